//
// Generated by NVIDIA NVVM Compiler
//
// Compiler Build ID: CL-36424714
// Cuda compilation tools, release 13.0, V13.0.88
// Based on NVVM 20.0.0
//

.version 9.0
.target sm_100
.address_size 64

	// .globl	_ZN3cub18CUB_300001_SM_10006detail11EmptyKernelIvEEvv
// _ZZN3cub18CUB_300001_SM_10006detail6reduce28DeviceReduceSingleTileKernelINS2_10policy_hubIN4cuda3std3__45tupleIJblEEEjN6thrust24THRUST_300001_SM_1000_NS8cuda_cub9__find_if7functorIS9_EEE10Policy1000ENSB_12zip_iteratorINS8_IJNSD_26transform_input_iterator_tIbNSB_6detail15normal_iteratorINSB_10device_ptrIiEEEENS7_10__not_fn_tI17greater_than_fourEEEENSB_17counting_iteratorIlNSB_11use_defaultESU_SU_EEEEEEEPS9_jSF_S9_S9_NS7_10__identityEEEvT0_T1_T2_T3_T4_T6_E12temp_storage has been demoted
// _ZZN3cub18CUB_300001_SM_10006detail6reduce18DeviceReduceKernelINS2_10policy_hubIN4cuda3std3__45tupleIJblEEEjN6thrust24THRUST_300001_SM_1000_NS8cuda_cub9__find_if7functorIS9_EEE10Policy1000ENSB_12zip_iteratorINS8_IJNSD_26transform_input_iterator_tIbNSB_6detail15normal_iteratorINSB_10device_ptrIiEEEENS7_10__not_fn_tI17greater_than_fourEEEENSB_17counting_iteratorIlNSB_11use_defaultESU_SU_EEEEEEEjSF_S9_NS7_10__identityEEEvT0_PT3_T1_NS0_13GridEvenShareIS12_EET2_T4_E12temp_storage has been demoted
// _ZZN3cub18CUB_300001_SM_10006detail6reduce28DeviceReduceSingleTileKernelINS2_10policy_hubIN4cuda3std3__45tupleIJblEEEjN6thrust24THRUST_300001_SM_1000_NS8cuda_cub9__find_if7functorIS9_EEE10Policy1000EPS9_SI_iSF_S9_S9_NS7_10__identityEEEvT0_T1_T2_T3_T4_T6_E12temp_storage has been demoted
// _ZZN3cub18CUB_300001_SM_10006detail6reduce28DeviceReduceSingleTileKernelINS2_10policy_hubIN4cuda3std3__45tupleIJblEEEyN6thrust24THRUST_300001_SM_1000_NS8cuda_cub9__find_if7functorIS9_EEE10Policy1000ENSB_12zip_iteratorINS8_IJNSD_26transform_input_iterator_tIbNSB_6detail15normal_iteratorINSB_10device_ptrIiEEEENS7_10__not_fn_tI17greater_than_fourEEEENSB_17counting_iteratorIlNSB_11use_defaultESU_SU_EEEEEEEPS9_ySF_S9_S9_NS7_10__identityEEEvT0_T1_T2_T3_T4_T6_E12temp_storage has been demoted
// _ZZN3cub18CUB_300001_SM_10006detail6reduce18DeviceReduceKernelINS2_10policy_hubIN4cuda3std3__45tupleIJblEEEyN6thrust24THRUST_300001_SM_1000_NS8cuda_cub9__find_if7functorIS9_EEE10Policy1000ENSB_12zip_iteratorINS8_IJNSD_26transform_input_iterator_tIbNSB_6detail15normal_iteratorINSB_10device_ptrIiEEEENS7_10__not_fn_tI17greater_than_fourEEEENSB_17counting_iteratorIlNSB_11use_defaultESU_SU_EEEEEEEySF_S9_NS7_10__identityEEEvT0_PT3_T1_NS0_13GridEvenShareIS12_EET2_T4_E12temp_storage has been demoted
// _ZZN3cub18CUB_300001_SM_10006detail6reduce28DeviceReduceSingleTileKernelINS2_10policy_hubIN4cuda3std3__45tupleIJblEEEyN6thrust24THRUST_300001_SM_1000_NS8cuda_cub9__find_if7functorIS9_EEE10Policy1000EPS9_SI_iSF_S9_S9_NS7_10__identityEEEvT0_T1_T2_T3_T4_T6_E12temp_storage has been demoted
.global .align 1 .b8 _ZN34_INTERNAL_b8eea6ef_4_k_cu__Z4testv4cuda3std3__45__cpo5beginE[1];
.global .align 1 .b8 _ZN34_INTERNAL_b8eea6ef_4_k_cu__Z4testv4cuda3std3__45__cpo3endE[1];
.global .align 1 .b8 _ZN34_INTERNAL_b8eea6ef_4_k_cu__Z4testv4cuda3std3__45__cpo6cbeginE[1];
.global .align 1 .b8 _ZN34_INTERNAL_b8eea6ef_4_k_cu__Z4testv4cuda3std3__45__cpo4cendE[1];
.global .align 1 .b8 _ZN34_INTERNAL_b8eea6ef_4_k_cu__Z4testv4cuda3std3__45__cpo6rbeginE[1];
.global .align 1 .b8 _ZN34_INTERNAL_b8eea6ef_4_k_cu__Z4testv4cuda3std3__45__cpo4rendE[1];
.global .align 1 .b8 _ZN34_INTERNAL_b8eea6ef_4_k_cu__Z4testv4cuda3std3__45__cpo7crbeginE[1];
.global .align 1 .b8 _ZN34_INTERNAL_b8eea6ef_4_k_cu__Z4testv4cuda3std3__45__cpo5crendE[1];
.global .align 1 .b8 _ZN34_INTERNAL_b8eea6ef_4_k_cu__Z4testv4cuda3std3__436_GLOBAL__N__b8eea6ef_4_k_cu__Z4testv6ignoreE[1];
.global .align 1 .b8 _ZN34_INTERNAL_b8eea6ef_4_k_cu__Z4testv4cuda3std3__419piecewise_constructE[1];
.global .align 1 .b8 _ZN34_INTERNAL_b8eea6ef_4_k_cu__Z4testv4cuda3std3__48in_placeE[1];
.global .align 1 .b8 _ZN34_INTERNAL_b8eea6ef_4_k_cu__Z4testv4cuda3std3__420unreachable_sentinelE[1];
.global .align 1 .b8 _ZN34_INTERNAL_b8eea6ef_4_k_cu__Z4testv4cuda3std3__47nulloptE[1];
.global .align 1 .b8 _ZN34_INTERNAL_b8eea6ef_4_k_cu__Z4testv4cuda3std3__48unexpectE[1];
.global .align 1 .b8 _ZN34_INTERNAL_b8eea6ef_4_k_cu__Z4testv4cuda3std6ranges3__45__cpo4swapE[1];
.global .align 1 .b8 _ZN34_INTERNAL_b8eea6ef_4_k_cu__Z4testv4cuda3std6ranges3__45__cpo9iter_moveE[1];
.global .align 1 .b8 _ZN34_INTERNAL_b8eea6ef_4_k_cu__Z4testv4cuda3std6ranges3__45__cpo5beginE[1];
.global .align 1 .b8 _ZN34_INTERNAL_b8eea6ef_4_k_cu__Z4testv4cuda3std6ranges3__45__cpo3endE[1];
.global .align 1 .b8 _ZN34_INTERNAL_b8eea6ef_4_k_cu__Z4testv4cuda3std6ranges3__45__cpo6cbeginE[1];
.global .align 1 .b8 _ZN34_INTERNAL_b8eea6ef_4_k_cu__Z4testv4cuda3std6ranges3__45__cpo4cendE[1];
.global .align 1 .b8 _ZN34_INTERNAL_b8eea6ef_4_k_cu__Z4testv4cuda3std6ranges3__45__cpo7advanceE[1];
.global .align 1 .b8 _ZN34_INTERNAL_b8eea6ef_4_k_cu__Z4testv4cuda3std6ranges3__45__cpo9iter_swapE[1];
.global .align 1 .b8 _ZN34_INTERNAL_b8eea6ef_4_k_cu__Z4testv4cuda3std6ranges3__45__cpo4nextE[1];
.global .align 1 .b8 _ZN34_INTERNAL_b8eea6ef_4_k_cu__Z4testv4cuda3std6ranges3__45__cpo4prevE[1];
.global .align 1 .b8 _ZN34_INTERNAL_b8eea6ef_4_k_cu__Z4testv4cuda3std6ranges3__45__cpo4dataE[1];
.global .align 1 .b8 _ZN34_INTERNAL_b8eea6ef_4_k_cu__Z4testv4cuda3std6ranges3__45__cpo5cdataE[1];
.global .align 1 .b8 _ZN34_INTERNAL_b8eea6ef_4_k_cu__Z4testv4cuda3std6ranges3__45__cpo4sizeE[1];
.global .align 1 .b8 _ZN34_INTERNAL_b8eea6ef_4_k_cu__Z4testv4cuda3std6ranges3__45__cpo5ssizeE[1];
.global .align 1 .b8 _ZN34_INTERNAL_b8eea6ef_4_k_cu__Z4testv4cuda3std6ranges3__45__cpo8distanceE[1];
.global .align 1 .b8 _ZN34_INTERNAL_b8eea6ef_4_k_cu__Z4testv6thrust24THRUST_300001_SM_1000_NS8cuda_cub3parE[1];
.global .align 1 .b8 _ZN34_INTERNAL_b8eea6ef_4_k_cu__Z4testv6thrust24THRUST_300001_SM_1000_NS8cuda_cub10par_nosyncE[1];
.global .align 1 .b8 _ZN34_INTERNAL_b8eea6ef_4_k_cu__Z4testv6thrust24THRUST_300001_SM_1000_NS6system6detail10sequential3seqE[1];
.global .align 1 .b8 _ZN34_INTERNAL_b8eea6ef_4_k_cu__Z4testv6thrust24THRUST_300001_SM_1000_NS6system3cpp3parE[1];
.global .align 1 .b8 _ZN34_INTERNAL_b8eea6ef_4_k_cu__Z4testv6thrust24THRUST_300001_SM_1000_NS12placeholders2_1E[1];
.global .align 1 .b8 _ZN34_INTERNAL_b8eea6ef_4_k_cu__Z4testv6thrust24THRUST_300001_SM_1000_NS12placeholders2_2E[1];
.global .align 1 .b8 _ZN34_INTERNAL_b8eea6ef_4_k_cu__Z4testv6thrust24THRUST_300001_SM_1000_NS12placeholders2_3E[1];
.global .align 1 .b8 _ZN34_INTERNAL_b8eea6ef_4_k_cu__Z4testv6thrust24THRUST_300001_SM_1000_NS12placeholders2_4E[1];
.global .align 1 .b8 _ZN34_INTERNAL_b8eea6ef_4_k_cu__Z4testv6thrust24THRUST_300001_SM_1000_NS12placeholders2_5E[1];
.global .align 1 .b8 _ZN34_INTERNAL_b8eea6ef_4_k_cu__Z4testv6thrust24THRUST_300001_SM_1000_NS12placeholders2_6E[1];
.global .align 1 .b8 _ZN34_INTERNAL_b8eea6ef_4_k_cu__Z4testv6thrust24THRUST_300001_SM_1000_NS12placeholders2_7E[1];
.global .align 1 .b8 _ZN34_INTERNAL_b8eea6ef_4_k_cu__Z4testv6thrust24THRUST_300001_SM_1000_NS12placeholders2_8E[1];
.global .align 1 .b8 _ZN34_INTERNAL_b8eea6ef_4_k_cu__Z4testv6thrust24THRUST_300001_SM_1000_NS12placeholders2_9E[1];
.global .align 1 .b8 _ZN34_INTERNAL_b8eea6ef_4_k_cu__Z4testv6thrust24THRUST_300001_SM_1000_NS12placeholders3_10E[1];
.global .align 1 .b8 _ZN34_INTERNAL_b8eea6ef_4_k_cu__Z4testv6thrust24THRUST_300001_SM_1000_NS3seqE[1];
.global .align 1 .b8 _ZN34_INTERNAL_b8eea6ef_4_k_cu__Z4testv6thrust24THRUST_300001_SM_1000_NS6deviceE[1];

.visible .entry _ZN3cub18CUB_300001_SM_10006detail11EmptyKernelIvEEvv()
{


	ret;

}
	// .globl	_ZN3cub18CUB_300001_SM_10006detail6reduce28DeviceReduceSingleTileKernelINS2_10policy_hubIN4cuda3std3__45tupleIJblEEEjN6thrust24THRUST_300001_SM_1000_NS8cuda_cub9__find_if7functorIS9_EEE10Policy1000ENSB_12zip_iteratorINS8_IJNSD_26transform_input_iterator_tIbNSB_6detail15normal_iteratorINSB_10device_ptrIiEEEENS7_10__not_fn_tI17greater_than_fourEEEENSB_17counting_iteratorIlNSB_11use_defaultESU_SU_EEEEEEEPS9_jSF_S9_S9_NS7_10__identityEEEvT0_T1_T2_T3_T4_T6_
.visible .entry _ZN3cub18CUB_300001_SM_10006detail6reduce28DeviceReduceSingleTileKernelINS2_10policy_hubIN4cuda3std3__45tupleIJblEEEjN6thrust24THRUST_300001_SM_1000_NS8cuda_cub9__find_if7functorIS9_EEE10Policy1000ENSB_12zip_iteratorINS8_IJNSD_26transform_input_iterator_tIbNSB_6detail15normal_iteratorINSB_10device_ptrIiEEEENS7_10__not_fn_tI17greater_than_fourEEEENSB_17counting_iteratorIlNSB_11use_defaultESU_SU_EEEEEEEPS9_jSF_S9_S9_NS7_10__identityEEEvT0_T1_T2_T3_T4_T6_(
	.param .align 8 .b8 _ZN3cub18CUB_300001_SM_10006detail6reduce28DeviceReduceSingleTileKernelINS2_10policy_hubIN4cuda3std3__45tupleIJblEEEjN6thrust24THRUST_300001_SM_1000_NS8cuda_cub9__find_if7functorIS9_EEE10Policy1000ENSB_12zip_iteratorINS8_IJNSD_26transform_input_iterator_tIbNSB_6detail15normal_iteratorINSB_10device_ptrIiEEEENS7_10__not_fn_tI17greater_than_fourEEEENSB_17counting_iteratorIlNSB_11use_defaultESU_SU_EEEEEEEPS9_jSF_S9_S9_NS7_10__identityEEEvT0_T1_T2_T3_T4_T6__param_0[24],
	.param .u64 .ptr .align 1 _ZN3cub18CUB_300001_SM_10006detail6reduce28DeviceReduceSingleTileKernelINS2_10policy_hubIN4cuda3std3__45tupleIJblEEEjN6thrust24THRUST_300001_SM_1000_NS8cuda_cub9__find_if7functorIS9_EEE10Policy1000ENSB_12zip_iteratorINS8_IJNSD_26transform_input_iterator_tIbNSB_6detail15normal_iteratorINSB_10device_ptrIiEEEENS7_10__not_fn_tI17greater_than_fourEEEENSB_17counting_iteratorIlNSB_11use_defaultESU_SU_EEEEEEEPS9_jSF_S9_S9_NS7_10__identityEEEvT0_T1_T2_T3_T4_T6__param_1,
	.param .u32 _ZN3cub18CUB_300001_SM_10006detail6reduce28DeviceReduceSingleTileKernelINS2_10policy_hubIN4cuda3std3__45tupleIJblEEEjN6thrust24THRUST_300001_SM_1000_NS8cuda_cub9__find_if7functorIS9_EEE10Policy1000ENSB_12zip_iteratorINS8_IJNSD_26transform_input_iterator_tIbNSB_6detail15normal_iteratorINSB_10device_ptrIiEEEENS7_10__not_fn_tI17greater_than_fourEEEENSB_17counting_iteratorIlNSB_11use_defaultESU_SU_EEEEEEEPS9_jSF_S9_S9_NS7_10__identityEEEvT0_T1_T2_T3_T4_T6__param_2,
	.param .align 1 .b8 _ZN3cub18CUB_300001_SM_10006detail6reduce28DeviceReduceSingleTileKernelINS2_10policy_hubIN4cuda3std3__45tupleIJblEEEjN6thrust24THRUST_300001_SM_1000_NS8cuda_cub9__find_if7functorIS9_EEE10Policy1000ENSB_12zip_iteratorINS8_IJNSD_26transform_input_iterator_tIbNSB_6detail15normal_iteratorINSB_10device_ptrIiEEEENS7_10__not_fn_tI17greater_than_fourEEEENSB_17counting_iteratorIlNSB_11use_defaultESU_SU_EEEEEEEPS9_jSF_S9_S9_NS7_10__identityEEEvT0_T1_T2_T3_T4_T6__param_3[1],
	.param .align 8 .b8 _ZN3cub18CUB_300001_SM_10006detail6reduce28DeviceReduceSingleTileKernelINS2_10policy_hubIN4cuda3std3__45tupleIJblEEEjN6thrust24THRUST_300001_SM_1000_NS8cuda_cub9__find_if7functorIS9_EEE10Policy1000ENSB_12zip_iteratorINS8_IJNSD_26transform_input_iterator_tIbNSB_6detail15normal_iteratorINSB_10device_ptrIiEEEENS7_10__not_fn_tI17greater_than_fourEEEENSB_17counting_iteratorIlNSB_11use_defaultESU_SU_EEEEEEEPS9_jSF_S9_S9_NS7_10__identityEEEvT0_T1_T2_T3_T4_T6__param_4[16],
	.param .align 1 .b8 _ZN3cub18CUB_300001_SM_10006detail6reduce28DeviceReduceSingleTileKernelINS2_10policy_hubIN4cuda3std3__45tupleIJblEEEjN6thrust24THRUST_300001_SM_1000_NS8cuda_cub9__find_if7functorIS9_EEE10Policy1000ENSB_12zip_iteratorINS8_IJNSD_26transform_input_iterator_tIbNSB_6detail15normal_iteratorINSB_10device_ptrIiEEEENS7_10__not_fn_tI17greater_than_fourEEEENSB_17counting_iteratorIlNSB_11use_defaultESU_SU_EEEEEEEPS9_jSF_S9_S9_NS7_10__identityEEEvT0_T1_T2_T3_T4_T6__param_5[1]
)
.maxntid 256
.minnctapersm 1
{
	.reg .pred 	%p<239>;
	.reg .b16 	%rs<415>;
	.reg .b32 	%r<485>;
	.reg .b64 	%rd<449>;
	// demoted variable
	.shared .align 8 .b8 _ZZN3cub18CUB_300001_SM_10006detail6reduce28DeviceReduceSingleTileKernelINS2_10policy_hubIN4cuda3std3__45tupleIJblEEEjN6thrust24THRUST_300001_SM_1000_NS8cuda_cub9__find_if7functorIS9_EEE10Policy1000ENSB_12zip_iteratorINS8_IJNSD_26transform_input_iterator_tIbNSB_6detail15normal_iteratorINSB_10device_ptrIiEEEENS7_10__not_fn_tI17greater_than_fourEEEENSB_17counting_iteratorIlNSB_11use_defaultESU_SU_EEEEEEEPS9_jSF_S9_S9_NS7_10__identityEEEvT0_T1_T2_T3_T4_T6_E12temp_storage[152];
	ld.param.u64 	%rd114, [_ZN3cub18CUB_300001_SM_10006detail6reduce28DeviceReduceSingleTileKernelINS2_10policy_hubIN4cuda3std3__45tupleIJblEEEjN6thrust24THRUST_300001_SM_1000_NS8cuda_cub9__find_if7functorIS9_EEE10Policy1000ENSB_12zip_iteratorINS8_IJNSD_26transform_input_iterator_tIbNSB_6detail15normal_iteratorINSB_10device_ptrIiEEEENS7_10__not_fn_tI17greater_than_fourEEEENSB_17counting_iteratorIlNSB_11use_defaultESU_SU_EEEEEEEPS9_jSF_S9_S9_NS7_10__identityEEEvT0_T1_T2_T3_T4_T6__param_4+8];
	ld.param.u64 	%rd113, [_ZN3cub18CUB_300001_SM_10006detail6reduce28DeviceReduceSingleTileKernelINS2_10policy_hubIN4cuda3std3__45tupleIJblEEEjN6thrust24THRUST_300001_SM_1000_NS8cuda_cub9__find_if7functorIS9_EEE10Policy1000ENSB_12zip_iteratorINS8_IJNSD_26transform_input_iterator_tIbNSB_6detail15normal_iteratorINSB_10device_ptrIiEEEENS7_10__not_fn_tI17greater_than_fourEEEENSB_17counting_iteratorIlNSB_11use_defaultESU_SU_EEEEEEEPS9_jSF_S9_S9_NS7_10__identityEEEvT0_T1_T2_T3_T4_T6__param_0+16];
	ld.param.u64 	%rd112, [_ZN3cub18CUB_300001_SM_10006detail6reduce28DeviceReduceSingleTileKernelINS2_10policy_hubIN4cuda3std3__45tupleIJblEEEjN6thrust24THRUST_300001_SM_1000_NS8cuda_cub9__find_if7functorIS9_EEE10Policy1000ENSB_12zip_iteratorINS8_IJNSD_26transform_input_iterator_tIbNSB_6detail15normal_iteratorINSB_10device_ptrIiEEEENS7_10__not_fn_tI17greater_than_fourEEEENSB_17counting_iteratorIlNSB_11use_defaultESU_SU_EEEEEEEPS9_jSF_S9_S9_NS7_10__identityEEEvT0_T1_T2_T3_T4_T6__param_0];
	ld.param.u64 	%rd115, [_ZN3cub18CUB_300001_SM_10006detail6reduce28DeviceReduceSingleTileKernelINS2_10policy_hubIN4cuda3std3__45tupleIJblEEEjN6thrust24THRUST_300001_SM_1000_NS8cuda_cub9__find_if7functorIS9_EEE10Policy1000ENSB_12zip_iteratorINS8_IJNSD_26transform_input_iterator_tIbNSB_6detail15normal_iteratorINSB_10device_ptrIiEEEENS7_10__not_fn_tI17greater_than_fourEEEENSB_17counting_iteratorIlNSB_11use_defaultESU_SU_EEEEEEEPS9_jSF_S9_S9_NS7_10__identityEEEvT0_T1_T2_T3_T4_T6__param_1];
	ld.param.u32 	%r44, [_ZN3cub18CUB_300001_SM_10006detail6reduce28DeviceReduceSingleTileKernelINS2_10policy_hubIN4cuda3std3__45tupleIJblEEEjN6thrust24THRUST_300001_SM_1000_NS8cuda_cub9__find_if7functorIS9_EEE10Policy1000ENSB_12zip_iteratorINS8_IJNSD_26transform_input_iterator_tIbNSB_6detail15normal_iteratorINSB_10device_ptrIiEEEENS7_10__not_fn_tI17greater_than_fourEEEENSB_17counting_iteratorIlNSB_11use_defaultESU_SU_EEEEEEEPS9_jSF_S9_S9_NS7_10__identityEEEvT0_T1_T2_T3_T4_T6__param_2];
	ld.param.u8 	%rs100, [_ZN3cub18CUB_300001_SM_10006detail6reduce28DeviceReduceSingleTileKernelINS2_10policy_hubIN4cuda3std3__45tupleIJblEEEjN6thrust24THRUST_300001_SM_1000_NS8cuda_cub9__find_if7functorIS9_EEE10Policy1000ENSB_12zip_iteratorINS8_IJNSD_26transform_input_iterator_tIbNSB_6detail15normal_iteratorINSB_10device_ptrIiEEEENS7_10__not_fn_tI17greater_than_fourEEEENSB_17counting_iteratorIlNSB_11use_defaultESU_SU_EEEEEEEPS9_jSF_S9_S9_NS7_10__identityEEEvT0_T1_T2_T3_T4_T6__param_4];
	cvta.to.global.u64 	%rd1, %rd115;
	setp.ne.s32 	%p1, %r44, 0;
	@%p1 bra 	$L__BB1_3;
	mov.u32 	%r470, %tid.x;
	setp.ne.s32 	%p238, %r470, 0;
	@%p238 bra 	$L__BB1_123;
	st.global.u8 	[%rd1], %rs100;
	st.global.u64 	[%rd1+8], %rd114;
	bra.uni 	$L__BB1_123;
$L__BB1_3:
	cvta.to.global.u64 	%rd2, %rd112;
	setp.gt.u32 	%p2, %r44, 1023;
	@%p2 bra 	$L__BB1_80;
	mov.u32 	%r1, %tid.x;
	setp.ge.u32 	%p104, %r1, %r44;
	mov.b16 	%rs383, 0;
	mov.b64 	%rd417, 0;
	mov.u32 	%r474, %r1;
	@%p104 bra 	$L__BB1_6;
	cvt.u64.u32 	%rd279, %r1;
	mul.wide.u32 	%rd280, %r1, 4;
	add.s64 	%rd281, %rd2, %rd280;
	add.s64 	%rd417, %rd113, %rd279;
	ld.global.u32 	%r216, [%rd281];
	setp.lt.s32 	%p105, %r216, 5;
	selp.u16 	%rs383, 1, 0, %p105;
	add.s32 	%r474, %r1, 256;
$L__BB1_6:
	setp.ge.u32 	%p106, %r474, %r44;
	@%p106 bra 	$L__BB1_18;
	not.b32 	%r217, %r474;
	add.s32 	%r4, %r44, %r217;
	shr.u32 	%r218, %r4, 8;
	add.s32 	%r5, %r218, 1;
	and.b32  	%r6, %r5, 7;
	setp.lt.u32 	%p107, %r4, 1792;
	@%p107 bra 	$L__BB1_10;
	and.b32  	%r219, %r5, 33554424;
	neg.s32 	%r472, %r219;
$L__BB1_9:
	.pragma "nounroll";
	cvt.u64.u32 	%rd283, %r474;
	mul.wide.u32 	%rd284, %r474, 4;
	add.s64 	%rd285, %rd2, %rd284;
	add.s64 	%rd286, %rd113, %rd283;
	ld.global.u32 	%r220, [%rd285];
	setp.lt.s32 	%p108, %r220, 5;
	selp.u16 	%rs224, 1, 0, %p108;
	and.b16  	%rs225, %rs383, 255;
	setp.eq.s16 	%p109, %rs225, 0;
	min.s64 	%rd287, %rd286, %rd417;
	selp.b64 	%rd288, %rd287, %rd417, %p108;
	selp.b64 	%rd289, %rd286, %rd288, %p109;
	selp.b16 	%rs226, 1, %rs383, %p108;
	selp.b16 	%rs227, %rs224, %rs226, %p109;
	and.b16  	%rs228, %rs227, 255;
	add.s64 	%rd290, %rd286, 256;
	ld.global.u32 	%r221, [%rd285+1024];
	setp.lt.s32 	%p110, %r221, 5;
	selp.u16 	%rs229, 1, 0, %p110;
	setp.eq.s16 	%p111, %rs228, 0;
	min.s64 	%rd291, %rd290, %rd289;
	selp.b64 	%rd292, %rd291, %rd289, %p110;
	selp.b64 	%rd293, %rd290, %rd292, %p111;
	selp.b16 	%rs230, 1, %rs227, %p110;
	selp.b16 	%rs231, %rs229, %rs230, %p111;
	and.b16  	%rs232, %rs231, 255;
	add.s64 	%rd294, %rd286, 512;
	ld.global.u32 	%r222, [%rd285+2048];
	setp.lt.s32 	%p112, %r222, 5;
	selp.u16 	%rs233, 1, 0, %p112;
	setp.eq.s16 	%p113, %rs232, 0;
	min.s64 	%rd295, %rd294, %rd293;
	selp.b64 	%rd296, %rd295, %rd293, %p112;
	selp.b64 	%rd297, %rd294, %rd296, %p113;
	selp.b16 	%rs234, 1, %rs231, %p112;
	selp.b16 	%rs235, %rs233, %rs234, %p113;
	and.b16  	%rs236, %rs235, 255;
	add.s64 	%rd298, %rd286, 768;
	ld.global.u32 	%r223, [%rd285+3072];
	setp.lt.s32 	%p114, %r223, 5;
	selp.u16 	%rs237, 1, 0, %p114;
	setp.eq.s16 	%p115, %rs236, 0;
	min.s64 	%rd299, %rd298, %rd297;
	selp.b64 	%rd300, %rd299, %rd297, %p114;
	selp.b64 	%rd301, %rd298, %rd300, %p115;
	selp.b16 	%rs238, 1, %rs235, %p114;
	selp.b16 	%rs239, %rs237, %rs238, %p115;
	and.b16  	%rs240, %rs239, 255;
	add.s64 	%rd302, %rd286, 1024;
	ld.global.u32 	%r224, [%rd285+4096];
	setp.lt.s32 	%p116, %r224, 5;
	selp.u16 	%rs241, 1, 0, %p116;
	setp.eq.s16 	%p117, %rs240, 0;
	min.s64 	%rd303, %rd302, %rd301;
	selp.b64 	%rd304, %rd303, %rd301, %p116;
	selp.b64 	%rd305, %rd302, %rd304, %p117;
	selp.b16 	%rs242, 1, %rs239, %p116;
	selp.b16 	%rs243, %rs241, %rs242, %p117;
	and.b16  	%rs244, %rs243, 255;
	add.s64 	%rd306, %rd286, 1280;
	ld.global.u32 	%r225, [%rd285+5120];
	setp.lt.s32 	%p118, %r225, 5;
	selp.u16 	%rs245, 1, 0, %p118;
	setp.eq.s16 	%p119, %rs244, 0;
	min.s64 	%rd307, %rd306, %rd305;
	selp.b64 	%rd308, %rd307, %rd305, %p118;
	selp.b64 	%rd309, %rd306, %rd308, %p119;
	selp.b16 	%rs246, 1, %rs243, %p118;
	selp.b16 	%rs247, %rs245, %rs246, %p119;
	and.b16  	%rs248, %rs247, 255;
	add.s64 	%rd310, %rd286, 1536;
	ld.global.u32 	%r226, [%rd285+6144];
	setp.lt.s32 	%p120, %r226, 5;
	selp.u16 	%rs249, 1, 0, %p120;
	setp.eq.s16 	%p121, %rs248, 0;
	min.s64 	%rd311, %rd310, %rd309;
	selp.b64 	%rd312, %rd311, %rd309, %p120;
	selp.b64 	%rd313, %rd310, %rd312, %p121;
	selp.b16 	%rs250, 1, %rs247, %p120;
	selp.b16 	%rs251, %rs249, %rs250, %p121;
	and.b16  	%rs252, %rs251, 255;
	add.s64 	%rd314, %rd286, 1792;
	ld.global.u32 	%r227, [%rd285+7168];
	setp.lt.s32 	%p122, %r227, 5;
	selp.u16 	%rs253, 1, 0, %p122;
	setp.eq.s16 	%p123, %rs252, 0;
	min.s64 	%rd315, %rd314, %rd313;
	selp.b64 	%rd316, %rd315, %rd313, %p122;
	selp.b64 	%rd417, %rd314, %rd316, %p123;
	selp.b16 	%rs254, 1, %rs251, %p122;
	selp.b16 	%rs383, %rs253, %rs254, %p123;
	add.s32 	%r474, %r474, 2048;
	add.s32 	%r472, %r472, 8;
	setp.ne.s32 	%p124, %r472, 0;
	@%p124 bra 	$L__BB1_9;
$L__BB1_10:
	setp.eq.s32 	%p125, %r6, 0;
	@%p125 bra 	$L__BB1_18;
	setp.lt.u32 	%p126, %r6, 4;
	@%p126 bra 	$L__BB1_13;
	cvt.u64.u32 	%rd318, %r474;
	mul.wide.u32 	%rd319, %r474, 4;
	add.s64 	%rd320, %rd2, %rd319;
	add.s64 	%rd321, %rd113, %rd318;
	ld.global.u32 	%r228, [%rd320];
	setp.lt.s32 	%p127, %r228, 5;
	selp.u16 	%rs256, 1, 0, %p127;
	and.b16  	%rs257, %rs383, 255;
	setp.eq.s16 	%p128, %rs257, 0;
	min.s64 	%rd322, %rd321, %rd417;
	selp.b64 	%rd323, %rd322, %rd417, %p127;
	selp.b64 	%rd324, %rd321, %rd323, %p128;
	selp.b16 	%rs258, 1, %rs383, %p127;
	selp.b16 	%rs259, %rs256, %rs258, %p128;
	and.b16  	%rs260, %rs259, 255;
	add.s32 	%r229, %r474, 256;
	cvt.u64.u32 	%rd325, %r229;
	add.s64 	%rd326, %rd113, %rd325;
	ld.global.u32 	%r230, [%rd320+1024];
	setp.lt.s32 	%p129, %r230, 5;
	selp.u16 	%rs261, 1, 0, %p129;
	setp.eq.s16 	%p130, %rs260, 0;
	min.s64 	%rd327, %rd326, %rd324;
	selp.b64 	%rd328, %rd327, %rd324, %p129;
	selp.b64 	%rd329, %rd326, %rd328, %p130;
	selp.b16 	%rs262, 1, %rs259, %p129;
	selp.b16 	%rs263, %rs261, %rs262, %p130;
	and.b16  	%rs264, %rs263, 255;
	add.s32 	%r231, %r474, 512;
	cvt.u64.u32 	%rd330, %r231;
	add.s64 	%rd331, %rd113, %rd330;
	ld.global.u32 	%r232, [%rd320+2048];
	setp.lt.s32 	%p131, %r232, 5;
	selp.u16 	%rs265, 1, 0, %p131;
	setp.eq.s16 	%p132, %rs264, 0;
	min.s64 	%rd332, %rd331, %rd329;
	selp.b64 	%rd333, %rd332, %rd329, %p131;
	selp.b64 	%rd334, %rd331, %rd333, %p132;
	selp.b16 	%rs266, 1, %rs263, %p131;
	selp.b16 	%rs267, %rs265, %rs266, %p132;
	and.b16  	%rs268, %rs267, 255;
	add.s32 	%r233, %r474, 768;
	cvt.u64.u32 	%rd335, %r233;
	add.s64 	%rd336, %rd113, %rd335;
	ld.global.u32 	%r234, [%rd320+3072];
	setp.lt.s32 	%p133, %r234, 5;
	selp.u16 	%rs269, 1, 0, %p133;
	setp.eq.s16 	%p134, %rs268, 0;
	min.s64 	%rd337, %rd336, %rd334;
	selp.b64 	%rd338, %rd337, %rd334, %p133;
	selp.b64 	%rd417, %rd336, %rd338, %p134;
	selp.b16 	%rs270, 1, %rs267, %p133;
	selp.b16 	%rs383, %rs269, %rs270, %p134;
	add.s32 	%r474, %r474, 1024;
$L__BB1_13:
	and.b32  	%r235, %r5, 3;
	setp.eq.s32 	%p135, %r235, 0;
	@%p135 bra 	$L__BB1_18;
	setp.eq.s32 	%p136, %r235, 1;
	@%p136 bra 	$L__BB1_16;
	cvt.u64.u32 	%rd340, %r474;
	mul.wide.u32 	%rd341, %r474, 4;
	add.s64 	%rd342, %rd2, %rd341;
	add.s64 	%rd343, %rd113, %rd340;
	ld.global.u32 	%r236, [%rd342];
	setp.lt.s32 	%p137, %r236, 5;
	selp.u16 	%rs272, 1, 0, %p137;
	and.b16  	%rs273, %rs383, 255;
	setp.eq.s16 	%p138, %rs273, 0;
	min.s64 	%rd344, %rd343, %rd417;
	selp.b64 	%rd345, %rd344, %rd417, %p137;
	selp.b64 	%rd346, %rd343, %rd345, %p138;
	selp.b16 	%rs274, 1, %rs383, %p137;
	selp.b16 	%rs275, %rs272, %rs274, %p138;
	and.b16  	%rs276, %rs275, 255;
	add.s32 	%r237, %r474, 256;
	cvt.u64.u32 	%rd347, %r237;
	add.s64 	%rd348, %rd113, %rd347;
	ld.global.u32 	%r238, [%rd342+1024];
	setp.lt.s32 	%p139, %r238, 5;
	selp.u16 	%rs277, 1, 0, %p139;
	setp.eq.s16 	%p140, %rs276, 0;
	min.s64 	%rd349, %rd348, %rd346;
	selp.b64 	%rd350, %rd349, %rd346, %p139;
	selp.b64 	%rd417, %rd348, %rd350, %p140;
	selp.b16 	%rs278, 1, %rs275, %p139;
	selp.b16 	%rs383, %rs277, %rs278, %p140;
	add.s32 	%r474, %r474, 512;
$L__BB1_16:
	and.b32  	%r239, %r4, 256;
	setp.ne.s32 	%p141, %r239, 0;
	@%p141 bra 	$L__BB1_18;
	cvt.u64.u32 	%rd351, %r474;
	mul.wide.u32 	%rd352, %r474, 4;
	add.s64 	%rd353, %rd2, %rd352;
	add.s64 	%rd354, %rd113, %rd351;
	ld.global.u32 	%r240, [%rd353];
	setp.lt.s32 	%p142, %r240, 5;
	selp.u16 	%rs279, 1, 0, %p142;
	and.b16  	%rs280, %rs383, 255;
	setp.eq.s16 	%p143, %rs280, 0;
	min.s64 	%rd355, %rd354, %rd417;
	selp.b64 	%rd356, %rd355, %rd417, %p142;
	selp.b64 	%rd417, %rd354, %rd356, %p143;
	selp.b16 	%rs281, 1, %rs383, %p142;
	selp.b16 	%rs383, %rs279, %rs281, %p143;
$L__BB1_18:
	setp.lt.u32 	%p144, %r44, 256;
	@%p144 bra 	$L__BB1_43;
	// begin inline asm
	mov.u32 %r359, %laneid;
	// end inline asm
	cvt.u32.u16 	%r380, %rs383;
	and.b32  	%r361, %r380, 255;
	mov.b32 	%r377, 1;
	mov.b32 	%r378, 31;
	mov.b32 	%r379, -1;
	// begin inline asm
	shfl.sync.down.b32 %r360, %r361, %r377, %r378, %r379;
	// end inline asm
	// begin inline asm
	shfl.sync.down.b32 %r365, %r366, %r377, %r378, %r379;
	// end inline asm
	mov.b64 	{%r371, %r376}, %rd417;
	// begin inline asm
	shfl.sync.down.b32 %r370, %r371, %r377, %r378, %r379;
	// end inline asm
	// begin inline asm
	shfl.sync.down.b32 %r375, %r376, %r377, %r378, %r379;
	// end inline asm
	mov.b64 	%rd18, {%r370, %r375};
	cvt.u16.u32 	%rs15, %r360;
	setp.gt.s32 	%p194, %r359, 30;
	@%p194 bra 	$L__BB1_23;
	and.b16  	%rs323, %rs383, 255;
	setp.eq.s16 	%p195, %rs323, 0;
	and.b16  	%rs324, %rs15, 255;
	setp.eq.s16 	%p196, %rs324, 0;
	or.pred  	%p197, %p195, %p196;
	@%p197 bra 	$L__BB1_22;
	min.s64 	%rd417, %rd18, %rd417;
	mov.b16 	%rs383, 1;
	bra.uni 	$L__BB1_23;
$L__BB1_22:
	setp.eq.s16 	%p198, %rs323, 0;
	selp.b64 	%rd417, %rd18, %rd417, %p198;
	selp.b16 	%rs383, %rs15, %rs383, %p198;
$L__BB1_23:
	cvt.u32.u16 	%r401, %rs383;
	and.b32  	%r382, %r401, 255;
	mov.b32 	%r398, 2;
	mov.b32 	%r399, 31;
	mov.b32 	%r400, -1;
	// begin inline asm
	shfl.sync.down.b32 %r381, %r382, %r398, %r399, %r400;
	// end inline asm
	// begin inline asm
	shfl.sync.down.b32 %r386, %r387, %r398, %r399, %r400;
	// end inline asm
	mov.b64 	{%r392, %r397}, %rd417;
	// begin inline asm
	shfl.sync.down.b32 %r391, %r392, %r398, %r399, %r400;
	// end inline asm
	// begin inline asm
	shfl.sync.down.b32 %r396, %r397, %r398, %r399, %r400;
	// end inline asm
	mov.b64 	%rd22, {%r391, %r396};
	cvt.u16.u32 	%rs18, %r381;
	setp.gt.s32 	%p199, %r359, 29;
	@%p199 bra 	$L__BB1_27;
	and.b16  	%rs327, %rs383, 255;
	setp.eq.s16 	%p200, %rs327, 0;
	and.b16  	%rs328, %rs18, 255;
	setp.eq.s16 	%p201, %rs328, 0;
	or.pred  	%p202, %p200, %p201;
	@%p202 bra 	$L__BB1_26;
	min.s64 	%rd417, %rd22, %rd417;
	mov.b16 	%rs383, 1;
	bra.uni 	$L__BB1_27;
$L__BB1_26:
	setp.eq.s16 	%p203, %rs327, 0;
	selp.b64 	%rd417, %rd22, %rd417, %p203;
	selp.b16 	%rs383, %rs18, %rs383, %p203;
$L__BB1_27:
	cvt.u32.u16 	%r422, %rs383;
	and.b32  	%r403, %r422, 255;
	mov.b32 	%r419, 4;
	mov.b32 	%r420, 31;
	mov.b32 	%r421, -1;
	// begin inline asm
	shfl.sync.down.b32 %r402, %r403, %r419, %r420, %r421;
	// end inline asm
	// begin inline asm
	shfl.sync.down.b32 %r407, %r408, %r419, %r420, %r421;
	// end inline asm
	mov.b64 	{%r413, %r418}, %rd417;
	// begin inline asm
	shfl.sync.down.b32 %r412, %r413, %r419, %r420, %r421;
	// end inline asm
	// begin inline asm
	shfl.sync.down.b32 %r417, %r418, %r419, %r420, %r421;
	// end inline asm
	mov.b64 	%rd26, {%r412, %r417};
	cvt.u16.u32 	%rs21, %r402;
	setp.gt.s32 	%p204, %r359, 27;
	@%p204 bra 	$L__BB1_31;
	and.b16  	%rs331, %rs383, 255;
	setp.eq.s16 	%p205, %rs331, 0;
	and.b16  	%rs332, %rs21, 255;
	setp.eq.s16 	%p206, %rs332, 0;
	or.pred  	%p207, %p205, %p206;
	@%p207 bra 	$L__BB1_30;
	min.s64 	%rd417, %rd26, %rd417;
	mov.b16 	%rs383, 1;
	bra.uni 	$L__BB1_31;
$L__BB1_30:
	setp.eq.s16 	%p208, %rs331, 0;
	selp.b64 	%rd417, %rd26, %rd417, %p208;
	selp.b16 	%rs383, %rs21, %rs383, %p208;
$L__BB1_31:
	cvt.u32.u16 	%r443, %rs383;
	and.b32  	%r424, %r443, 255;
	mov.b32 	%r440, 8;
	mov.b32 	%r441, 31;
	mov.b32 	%r442, -1;
	// begin inline asm
	shfl.sync.down.b32 %r423, %r424, %r440, %r441, %r442;
	// end inline asm
	// begin inline asm
	shfl.sync.down.b32 %r428, %r429, %r440, %r441, %r442;
	// end inline asm
	mov.b64 	{%r434, %r439}, %rd417;
	// begin inline asm
	shfl.sync.down.b32 %r433, %r434, %r440, %r441, %r442;
	// end inline asm
	// begin inline asm
	shfl.sync.down.b32 %r438, %r439, %r440, %r441, %r442;
	// end inline asm
	mov.b64 	%rd30, {%r433, %r438};
	cvt.u16.u32 	%rs24, %r423;
	setp.gt.s32 	%p209, %r359, 23;
	@%p209 bra 	$L__BB1_35;
	and.b16  	%rs335, %rs383, 255;
	setp.eq.s16 	%p210, %rs335, 0;
	and.b16  	%rs336, %rs24, 255;
	setp.eq.s16 	%p211, %rs336, 0;
	or.pred  	%p212, %p210, %p211;
	@%p212 bra 	$L__BB1_34;
	min.s64 	%rd417, %rd30, %rd417;
	mov.b16 	%rs383, 1;
	bra.uni 	$L__BB1_35;
$L__BB1_34:
	setp.eq.s16 	%p213, %rs335, 0;
	selp.b64 	%rd417, %rd30, %rd417, %p213;
	selp.b16 	%rs383, %rs24, %rs383, %p213;
$L__BB1_35:
	cvt.u32.u16 	%r464, %rs383;
	and.b32  	%r445, %r464, 255;
	mov.b32 	%r461, 16;
	mov.b32 	%r462, 31;
	mov.b32 	%r463, -1;
	// begin inline asm
	shfl.sync.down.b32 %r444, %r445, %r461, %r462, %r463;
	// end inline asm
	// begin inline asm
	shfl.sync.down.b32 %r449, %r450, %r461, %r462, %r463;
	// end inline asm
	mov.b64 	{%r455, %r460}, %rd417;
	// begin inline asm
	shfl.sync.down.b32 %r454, %r455, %r461, %r462, %r463;
	// end inline asm
	// begin inline asm
	shfl.sync.down.b32 %r459, %r460, %r461, %r462, %r463;
	// end inline asm
	mov.b64 	%rd34, {%r454, %r459};
	cvt.u16.u32 	%rs27, %r444;
	setp.gt.s32 	%p214, %r359, 15;
	@%p214 bra 	$L__BB1_39;
	and.b16  	%rs339, %rs383, 255;
	setp.eq.s16 	%p215, %rs339, 0;
	and.b16  	%rs340, %rs27, 255;
	setp.eq.s16 	%p216, %rs340, 0;
	or.pred  	%p217, %p215, %p216;
	@%p217 bra 	$L__BB1_38;
	min.s64 	%rd417, %rd34, %rd417;
	mov.b16 	%rs383, 1;
	bra.uni 	$L__BB1_39;
$L__BB1_38:
	setp.eq.s16 	%p218, %rs339, 0;
	selp.b16 	%rs383, %rs27, %rs383, %p218;
	selp.b64 	%rd417, %rd34, %rd417, %p218;
$L__BB1_39:
	setp.ne.s32 	%p219, %r359, 0;
	@%p219 bra 	$L__BB1_41;
	shr.u32 	%r465, %r1, 1;
	and.b32  	%r466, %r465, 496;
	mov.u32 	%r467, _ZZN3cub18CUB_300001_SM_10006detail6reduce28DeviceReduceSingleTileKernelINS2_10policy_hubIN4cuda3std3__45tupleIJblEEEjN6thrust24THRUST_300001_SM_1000_NS8cuda_cub9__find_if7functorIS9_EEE10Policy1000ENSB_12zip_iteratorINS8_IJNSD_26transform_input_iterator_tIbNSB_6detail15normal_iteratorINSB_10device_ptrIiEEEENS7_10__not_fn_tI17greater_than_fourEEEENSB_17counting_iteratorIlNSB_11use_defaultESU_SU_EEEEEEEPS9_jSF_S9_S9_NS7_10__identityEEEvT0_T1_T2_T3_T4_T6_E12temp_storage;
	add.s32 	%r468, %r467, %r466;
	st.shared.u8 	[%r468+8], %rs383;
	st.shared.u64 	[%r468+16], %rd417;
$L__BB1_41:
	bar.sync 	0;
	setp.ne.s32 	%p220, %r1, 0;
	@%p220 bra 	$L__BB1_121;
	ld.shared.u8 	%rs343, [_ZZN3cub18CUB_300001_SM_10006detail6reduce28DeviceReduceSingleTileKernelINS2_10policy_hubIN4cuda3std3__45tupleIJblEEEjN6thrust24THRUST_300001_SM_1000_NS8cuda_cub9__find_if7functorIS9_EEE10Policy1000ENSB_12zip_iteratorINS8_IJNSD_26transform_input_iterator_tIbNSB_6detail15normal_iteratorINSB_10device_ptrIiEEEENS7_10__not_fn_tI17greater_than_fourEEEENSB_17counting_iteratorIlNSB_11use_defaultESU_SU_EEEEEEEPS9_jSF_S9_S9_NS7_10__identityEEEvT0_T1_T2_T3_T4_T6_E12temp_storage+24];
	ld.shared.u64 	%rd378, [_ZZN3cub18CUB_300001_SM_10006detail6reduce28DeviceReduceSingleTileKernelINS2_10policy_hubIN4cuda3std3__45tupleIJblEEEjN6thrust24THRUST_300001_SM_1000_NS8cuda_cub9__find_if7functorIS9_EEE10Policy1000ENSB_12zip_iteratorINS8_IJNSD_26transform_input_iterator_tIbNSB_6detail15normal_iteratorINSB_10device_ptrIiEEEENS7_10__not_fn_tI17greater_than_fourEEEENSB_17counting_iteratorIlNSB_11use_defaultESU_SU_EEEEEEEPS9_jSF_S9_S9_NS7_10__identityEEEvT0_T1_T2_T3_T4_T6_E12temp_storage+32];
	and.b16  	%rs344, %rs383, 255;
	setp.eq.s16 	%p221, %rs344, 0;
	setp.eq.s16 	%p222, %rs343, 0;
	min.s64 	%rd379, %rd378, %rd417;
	selp.b16 	%rs345, %rs383, 1, %p222;
	selp.b16 	%rs346, %rs343, %rs345, %p221;
	and.b16  	%rs347, %rs346, 255;
	selp.b64 	%rd380, %rd417, %rd379, %p222;
	selp.b64 	%rd381, %rd378, %rd380, %p221;
	ld.shared.u8 	%rs348, [_ZZN3cub18CUB_300001_SM_10006detail6reduce28DeviceReduceSingleTileKernelINS2_10policy_hubIN4cuda3std3__45tupleIJblEEEjN6thrust24THRUST_300001_SM_1000_NS8cuda_cub9__find_if7functorIS9_EEE10Policy1000ENSB_12zip_iteratorINS8_IJNSD_26transform_input_iterator_tIbNSB_6detail15normal_iteratorINSB_10device_ptrIiEEEENS7_10__not_fn_tI17greater_than_fourEEEENSB_17counting_iteratorIlNSB_11use_defaultESU_SU_EEEEEEEPS9_jSF_S9_S9_NS7_10__identityEEEvT0_T1_T2_T3_T4_T6_E12temp_storage+40];
	ld.shared.u64 	%rd382, [_ZZN3cub18CUB_300001_SM_10006detail6reduce28DeviceReduceSingleTileKernelINS2_10policy_hubIN4cuda3std3__45tupleIJblEEEjN6thrust24THRUST_300001_SM_1000_NS8cuda_cub9__find_if7functorIS9_EEE10Policy1000ENSB_12zip_iteratorINS8_IJNSD_26transform_input_iterator_tIbNSB_6detail15normal_iteratorINSB_10device_ptrIiEEEENS7_10__not_fn_tI17greater_than_fourEEEENSB_17counting_iteratorIlNSB_11use_defaultESU_SU_EEEEEEEPS9_jSF_S9_S9_NS7_10__identityEEEvT0_T1_T2_T3_T4_T6_E12temp_storage+48];
	setp.eq.s16 	%p223, %rs347, 0;
	setp.eq.s16 	%p224, %rs348, 0;
	min.s64 	%rd383, %rd382, %rd381;
	selp.b16 	%rs349, %rs346, 1, %p224;
	selp.b16 	%rs350, %rs348, %rs349, %p223;
	and.b16  	%rs351, %rs350, 255;
	selp.b64 	%rd384, %rd381, %rd383, %p224;
	selp.b64 	%rd385, %rd382, %rd384, %p223;
	ld.shared.u8 	%rs352, [_ZZN3cub18CUB_300001_SM_10006detail6reduce28DeviceReduceSingleTileKernelINS2_10policy_hubIN4cuda3std3__45tupleIJblEEEjN6thrust24THRUST_300001_SM_1000_NS8cuda_cub9__find_if7functorIS9_EEE10Policy1000ENSB_12zip_iteratorINS8_IJNSD_26transform_input_iterator_tIbNSB_6detail15normal_iteratorINSB_10device_ptrIiEEEENS7_10__not_fn_tI17greater_than_fourEEEENSB_17counting_iteratorIlNSB_11use_defaultESU_SU_EEEEEEEPS9_jSF_S9_S9_NS7_10__identityEEEvT0_T1_T2_T3_T4_T6_E12temp_storage+56];
	ld.shared.u64 	%rd386, [_ZZN3cub18CUB_300001_SM_10006detail6reduce28DeviceReduceSingleTileKernelINS2_10policy_hubIN4cuda3std3__45tupleIJblEEEjN6thrust24THRUST_300001_SM_1000_NS8cuda_cub9__find_if7functorIS9_EEE10Policy1000ENSB_12zip_iteratorINS8_IJNSD_26transform_input_iterator_tIbNSB_6detail15normal_iteratorINSB_10device_ptrIiEEEENS7_10__not_fn_tI17greater_than_fourEEEENSB_17counting_iteratorIlNSB_11use_defaultESU_SU_EEEEEEEPS9_jSF_S9_S9_NS7_10__identityEEEvT0_T1_T2_T3_T4_T6_E12temp_storage+64];
	setp.eq.s16 	%p225, %rs351, 0;
	setp.eq.s16 	%p226, %rs352, 0;
	min.s64 	%rd387, %rd386, %rd385;
	selp.b16 	%rs353, %rs350, 1, %p226;
	selp.b16 	%rs354, %rs352, %rs353, %p225;
	and.b16  	%rs355, %rs354, 255;
	selp.b64 	%rd388, %rd385, %rd387, %p226;
	selp.b64 	%rd389, %rd386, %rd388, %p225;
	ld.shared.u8 	%rs356, [_ZZN3cub18CUB_300001_SM_10006detail6reduce28DeviceReduceSingleTileKernelINS2_10policy_hubIN4cuda3std3__45tupleIJblEEEjN6thrust24THRUST_300001_SM_1000_NS8cuda_cub9__find_if7functorIS9_EEE10Policy1000ENSB_12zip_iteratorINS8_IJNSD_26transform_input_iterator_tIbNSB_6detail15normal_iteratorINSB_10device_ptrIiEEEENS7_10__not_fn_tI17greater_than_fourEEEENSB_17counting_iteratorIlNSB_11use_defaultESU_SU_EEEEEEEPS9_jSF_S9_S9_NS7_10__identityEEEvT0_T1_T2_T3_T4_T6_E12temp_storage+72];
	ld.shared.u64 	%rd390, [_ZZN3cub18CUB_300001_SM_10006detail6reduce28DeviceReduceSingleTileKernelINS2_10policy_hubIN4cuda3std3__45tupleIJblEEEjN6thrust24THRUST_300001_SM_1000_NS8cuda_cub9__find_if7functorIS9_EEE10Policy1000ENSB_12zip_iteratorINS8_IJNSD_26transform_input_iterator_tIbNSB_6detail15normal_iteratorINSB_10device_ptrIiEEEENS7_10__not_fn_tI17greater_than_fourEEEENSB_17counting_iteratorIlNSB_11use_defaultESU_SU_EEEEEEEPS9_jSF_S9_S9_NS7_10__identityEEEvT0_T1_T2_T3_T4_T6_E12temp_storage+80];
	setp.eq.s16 	%p227, %rs355, 0;
	setp.eq.s16 	%p228, %rs356, 0;
	min.s64 	%rd391, %rd390, %rd389;
	selp.b16 	%rs357, %rs354, 1, %p228;
	selp.b16 	%rs358, %rs356, %rs357, %p227;
	and.b16  	%rs359, %rs358, 255;
	selp.b64 	%rd392, %rd389, %rd391, %p228;
	selp.b64 	%rd393, %rd390, %rd392, %p227;
	ld.shared.u8 	%rs360, [_ZZN3cub18CUB_300001_SM_10006detail6reduce28DeviceReduceSingleTileKernelINS2_10policy_hubIN4cuda3std3__45tupleIJblEEEjN6thrust24THRUST_300001_SM_1000_NS8cuda_cub9__find_if7functorIS9_EEE10Policy1000ENSB_12zip_iteratorINS8_IJNSD_26transform_input_iterator_tIbNSB_6detail15normal_iteratorINSB_10device_ptrIiEEEENS7_10__not_fn_tI17greater_than_fourEEEENSB_17counting_iteratorIlNSB_11use_defaultESU_SU_EEEEEEEPS9_jSF_S9_S9_NS7_10__identityEEEvT0_T1_T2_T3_T4_T6_E12temp_storage+88];
	ld.shared.u64 	%rd394, [_ZZN3cub18CUB_300001_SM_10006detail6reduce28DeviceReduceSingleTileKernelINS2_10policy_hubIN4cuda3std3__45tupleIJblEEEjN6thrust24THRUST_300001_SM_1000_NS8cuda_cub9__find_if7functorIS9_EEE10Policy1000ENSB_12zip_iteratorINS8_IJNSD_26transform_input_iterator_tIbNSB_6detail15normal_iteratorINSB_10device_ptrIiEEEENS7_10__not_fn_tI17greater_than_fourEEEENSB_17counting_iteratorIlNSB_11use_defaultESU_SU_EEEEEEEPS9_jSF_S9_S9_NS7_10__identityEEEvT0_T1_T2_T3_T4_T6_E12temp_storage+96];
	setp.eq.s16 	%p229, %rs359, 0;
	setp.eq.s16 	%p230, %rs360, 0;
	min.s64 	%rd395, %rd394, %rd393;
	selp.b16 	%rs361, %rs358, 1, %p230;
	selp.b16 	%rs362, %rs360, %rs361, %p229;
	and.b16  	%rs363, %rs362, 255;
	selp.b64 	%rd396, %rd393, %rd395, %p230;
	selp.b64 	%rd397, %rd394, %rd396, %p229;
	ld.shared.u8 	%rs364, [_ZZN3cub18CUB_300001_SM_10006detail6reduce28DeviceReduceSingleTileKernelINS2_10policy_hubIN4cuda3std3__45tupleIJblEEEjN6thrust24THRUST_300001_SM_1000_NS8cuda_cub9__find_if7functorIS9_EEE10Policy1000ENSB_12zip_iteratorINS8_IJNSD_26transform_input_iterator_tIbNSB_6detail15normal_iteratorINSB_10device_ptrIiEEEENS7_10__not_fn_tI17greater_than_fourEEEENSB_17counting_iteratorIlNSB_11use_defaultESU_SU_EEEEEEEPS9_jSF_S9_S9_NS7_10__identityEEEvT0_T1_T2_T3_T4_T6_E12temp_storage+104];
	ld.shared.u64 	%rd398, [_ZZN3cub18CUB_300001_SM_10006detail6reduce28DeviceReduceSingleTileKernelINS2_10policy_hubIN4cuda3std3__45tupleIJblEEEjN6thrust24THRUST_300001_SM_1000_NS8cuda_cub9__find_if7functorIS9_EEE10Policy1000ENSB_12zip_iteratorINS8_IJNSD_26transform_input_iterator_tIbNSB_6detail15normal_iteratorINSB_10device_ptrIiEEEENS7_10__not_fn_tI17greater_than_fourEEEENSB_17counting_iteratorIlNSB_11use_defaultESU_SU_EEEEEEEPS9_jSF_S9_S9_NS7_10__identityEEEvT0_T1_T2_T3_T4_T6_E12temp_storage+112];
	setp.eq.s16 	%p231, %rs363, 0;
	setp.eq.s16 	%p232, %rs364, 0;
	min.s64 	%rd399, %rd398, %rd397;
	selp.b16 	%rs365, %rs362, 1, %p232;
	selp.b16 	%rs366, %rs364, %rs365, %p231;
	and.b16  	%rs367, %rs366, 255;
	selp.b64 	%rd400, %rd397, %rd399, %p232;
	selp.b64 	%rd401, %rd398, %rd400, %p231;
	ld.shared.u8 	%rs368, [_ZZN3cub18CUB_300001_SM_10006detail6reduce28DeviceReduceSingleTileKernelINS2_10policy_hubIN4cuda3std3__45tupleIJblEEEjN6thrust24THRUST_300001_SM_1000_NS8cuda_cub9__find_if7functorIS9_EEE10Policy1000ENSB_12zip_iteratorINS8_IJNSD_26transform_input_iterator_tIbNSB_6detail15normal_iteratorINSB_10device_ptrIiEEEENS7_10__not_fn_tI17greater_than_fourEEEENSB_17counting_iteratorIlNSB_11use_defaultESU_SU_EEEEEEEPS9_jSF_S9_S9_NS7_10__identityEEEvT0_T1_T2_T3_T4_T6_E12temp_storage+120];
	ld.shared.u64 	%rd402, [_ZZN3cub18CUB_300001_SM_10006detail6reduce28DeviceReduceSingleTileKernelINS2_10policy_hubIN4cuda3std3__45tupleIJblEEEjN6thrust24THRUST_300001_SM_1000_NS8cuda_cub9__find_if7functorIS9_EEE10Policy1000ENSB_12zip_iteratorINS8_IJNSD_26transform_input_iterator_tIbNSB_6detail15normal_iteratorINSB_10device_ptrIiEEEENS7_10__not_fn_tI17greater_than_fourEEEENSB_17counting_iteratorIlNSB_11use_defaultESU_SU_EEEEEEEPS9_jSF_S9_S9_NS7_10__identityEEEvT0_T1_T2_T3_T4_T6_E12temp_storage+128];
	setp.eq.s16 	%p233, %rs367, 0;
	setp.eq.s16 	%p234, %rs368, 0;
	min.s64 	%rd403, %rd402, %rd401;
	selp.b16 	%rs369, %rs366, 1, %p234;
	selp.b16 	%rs383, %rs368, %rs369, %p233;
	selp.b64 	%rd404, %rd401, %rd403, %p234;
	selp.b64 	%rd417, %rd402, %rd404, %p233;
	bra.uni 	$L__BB1_121;
$L__BB1_43:
	// begin inline asm
	mov.u32 %r241, %laneid;
	// end inline asm
	and.b32  	%r262, %r1, 992;
	add.s32 	%r263, %r262, 32;
	setp.gt.u32 	%p145, %r263, %r44;
	not.b32 	%r264, %r262;
	add.s32 	%r265, %r44, %r264;
	selp.b32 	%r260, %r265, 31, %p145;
	cvt.u32.u16 	%r266, %rs383;
	and.b32  	%r243, %r266, 255;
	mov.b32 	%r259, 1;
	mov.b32 	%r261, -1;
	// begin inline asm
	shfl.sync.down.b32 %r242, %r243, %r259, %r260, %r261;
	// end inline asm
	// begin inline asm
	shfl.sync.down.b32 %r247, %r248, %r259, %r260, %r261;
	// end inline asm
	mov.b64 	{%r253, %r258}, %rd417;
	// begin inline asm
	shfl.sync.down.b32 %r252, %r253, %r259, %r260, %r261;
	// end inline asm
	// begin inline asm
	shfl.sync.down.b32 %r257, %r258, %r259, %r260, %r261;
	// end inline asm
	mov.b64 	%rd39, {%r252, %r257};
	cvt.u16.u32 	%rs31, %r242;
	setp.ge.s32 	%p146, %r241, %r260;
	@%p146 bra 	$L__BB1_47;
	and.b16  	%rs282, %rs383, 255;
	setp.eq.s16 	%p147, %rs282, 0;
	and.b16  	%rs283, %rs31, 255;
	setp.eq.s16 	%p148, %rs283, 0;
	or.pred  	%p149, %p147, %p148;
	@%p149 bra 	$L__BB1_46;
	min.s64 	%rd417, %rd39, %rd417;
	mov.b16 	%rs383, 1;
	bra.uni 	$L__BB1_47;
$L__BB1_46:
	setp.eq.s16 	%p150, %rs282, 0;
	selp.b16 	%rs383, %rs31, %rs383, %p150;
	selp.b64 	%rd417, %rd39, %rd417, %p150;
$L__BB1_47:
	cvt.u32.u16 	%r287, %rs383;
	and.b32  	%r268, %r287, 255;
	mov.b32 	%r284, 2;
	mov.b32 	%r286, -1;
	// begin inline asm
	shfl.sync.down.b32 %r267, %r268, %r284, %r260, %r286;
	// end inline asm
	// begin inline asm
	shfl.sync.down.b32 %r272, %r273, %r284, %r260, %r286;
	// end inline asm
	mov.b64 	{%r278, %r283}, %rd417;
	// begin inline asm
	shfl.sync.down.b32 %r277, %r278, %r284, %r260, %r286;
	// end inline asm
	// begin inline asm
	shfl.sync.down.b32 %r282, %r283, %r284, %r260, %r286;
	// end inline asm
	mov.b64 	%rd43, {%r277, %r282};
	cvt.u16.u32 	%rs34, %r267;
	add.s32 	%r288, %r241, 2;
	setp.gt.s32 	%p151, %r288, %r260;
	@%p151 bra 	$L__BB1_51;
	and.b16  	%rs286, %rs383, 255;
	setp.eq.s16 	%p152, %rs286, 0;
	and.b16  	%rs287, %rs34, 255;
	setp.eq.s16 	%p153, %rs287, 0;
	or.pred  	%p154, %p152, %p153;
	@%p154 bra 	$L__BB1_50;
	min.s64 	%rd417, %rd43, %rd417;
	mov.b16 	%rs383, 1;
	bra.uni 	$L__BB1_51;
$L__BB1_50:
	setp.eq.s16 	%p155, %rs286, 0;
	selp.b16 	%rs383, %rs34, %rs383, %p155;
	selp.b64 	%rd417, %rd43, %rd417, %p155;
$L__BB1_51:
	cvt.u32.u16 	%r309, %rs383;
	and.b32  	%r290, %r309, 255;
	mov.b32 	%r306, 4;
	mov.b32 	%r308, -1;
	// begin inline asm
	shfl.sync.down.b32 %r289, %r290, %r306, %r260, %r308;
	// end inline asm
	// begin inline asm
	shfl.sync.down.b32 %r294, %r295, %r306, %r260, %r308;
	// end inline asm
	mov.b64 	{%r300, %r305}, %rd417;
	// begin inline asm
	shfl.sync.down.b32 %r299, %r300, %r306, %r260, %r308;
	// end inline asm
	// begin inline asm
	shfl.sync.down.b32 %r304, %r305, %r306, %r260, %r308;
	// end inline asm
	mov.b64 	%rd47, {%r299, %r304};
	cvt.u16.u32 	%rs37, %r289;
	add.s32 	%r310, %r241, 4;
	setp.gt.s32 	%p156, %r310, %r260;
	@%p156 bra 	$L__BB1_55;
	and.b16  	%rs290, %rs383, 255;
	setp.eq.s16 	%p157, %rs290, 0;
	and.b16  	%rs291, %rs37, 255;
	setp.eq.s16 	%p158, %rs291, 0;
	or.pred  	%p159, %p157, %p158;
	@%p159 bra 	$L__BB1_54;
	min.s64 	%rd417, %rd47, %rd417;
	mov.b16 	%rs383, 1;
	bra.uni 	$L__BB1_55;
$L__BB1_54:
	setp.eq.s16 	%p160, %rs290, 0;
	selp.b16 	%rs383, %rs37, %rs383, %p160;
	selp.b64 	%rd417, %rd47, %rd417, %p160;
$L__BB1_55:
	cvt.u32.u16 	%r331, %rs383;
	and.b32  	%r312, %r331, 255;
	mov.b32 	%r328, 8;
	mov.b32 	%r330, -1;
	// begin inline asm
	shfl.sync.down.b32 %r311, %r312, %r328, %r260, %r330;
	// end inline asm
	// begin inline asm
	shfl.sync.down.b32 %r316, %r317, %r328, %r260, %r330;
	// end inline asm
	mov.b64 	{%r322, %r327}, %rd417;
	// begin inline asm
	shfl.sync.down.b32 %r321, %r322, %r328, %r260, %r330;
	// end inline asm
	// begin inline asm
	shfl.sync.down.b32 %r326, %r327, %r328, %r260, %r330;
	// end inline asm
	mov.b64 	%rd51, {%r321, %r326};
	cvt.u16.u32 	%rs40, %r311;
	add.s32 	%r332, %r241, 8;
	setp.gt.s32 	%p161, %r332, %r260;
	@%p161 bra 	$L__BB1_59;
	and.b16  	%rs294, %rs383, 255;
	setp.eq.s16 	%p162, %rs294, 0;
	and.b16  	%rs295, %rs40, 255;
	setp.eq.s16 	%p163, %rs295, 0;
	or.pred  	%p164, %p162, %p163;
	@%p164 bra 	$L__BB1_58;
	min.s64 	%rd417, %rd51, %rd417;
	mov.b16 	%rs383, 1;
	bra.uni 	$L__BB1_59;
$L__BB1_58:
	setp.eq.s16 	%p165, %rs294, 0;
	selp.b16 	%rs383, %rs40, %rs383, %p165;
	selp.b64 	%rd417, %rd51, %rd417, %p165;
$L__BB1_59:
	cvt.u32.u16 	%r353, %rs383;
	and.b32  	%r334, %r353, 255;
	mov.b32 	%r350, 16;
	mov.b32 	%r352, -1;
	// begin inline asm
	shfl.sync.down.b32 %r333, %r334, %r350, %r260, %r352;
	// end inline asm
	// begin inline asm
	shfl.sync.down.b32 %r338, %r339, %r350, %r260, %r352;
	// end inline asm
	mov.b64 	{%r344, %r349}, %rd417;
	// begin inline asm
	shfl.sync.down.b32 %r343, %r344, %r350, %r260, %r352;
	// end inline asm
	// begin inline asm
	shfl.sync.down.b32 %r348, %r349, %r350, %r260, %r352;
	// end inline asm
	mov.b64 	%rd55, {%r343, %r348};
	cvt.u16.u32 	%rs43, %r333;
	add.s32 	%r354, %r241, 16;
	setp.gt.s32 	%p166, %r354, %r260;
	@%p166 bra 	$L__BB1_63;
	and.b16  	%rs298, %rs383, 255;
	setp.eq.s16 	%p167, %rs298, 0;
	and.b16  	%rs299, %rs43, 255;
	setp.eq.s16 	%p168, %rs299, 0;
	or.pred  	%p169, %p167, %p168;
	@%p169 bra 	$L__BB1_62;
	min.s64 	%rd417, %rd55, %rd417;
	mov.b16 	%rs383, 1;
	bra.uni 	$L__BB1_63;
$L__BB1_62:
	setp.eq.s16 	%p170, %rs298, 0;
	selp.b16 	%rs383, %rs43, %rs383, %p170;
	selp.b64 	%rd417, %rd55, %rd417, %p170;
$L__BB1_63:
	setp.ne.s32 	%p171, %r241, 0;
	@%p171 bra 	$L__BB1_65;
	shr.u32 	%r355, %r1, 1;
	and.b32  	%r356, %r355, 496;
	mov.u32 	%r357, _ZZN3cub18CUB_300001_SM_10006detail6reduce28DeviceReduceSingleTileKernelINS2_10policy_hubIN4cuda3std3__45tupleIJblEEEjN6thrust24THRUST_300001_SM_1000_NS8cuda_cub9__find_if7functorIS9_EEE10Policy1000ENSB_12zip_iteratorINS8_IJNSD_26transform_input_iterator_tIbNSB_6detail15normal_iteratorINSB_10device_ptrIiEEEENS7_10__not_fn_tI17greater_than_fourEEEENSB_17counting_iteratorIlNSB_11use_defaultESU_SU_EEEEEEEPS9_jSF_S9_S9_NS7_10__identityEEEvT0_T1_T2_T3_T4_T6_E12temp_storage;
	add.s32 	%r358, %r357, %r356;
	st.shared.u8 	[%r358+8], %rs383;
	st.shared.u64 	[%r358+16], %rd417;
$L__BB1_65:
	bar.sync 	0;
	setp.ne.s32 	%p172, %r1, 0;
	@%p172 bra 	$L__BB1_121;
	setp.lt.u32 	%p173, %r44, 33;
	@%p173 bra 	$L__BB1_68;
	ld.shared.u8 	%rs302, [_ZZN3cub18CUB_300001_SM_10006detail6reduce28DeviceReduceSingleTileKernelINS2_10policy_hubIN4cuda3std3__45tupleIJblEEEjN6thrust24THRUST_300001_SM_1000_NS8cuda_cub9__find_if7functorIS9_EEE10Policy1000ENSB_12zip_iteratorINS8_IJNSD_26transform_input_iterator_tIbNSB_6detail15normal_iteratorINSB_10device_ptrIiEEEENS7_10__not_fn_tI17greater_than_fourEEEENSB_17counting_iteratorIlNSB_11use_defaultESU_SU_EEEEEEEPS9_jSF_S9_S9_NS7_10__identityEEEvT0_T1_T2_T3_T4_T6_E12temp_storage+24];
	ld.shared.u64 	%rd357, [_ZZN3cub18CUB_300001_SM_10006detail6reduce28DeviceReduceSingleTileKernelINS2_10policy_hubIN4cuda3std3__45tupleIJblEEEjN6thrust24THRUST_300001_SM_1000_NS8cuda_cub9__find_if7functorIS9_EEE10Policy1000ENSB_12zip_iteratorINS8_IJNSD_26transform_input_iterator_tIbNSB_6detail15normal_iteratorINSB_10device_ptrIiEEEENS7_10__not_fn_tI17greater_than_fourEEEENSB_17counting_iteratorIlNSB_11use_defaultESU_SU_EEEEEEEPS9_jSF_S9_S9_NS7_10__identityEEEvT0_T1_T2_T3_T4_T6_E12temp_storage+32];
	and.b16  	%rs303, %rs383, 255;
	setp.eq.s16 	%p174, %rs303, 0;
	setp.eq.s16 	%p175, %rs302, 0;
	min.s64 	%rd358, %rd357, %rd417;
	selp.b16 	%rs304, %rs383, 1, %p175;
	selp.b16 	%rs383, %rs302, %rs304, %p174;
	selp.b64 	%rd359, %rd417, %rd358, %p175;
	selp.b64 	%rd417, %rd357, %rd359, %p174;
$L__BB1_68:
	setp.lt.u32 	%p176, %r44, 65;
	@%p176 bra 	$L__BB1_70;
	ld.shared.u8 	%rs305, [_ZZN3cub18CUB_300001_SM_10006detail6reduce28DeviceReduceSingleTileKernelINS2_10policy_hubIN4cuda3std3__45tupleIJblEEEjN6thrust24THRUST_300001_SM_1000_NS8cuda_cub9__find_if7functorIS9_EEE10Policy1000ENSB_12zip_iteratorINS8_IJNSD_26transform_input_iterator_tIbNSB_6detail15normal_iteratorINSB_10device_ptrIiEEEENS7_10__not_fn_tI17greater_than_fourEEEENSB_17counting_iteratorIlNSB_11use_defaultESU_SU_EEEEEEEPS9_jSF_S9_S9_NS7_10__identityEEEvT0_T1_T2_T3_T4_T6_E12temp_storage+40];
	ld.shared.u64 	%rd360, [_ZZN3cub18CUB_300001_SM_10006detail6reduce28DeviceReduceSingleTileKernelINS2_10policy_hubIN4cuda3std3__45tupleIJblEEEjN6thrust24THRUST_300001_SM_1000_NS8cuda_cub9__find_if7functorIS9_EEE10Policy1000ENSB_12zip_iteratorINS8_IJNSD_26transform_input_iterator_tIbNSB_6detail15normal_iteratorINSB_10device_ptrIiEEEENS7_10__not_fn_tI17greater_than_fourEEEENSB_17counting_iteratorIlNSB_11use_defaultESU_SU_EEEEEEEPS9_jSF_S9_S9_NS7_10__identityEEEvT0_T1_T2_T3_T4_T6_E12temp_storage+48];
	and.b16  	%rs306, %rs383, 255;
	setp.eq.s16 	%p177, %rs306, 0;
	setp.eq.s16 	%p178, %rs305, 0;
	min.s64 	%rd361, %rd360, %rd417;
	selp.b16 	%rs307, %rs383, 1, %p178;
	selp.b16 	%rs383, %rs305, %rs307, %p177;
	selp.b64 	%rd362, %rd417, %rd361, %p178;
	selp.b64 	%rd417, %rd360, %rd362, %p177;
$L__BB1_70:
	setp.lt.u32 	%p179, %r44, 97;
	@%p179 bra 	$L__BB1_72;
	ld.shared.u8 	%rs308, [_ZZN3cub18CUB_300001_SM_10006detail6reduce28DeviceReduceSingleTileKernelINS2_10policy_hubIN4cuda3std3__45tupleIJblEEEjN6thrust24THRUST_300001_SM_1000_NS8cuda_cub9__find_if7functorIS9_EEE10Policy1000ENSB_12zip_iteratorINS8_IJNSD_26transform_input_iterator_tIbNSB_6detail15normal_iteratorINSB_10device_ptrIiEEEENS7_10__not_fn_tI17greater_than_fourEEEENSB_17counting_iteratorIlNSB_11use_defaultESU_SU_EEEEEEEPS9_jSF_S9_S9_NS7_10__identityEEEvT0_T1_T2_T3_T4_T6_E12temp_storage+56];
	ld.shared.u64 	%rd363, [_ZZN3cub18CUB_300001_SM_10006detail6reduce28DeviceReduceSingleTileKernelINS2_10policy_hubIN4cuda3std3__45tupleIJblEEEjN6thrust24THRUST_300001_SM_1000_NS8cuda_cub9__find_if7functorIS9_EEE10Policy1000ENSB_12zip_iteratorINS8_IJNSD_26transform_input_iterator_tIbNSB_6detail15normal_iteratorINSB_10device_ptrIiEEEENS7_10__not_fn_tI17greater_than_fourEEEENSB_17counting_iteratorIlNSB_11use_defaultESU_SU_EEEEEEEPS9_jSF_S9_S9_NS7_10__identityEEEvT0_T1_T2_T3_T4_T6_E12temp_storage+64];
	and.b16  	%rs309, %rs383, 255;
	setp.eq.s16 	%p180, %rs309, 0;
	setp.eq.s16 	%p181, %rs308, 0;
	min.s64 	%rd364, %rd363, %rd417;
	selp.b16 	%rs310, %rs383, 1, %p181;
	selp.b16 	%rs383, %rs308, %rs310, %p180;
	selp.b64 	%rd365, %rd417, %rd364, %p181;
	selp.b64 	%rd417, %rd363, %rd365, %p180;
$L__BB1_72:
	setp.lt.u32 	%p182, %r44, 129;
	@%p182 bra 	$L__BB1_74;
	ld.shared.u8 	%rs311, [_ZZN3cub18CUB_300001_SM_10006detail6reduce28DeviceReduceSingleTileKernelINS2_10policy_hubIN4cuda3std3__45tupleIJblEEEjN6thrust24THRUST_300001_SM_1000_NS8cuda_cub9__find_if7functorIS9_EEE10Policy1000ENSB_12zip_iteratorINS8_IJNSD_26transform_input_iterator_tIbNSB_6detail15normal_iteratorINSB_10device_ptrIiEEEENS7_10__not_fn_tI17greater_than_fourEEEENSB_17counting_iteratorIlNSB_11use_defaultESU_SU_EEEEEEEPS9_jSF_S9_S9_NS7_10__identityEEEvT0_T1_T2_T3_T4_T6_E12temp_storage+72];
	ld.shared.u64 	%rd366, [_ZZN3cub18CUB_300001_SM_10006detail6reduce28DeviceReduceSingleTileKernelINS2_10policy_hubIN4cuda3std3__45tupleIJblEEEjN6thrust24THRUST_300001_SM_1000_NS8cuda_cub9__find_if7functorIS9_EEE10Policy1000ENSB_12zip_iteratorINS8_IJNSD_26transform_input_iterator_tIbNSB_6detail15normal_iteratorINSB_10device_ptrIiEEEENS7_10__not_fn_tI17greater_than_fourEEEENSB_17counting_iteratorIlNSB_11use_defaultESU_SU_EEEEEEEPS9_jSF_S9_S9_NS7_10__identityEEEvT0_T1_T2_T3_T4_T6_E12temp_storage+80];
	and.b16  	%rs312, %rs383, 255;
	setp.eq.s16 	%p183, %rs312, 0;
	setp.eq.s16 	%p184, %rs311, 0;
	min.s64 	%rd367, %rd366, %rd417;
	selp.b16 	%rs313, %rs383, 1, %p184;
	selp.b16 	%rs383, %rs311, %rs313, %p183;
	selp.b64 	%rd368, %rd417, %rd367, %p184;
	selp.b64 	%rd417, %rd366, %rd368, %p183;
$L__BB1_74:
	setp.lt.u32 	%p185, %r44, 161;
	@%p185 bra 	$L__BB1_76;
	ld.shared.u8 	%rs314, [_ZZN3cub18CUB_300001_SM_10006detail6reduce28DeviceReduceSingleTileKernelINS2_10policy_hubIN4cuda3std3__45tupleIJblEEEjN6thrust24THRUST_300001_SM_1000_NS8cuda_cub9__find_if7functorIS9_EEE10Policy1000ENSB_12zip_iteratorINS8_IJNSD_26transform_input_iterator_tIbNSB_6detail15normal_iteratorINSB_10device_ptrIiEEEENS7_10__not_fn_tI17greater_than_fourEEEENSB_17counting_iteratorIlNSB_11use_defaultESU_SU_EEEEEEEPS9_jSF_S9_S9_NS7_10__identityEEEvT0_T1_T2_T3_T4_T6_E12temp_storage+88];
	ld.shared.u64 	%rd369, [_ZZN3cub18CUB_300001_SM_10006detail6reduce28DeviceReduceSingleTileKernelINS2_10policy_hubIN4cuda3std3__45tupleIJblEEEjN6thrust24THRUST_300001_SM_1000_NS8cuda_cub9__find_if7functorIS9_EEE10Policy1000ENSB_12zip_iteratorINS8_IJNSD_26transform_input_iterator_tIbNSB_6detail15normal_iteratorINSB_10device_ptrIiEEEENS7_10__not_fn_tI17greater_than_fourEEEENSB_17counting_iteratorIlNSB_11use_defaultESU_SU_EEEEEEEPS9_jSF_S9_S9_NS7_10__identityEEEvT0_T1_T2_T3_T4_T6_E12temp_storage+96];
	and.b16  	%rs315, %rs383, 255;
	setp.eq.s16 	%p186, %rs315, 0;
	setp.eq.s16 	%p187, %rs314, 0;
	min.s64 	%rd370, %rd369, %rd417;
	selp.b16 	%rs316, %rs383, 1, %p187;
	selp.b16 	%rs383, %rs314, %rs316, %p186;
	selp.b64 	%rd371, %rd417, %rd370, %p187;
	selp.b64 	%rd417, %rd369, %rd371, %p186;
$L__BB1_76:
	setp.lt.u32 	%p188, %r44, 193;
	@%p188 bra 	$L__BB1_78;
	ld.shared.u8 	%rs317, [_ZZN3cub18CUB_300001_SM_10006detail6reduce28DeviceReduceSingleTileKernelINS2_10policy_hubIN4cuda3std3__45tupleIJblEEEjN6thrust24THRUST_300001_SM_1000_NS8cuda_cub9__find_if7functorIS9_EEE10Policy1000ENSB_12zip_iteratorINS8_IJNSD_26transform_input_iterator_tIbNSB_6detail15normal_iteratorINSB_10device_ptrIiEEEENS7_10__not_fn_tI17greater_than_fourEEEENSB_17counting_iteratorIlNSB_11use_defaultESU_SU_EEEEEEEPS9_jSF_S9_S9_NS7_10__identityEEEvT0_T1_T2_T3_T4_T6_E12temp_storage+104];
	ld.shared.u64 	%rd372, [_ZZN3cub18CUB_300001_SM_10006detail6reduce28DeviceReduceSingleTileKernelINS2_10policy_hubIN4cuda3std3__45tupleIJblEEEjN6thrust24THRUST_300001_SM_1000_NS8cuda_cub9__find_if7functorIS9_EEE10Policy1000ENSB_12zip_iteratorINS8_IJNSD_26transform_input_iterator_tIbNSB_6detail15normal_iteratorINSB_10device_ptrIiEEEENS7_10__not_fn_tI17greater_than_fourEEEENSB_17counting_iteratorIlNSB_11use_defaultESU_SU_EEEEEEEPS9_jSF_S9_S9_NS7_10__identityEEEvT0_T1_T2_T3_T4_T6_E12temp_storage+112];
	and.b16  	%rs318, %rs383, 255;
	setp.eq.s16 	%p189, %rs318, 0;
	setp.eq.s16 	%p190, %rs317, 0;
	min.s64 	%rd373, %rd372, %rd417;
	selp.b16 	%rs319, %rs383, 1, %p190;
	selp.b16 	%rs383, %rs317, %rs319, %p189;
	selp.b64 	%rd374, %rd417, %rd373, %p190;
	selp.b64 	%rd417, %rd372, %rd374, %p189;
$L__BB1_78:
	setp.lt.u32 	%p191, %r44, 225;
	@%p191 bra 	$L__BB1_121;
	ld.shared.u8 	%rs320, [_ZZN3cub18CUB_300001_SM_10006detail6reduce28DeviceReduceSingleTileKernelINS2_10policy_hubIN4cuda3std3__45tupleIJblEEEjN6thrust24THRUST_300001_SM_1000_NS8cuda_cub9__find_if7functorIS9_EEE10Policy1000ENSB_12zip_iteratorINS8_IJNSD_26transform_input_iterator_tIbNSB_6detail15normal_iteratorINSB_10device_ptrIiEEEENS7_10__not_fn_tI17greater_than_fourEEEENSB_17counting_iteratorIlNSB_11use_defaultESU_SU_EEEEEEEPS9_jSF_S9_S9_NS7_10__identityEEEvT0_T1_T2_T3_T4_T6_E12temp_storage+120];
	ld.shared.u64 	%rd375, [_ZZN3cub18CUB_300001_SM_10006detail6reduce28DeviceReduceSingleTileKernelINS2_10policy_hubIN4cuda3std3__45tupleIJblEEEjN6thrust24THRUST_300001_SM_1000_NS8cuda_cub9__find_if7functorIS9_EEE10Policy1000ENSB_12zip_iteratorINS8_IJNSD_26transform_input_iterator_tIbNSB_6detail15normal_iteratorINSB_10device_ptrIiEEEENS7_10__not_fn_tI17greater_than_fourEEEENSB_17counting_iteratorIlNSB_11use_defaultESU_SU_EEEEEEEPS9_jSF_S9_S9_NS7_10__identityEEEvT0_T1_T2_T3_T4_T6_E12temp_storage+128];
	and.b16  	%rs321, %rs383, 255;
	setp.eq.s16 	%p192, %rs321, 0;
	setp.eq.s16 	%p193, %rs320, 0;
	min.s64 	%rd376, %rd375, %rd417;
	selp.b16 	%rs322, %rs383, 1, %p193;
	selp.b16 	%rs383, %rs320, %rs322, %p192;
	selp.b64 	%rd377, %rd417, %rd376, %p193;
	selp.b64 	%rd417, %rd375, %rd377, %p192;
	bra.uni 	$L__BB1_121;
$L__BB1_80:
	mov.u32 	%r20, %tid.x;
	cvt.u64.u32 	%rd72, %r20;
	mul.wide.u32 	%rd116, %r20, 4;
	add.s64 	%rd73, %rd2, %rd116;
	ld.global.u32 	%r56, [%rd73];
	setp.lt.s32 	%p3, %r56, 5;
	add.s32 	%r57, %r20, 256;
	cvt.u64.u32 	%rd117, %r57;
	ld.global.u32 	%r58, [%rd73+1024];
	setp.lt.s32 	%p4, %r58, 5;
	add.s32 	%r60, %r20, 512;
	cvt.u64.u32 	%rd118, %r60;
	add.s64 	%rd119, %rd113, %rd118;
	ld.global.u32 	%r61, [%rd73+2048];
	setp.lt.s32 	%p5, %r61, 5;
	add.s64 	%rd120, %rd119, 256;
	ld.global.u32 	%r62, [%rd73+3072];
	setp.lt.s32 	%p7, %r62, 5;
	or.pred  	%p9, %p3, %p4;
	selp.b64 	%rd121, %rd72, %rd117, %p3;
	add.s64 	%rd122, %rd113, %rd121;
	min.s64 	%rd123, %rd119, %rd122;
	selp.b64 	%rd124, %rd123, %rd122, %p5;
	or.pred  	%p10, %p9, %p5;
	selp.b64 	%rd125, %rd124, %rd119, %p9;
	min.s64 	%rd126, %rd120, %rd125;
	selp.b64 	%rd127, %rd126, %rd125, %p7;
	or.pred  	%p11, %p10, %p7;
	selp.u16 	%rs383, 1, 0, %p11;
	selp.b64 	%rd417, %rd127, %rd120, %p10;
	add.s32 	%r21, %r44, -1024;
	setp.lt.u32 	%p12, %r21, 1024;
	mov.b32 	%r478, 1024;
	@%p12 bra 	$L__BB1_84;
	mov.b32 	%r478, 1024;
$L__BB1_82:
	cvt.u64.u32 	%rd128, %r478;
	add.s64 	%rd129, %rd72, %rd128;
	mul.wide.u32 	%rd130, %r478, 4;
	add.s64 	%rd131, %rd73, %rd130;
	add.s64 	%rd132, %rd129, %rd113;
	ld.global.u32 	%r64, [%rd131];
	setp.lt.s32 	%p13, %r64, 5;
	add.s64 	%rd133, %rd132, 256;
	ld.global.u32 	%r65, [%rd131+1024];
	setp.lt.s32 	%p14, %r65, 5;
	selp.u16 	%rs101, 1, 0, %p14;
	add.s64 	%rd134, %rd132, 512;
	ld.global.u32 	%r66, [%rd131+2048];
	setp.lt.s32 	%p15, %r66, 5;
	selp.u16 	%rs102, 1, 0, %p15;
	add.s64 	%rd135, %rd132, 768;
	ld.global.u32 	%r67, [%rd131+3072];
	setp.lt.s32 	%p16, %r67, 5;
	selp.u16 	%rs103, 1, 0, %p16;
	and.b16  	%rs104, %rs383, 255;
	setp.eq.s16 	%p17, %rs104, 0;
	selp.u16 	%rs105, 1, 0, %p13;
	min.s64 	%rd136, %rd132, %rd417;
	selp.b16 	%rs106, 1, %rs383, %p13;
	selp.b64 	%rd137, %rd136, %rd417, %p13;
	selp.b16 	%rs107, %rs105, %rs106, %p17;
	and.b16  	%rs108, %rs107, 255;
	selp.b64 	%rd138, %rd132, %rd137, %p17;
	setp.eq.s16 	%p18, %rs108, 0;
	min.s64 	%rd139, %rd133, %rd138;
	selp.b16 	%rs109, 1, %rs107, %p14;
	selp.b64 	%rd140, %rd139, %rd138, %p14;
	selp.b16 	%rs110, %rs101, %rs109, %p18;
	and.b16  	%rs111, %rs110, 255;
	selp.b64 	%rd141, %rd133, %rd140, %p18;
	setp.eq.s16 	%p19, %rs111, 0;
	min.s64 	%rd142, %rd134, %rd141;
	selp.b16 	%rs112, 1, %rs110, %p15;
	selp.b64 	%rd143, %rd142, %rd141, %p15;
	selp.b16 	%rs113, %rs102, %rs112, %p19;
	and.b16  	%rs114, %rs113, 255;
	selp.b64 	%rd144, %rd134, %rd143, %p19;
	setp.eq.s16 	%p20, %rs114, 0;
	min.s64 	%rd145, %rd135, %rd144;
	selp.b16 	%rs115, 1, %rs113, %p16;
	selp.b64 	%rd146, %rd145, %rd144, %p16;
	selp.b16 	%rs383, %rs103, %rs115, %p20;
	selp.b64 	%rd417, %rd135, %rd146, %p20;
	sub.s32 	%r68, %r44, %r478;
	setp.lt.u32 	%p21, %r68, 1024;
	@%p21 bra 	$L__BB1_97;
	add.s32 	%r478, %r478, 1024;
	setp.le.u32 	%p22, %r478, %r21;
	@%p22 bra 	$L__BB1_82;
$L__BB1_84:
	setp.le.u32 	%p23, %r44, %r478;
	sub.s32 	%r69, %r44, %r478;
	setp.ge.s32 	%p24, %r20, %r69;
	or.pred  	%p25, %p23, %p24;
	@%p25 bra 	$L__BB1_97;
	not.b32 	%r71, %r20;
	add.s32 	%r72, %r44, %r71;
	sub.s32 	%r25, %r72, %r478;
	shr.u32 	%r73, %r25, 8;
	add.s32 	%r26, %r73, 1;
	and.b32  	%r27, %r26, 7;
	setp.lt.u32 	%p26, %r25, 1792;
	mov.u32 	%r483, %r20;
	@%p26 bra 	$L__BB1_89;
	or.b32  	%r481, %r20, 1024;
	add.s32 	%r480, %r20, %r478;
	and.b32  	%r74, %r26, 33554424;
	neg.s32 	%r479, %r74;
$L__BB1_87:
	.pragma "nounroll";
	cvt.u64.u32 	%rd148, %r480;
	mul.wide.u32 	%rd149, %r480, 4;
	add.s64 	%rd150, %rd2, %rd149;
	add.s64 	%rd151, %rd113, %rd148;
	ld.global.u32 	%r75, [%rd150];
	setp.lt.s32 	%p27, %r75, 5;
	selp.u16 	%rs117, 1, 0, %p27;
	and.b16  	%rs118, %rs383, 255;
	setp.eq.s16 	%p28, %rs118, 0;
	min.s64 	%rd152, %rd151, %rd417;
	selp.b16 	%rs119, 1, %rs383, %p27;
	selp.b16 	%rs120, %rs117, %rs119, %p28;
	and.b16  	%rs121, %rs120, 255;
	selp.b64 	%rd153, %rd152, %rd417, %p27;
	selp.b64 	%rd154, %rd151, %rd153, %p28;
	add.s32 	%r76, %r480, 256;
	cvt.u64.u32 	%rd155, %r76;
	mul.wide.u32 	%rd156, %r76, 4;
	add.s64 	%rd157, %rd2, %rd156;
	add.s64 	%rd158, %rd113, %rd155;
	ld.global.u32 	%r77, [%rd157];
	setp.lt.s32 	%p29, %r77, 5;
	selp.u16 	%rs122, 1, 0, %p29;
	setp.eq.s16 	%p30, %rs121, 0;
	min.s64 	%rd159, %rd158, %rd154;
	selp.b16 	%rs123, 1, %rs120, %p29;
	selp.b16 	%rs124, %rs122, %rs123, %p30;
	and.b16  	%rs125, %rs124, 255;
	selp.b64 	%rd160, %rd159, %rd154, %p29;
	selp.b64 	%rd161, %rd158, %rd160, %p30;
	add.s32 	%r78, %r480, 512;
	cvt.u64.u32 	%rd162, %r78;
	mul.wide.u32 	%rd163, %r78, 4;
	add.s64 	%rd164, %rd2, %rd163;
	add.s64 	%rd165, %rd113, %rd162;
	ld.global.u32 	%r79, [%rd164];
	setp.lt.s32 	%p31, %r79, 5;
	selp.u16 	%rs126, 1, 0, %p31;
	setp.eq.s16 	%p32, %rs125, 0;
	min.s64 	%rd166, %rd165, %rd161;
	selp.b16 	%rs127, 1, %rs124, %p31;
	selp.b16 	%rs128, %rs126, %rs127, %p32;
	and.b16  	%rs129, %rs128, 255;
	selp.b64 	%rd167, %rd166, %rd161, %p31;
	selp.b64 	%rd168, %rd165, %rd167, %p32;
	add.s32 	%r80, %r480, 768;
	cvt.u64.u32 	%rd169, %r80;
	mul.wide.u32 	%rd170, %r80, 4;
	add.s64 	%rd171, %rd2, %rd170;
	add.s64 	%rd172, %rd113, %rd169;
	ld.global.u32 	%r81, [%rd171];
	setp.lt.s32 	%p33, %r81, 5;
	selp.u16 	%rs130, 1, 0, %p33;
	setp.eq.s16 	%p34, %rs129, 0;
	min.s64 	%rd173, %rd172, %rd168;
	selp.b16 	%rs131, 1, %rs128, %p33;
	selp.b16 	%rs132, %rs130, %rs131, %p34;
	and.b16  	%rs133, %rs132, 255;
	selp.b64 	%rd174, %rd173, %rd168, %p33;
	selp.b64 	%rd175, %rd172, %rd174, %p34;
	add.s32 	%r82, %r480, 1024;
	cvt.u64.u32 	%rd176, %r82;
	mul.wide.u32 	%rd177, %r82, 4;
	add.s64 	%rd178, %rd2, %rd177;
	add.s64 	%rd179, %rd113, %rd176;
	ld.global.u32 	%r83, [%rd178];
	setp.lt.s32 	%p35, %r83, 5;
	selp.u16 	%rs134, 1, 0, %p35;
	setp.eq.s16 	%p36, %rs133, 0;
	min.s64 	%rd180, %rd179, %rd175;
	selp.b16 	%rs135, 1, %rs132, %p35;
	selp.b16 	%rs136, %rs134, %rs135, %p36;
	and.b16  	%rs137, %rs136, 255;
	selp.b64 	%rd181, %rd180, %rd175, %p35;
	selp.b64 	%rd182, %rd179, %rd181, %p36;
	add.s32 	%r84, %r480, 1280;
	cvt.u64.u32 	%rd183, %r84;
	mul.wide.u32 	%rd184, %r84, 4;
	add.s64 	%rd185, %rd2, %rd184;
	add.s64 	%rd186, %rd113, %rd183;
	ld.global.u32 	%r85, [%rd185];
	setp.lt.s32 	%p37, %r85, 5;
	selp.u16 	%rs138, 1, 0, %p37;
	setp.eq.s16 	%p38, %rs137, 0;
	min.s64 	%rd187, %rd186, %rd182;
	selp.b16 	%rs139, 1, %rs136, %p37;
	selp.b16 	%rs140, %rs138, %rs139, %p38;
	and.b16  	%rs141, %rs140, 255;
	selp.b64 	%rd188, %rd187, %rd182, %p37;
	selp.b64 	%rd189, %rd186, %rd188, %p38;
	add.s32 	%r86, %r480, 1536;
	cvt.u64.u32 	%rd190, %r86;
	mul.wide.u32 	%rd191, %r86, 4;
	add.s64 	%rd192, %rd2, %rd191;
	add.s64 	%rd193, %rd113, %rd190;
	ld.global.u32 	%r87, [%rd192];
	setp.lt.s32 	%p39, %r87, 5;
	selp.u16 	%rs142, 1, 0, %p39;
	setp.eq.s16 	%p40, %rs141, 0;
	min.s64 	%rd194, %rd193, %rd189;
	selp.b16 	%rs143, 1, %rs140, %p39;
	selp.b16 	%rs144, %rs142, %rs143, %p40;
	and.b16  	%rs145, %rs144, 255;
	selp.b64 	%rd195, %rd194, %rd189, %p39;
	selp.b64 	%rd196, %rd193, %rd195, %p40;
	add.s32 	%r88, %r480, 1792;
	cvt.u64.u32 	%rd197, %r88;
	mul.wide.u32 	%rd198, %r88, 4;
	add.s64 	%rd199, %rd2, %rd198;
	add.s64 	%rd200, %rd113, %rd197;
	ld.global.u32 	%r89, [%rd199];
	setp.lt.s32 	%p41, %r89, 5;
	selp.u16 	%rs146, 1, 0, %p41;
	setp.eq.s16 	%p42, %rs145, 0;
	min.s64 	%rd201, %rd200, %rd196;
	selp.b16 	%rs147, 1, %rs144, %p41;
	selp.b16 	%rs383, %rs146, %rs147, %p42;
	selp.b64 	%rd202, %rd201, %rd196, %p41;
	selp.b64 	%rd417, %rd200, %rd202, %p42;
	add.s32 	%r481, %r481, 2048;
	add.s32 	%r480, %r480, 2048;
	add.s32 	%r479, %r479, 8;
	setp.ne.s32 	%p43, %r479, 0;
	@%p43 bra 	$L__BB1_87;
	add.s32 	%r483, %r481, -1024;
$L__BB1_89:
	setp.eq.s32 	%p44, %r27, 0;
	@%p44 bra 	$L__BB1_97;
	setp.lt.u32 	%p45, %r27, 4;
	@%p45 bra 	$L__BB1_92;
	add.s32 	%r90, %r483, %r478;
	cvt.u64.u32 	%rd204, %r90;
	mul.wide.u32 	%rd205, %r90, 4;
	add.s64 	%rd206, %rd2, %rd205;
	add.s64 	%rd207, %rd113, %rd204;
	ld.global.u32 	%r91, [%rd206];
	setp.lt.s32 	%p46, %r91, 5;
	selp.u16 	%rs149, 1, 0, %p46;
	and.b16  	%rs150, %rs383, 255;
	setp.eq.s16 	%p47, %rs150, 0;
	min.s64 	%rd208, %rd207, %rd417;
	selp.b16 	%rs151, 1, %rs383, %p46;
	selp.b16 	%rs152, %rs149, %rs151, %p47;
	and.b16  	%rs153, %rs152, 255;
	selp.b64 	%rd209, %rd208, %rd417, %p46;
	selp.b64 	%rd210, %rd207, %rd209, %p47;
	add.s32 	%r92, %r90, 256;
	cvt.u64.u32 	%rd211, %r92;
	mul.wide.u32 	%rd212, %r92, 4;
	add.s64 	%rd213, %rd2, %rd212;
	add.s64 	%rd214, %rd113, %rd211;
	ld.global.u32 	%r93, [%rd213];
	setp.lt.s32 	%p48, %r93, 5;
	selp.u16 	%rs154, 1, 0, %p48;
	setp.eq.s16 	%p49, %rs153, 0;
	min.s64 	%rd215, %rd214, %rd210;
	selp.b16 	%rs155, 1, %rs152, %p48;
	selp.b16 	%rs156, %rs154, %rs155, %p49;
	and.b16  	%rs157, %rs156, 255;
	selp.b64 	%rd216, %rd215, %rd210, %p48;
	selp.b64 	%rd217, %rd214, %rd216, %p49;
	add.s32 	%r94, %r90, 512;
	cvt.u64.u32 	%rd218, %r94;
	mul.wide.u32 	%rd219, %r94, 4;
	add.s64 	%rd220, %rd2, %rd219;
	add.s64 	%rd221, %rd113, %rd218;
	ld.global.u32 	%r95, [%rd220];
	setp.lt.s32 	%p50, %r95, 5;
	selp.u16 	%rs158, 1, 0, %p50;
	setp.eq.s16 	%p51, %rs157, 0;
	min.s64 	%rd222, %rd221, %rd217;
	selp.b16 	%rs159, 1, %rs156, %p50;
	selp.b16 	%rs160, %rs158, %rs159, %p51;
	and.b16  	%rs161, %rs160, 255;
	selp.b64 	%rd223, %rd222, %rd217, %p50;
	selp.b64 	%rd224, %rd221, %rd223, %p51;
	add.s32 	%r96, %r90, 768;
	cvt.u64.u32 	%rd225, %r96;
	mul.wide.u32 	%rd226, %r96, 4;
	add.s64 	%rd227, %rd2, %rd226;
	add.s64 	%rd228, %rd113, %rd225;
	ld.global.u32 	%r97, [%rd227];
	setp.lt.s32 	%p52, %r97, 5;
	selp.u16 	%rs162, 1, 0, %p52;
	setp.eq.s16 	%p53, %rs161, 0;
	min.s64 	%rd229, %rd228, %rd224;
	selp.b16 	%rs163, 1, %rs160, %p52;
	selp.b16 	%rs383, %rs162, %rs163, %p53;
	selp.b64 	%rd230, %rd229, %rd224, %p52;
	selp.b64 	%rd417, %rd228, %rd230, %p53;
	add.s32 	%r483, %r483, 1024;
$L__BB1_92:
	and.b32  	%r98, %r26, 3;
	setp.eq.s32 	%p54, %r98, 0;
	@%p54 bra 	$L__BB1_97;
	setp.eq.s32 	%p55, %r98, 1;
	@%p55 bra 	$L__BB1_95;
	add.s32 	%r99, %r483, %r478;
	cvt.u64.u32 	%rd232, %r99;
	mul.wide.u32 	%rd233, %r99, 4;
	add.s64 	%rd234, %rd2, %rd233;
	add.s64 	%rd235, %rd113, %rd232;
	ld.global.u32 	%r100, [%rd234];
	setp.lt.s32 	%p56, %r100, 5;
	selp.u16 	%rs165, 1, 0, %p56;
	and.b16  	%rs166, %rs383, 255;
	setp.eq.s16 	%p57, %rs166, 0;
	min.s64 	%rd236, %rd235, %rd417;
	selp.b16 	%rs167, 1, %rs383, %p56;
	selp.b16 	%rs168, %rs165, %rs167, %p57;
	and.b16  	%rs169, %rs168, 255;
	selp.b64 	%rd237, %rd236, %rd417, %p56;
	selp.b64 	%rd238, %rd235, %rd237, %p57;
	add.s32 	%r101, %r99, 256;
	cvt.u64.u32 	%rd239, %r101;
	mul.wide.u32 	%rd240, %r101, 4;
	add.s64 	%rd241, %rd2, %rd240;
	add.s64 	%rd242, %rd113, %rd239;
	ld.global.u32 	%r102, [%rd241];
	setp.lt.s32 	%p58, %r102, 5;
	selp.u16 	%rs170, 1, 0, %p58;
	setp.eq.s16 	%p59, %rs169, 0;
	min.s64 	%rd243, %rd242, %rd238;
	selp.b16 	%rs171, 1, %rs168, %p58;
	selp.b16 	%rs383, %rs170, %rs171, %p59;
	selp.b64 	%rd244, %rd243, %rd238, %p58;
	selp.b64 	%rd417, %rd242, %rd244, %p59;
	add.s32 	%r483, %r483, 512;
$L__BB1_95:
	and.b32  	%r103, %r25, 256;
	setp.ne.s32 	%p60, %r103, 0;
	@%p60 bra 	$L__BB1_97;
	add.s32 	%r104, %r483, %r478;
	cvt.u64.u32 	%rd245, %r104;
	mul.wide.u32 	%rd246, %r104, 4;
	add.s64 	%rd247, %rd2, %rd246;
	add.s64 	%rd248, %rd113, %rd245;
	ld.global.u32 	%r105, [%rd247];
	setp.lt.s32 	%p61, %r105, 5;
	selp.u16 	%rs172, 1, 0, %p61;
	and.b16  	%rs173, %rs383, 255;
	setp.eq.s16 	%p62, %rs173, 0;
	min.s64 	%rd249, %rd248, %rd417;
	selp.b16 	%rs174, 1, %rs383, %p61;
	selp.b16 	%rs383, %rs172, %rs174, %p62;
	selp.b64 	%rd250, %rd249, %rd417, %p61;
	selp.b64 	%rd417, %rd248, %rd250, %p62;
$L__BB1_97:
	// begin inline asm
	mov.u32 %r106, %laneid;
	// end inline asm
	cvt.u32.u16 	%r127, %rs383;
	and.b32  	%r108, %r127, 255;
	mov.b32 	%r124, 1;
	mov.b32 	%r125, 31;
	mov.b32 	%r126, -1;
	// begin inline asm
	shfl.sync.down.b32 %r107, %r108, %r124, %r125, %r126;
	// end inline asm
	// begin inline asm
	shfl.sync.down.b32 %r112, %r113, %r124, %r125, %r126;
	// end inline asm
	mov.b64 	{%r118, %r123}, %rd417;
	// begin inline asm
	shfl.sync.down.b32 %r117, %r118, %r124, %r125, %r126;
	// end inline asm
	// begin inline asm
	shfl.sync.down.b32 %r122, %r123, %r124, %r125, %r126;
	// end inline asm
	mov.b64 	%rd90, {%r117, %r122};
	cvt.u16.u32 	%rs75, %r107;
	setp.gt.s32 	%p63, %r106, 30;
	@%p63 bra 	$L__BB1_101;
	and.b16  	%rs175, %rs383, 255;
	setp.eq.s16 	%p64, %rs175, 0;
	and.b16  	%rs176, %rs75, 255;
	setp.eq.s16 	%p65, %rs176, 0;
	or.pred  	%p66, %p64, %p65;
	@%p66 bra 	$L__BB1_100;
	min.s64 	%rd417, %rd90, %rd417;
	mov.b16 	%rs383, 1;
	bra.uni 	$L__BB1_101;
$L__BB1_100:
	setp.eq.s16 	%p67, %rs175, 0;
	selp.b16 	%rs383, %rs75, %rs383, %p67;
	selp.b64 	%rd417, %rd90, %rd417, %p67;
$L__BB1_101:
	cvt.u32.u16 	%r148, %rs383;
	and.b32  	%r129, %r148, 255;
	mov.b32 	%r145, 2;
	mov.b32 	%r146, 31;
	mov.b32 	%r147, -1;
	// begin inline asm
	shfl.sync.down.b32 %r128, %r129, %r145, %r146, %r147;
	// end inline asm
	// begin inline asm
	shfl.sync.down.b32 %r133, %r134, %r145, %r146, %r147;
	// end inline asm
	mov.b64 	{%r139, %r144}, %rd417;
	// begin inline asm
	shfl.sync.down.b32 %r138, %r139, %r145, %r146, %r147;
	// end inline asm
	// begin inline asm
	shfl.sync.down.b32 %r143, %r144, %r145, %r146, %r147;
	// end inline asm
	mov.b64 	%rd94, {%r138, %r143};
	cvt.u16.u32 	%rs78, %r128;
	setp.gt.s32 	%p68, %r106, 29;
	@%p68 bra 	$L__BB1_105;
	and.b16  	%rs179, %rs383, 255;
	setp.eq.s16 	%p69, %rs179, 0;
	and.b16  	%rs180, %rs78, 255;
	setp.eq.s16 	%p70, %rs180, 0;
	or.pred  	%p71, %p69, %p70;
	@%p71 bra 	$L__BB1_104;
	min.s64 	%rd417, %rd94, %rd417;
	mov.b16 	%rs383, 1;
	bra.uni 	$L__BB1_105;
$L__BB1_104:
	setp.eq.s16 	%p72, %rs179, 0;
	selp.b16 	%rs383, %rs78, %rs383, %p72;
	selp.b64 	%rd417, %rd94, %rd417, %p72;
$L__BB1_105:
	cvt.u32.u16 	%r169, %rs383;
	and.b32  	%r150, %r169, 255;
	mov.b32 	%r166, 4;
	mov.b32 	%r167, 31;
	mov.b32 	%r168, -1;
	// begin inline asm
	shfl.sync.down.b32 %r149, %r150, %r166, %r167, %r168;
	// end inline asm
	// begin inline asm
	shfl.sync.down.b32 %r154, %r155, %r166, %r167, %r168;
	// end inline asm
	mov.b64 	{%r160, %r165}, %rd417;
	// begin inline asm
	shfl.sync.down.b32 %r159, %r160, %r166, %r167, %r168;
	// end inline asm
	// begin inline asm
	shfl.sync.down.b32 %r164, %r165, %r166, %r167, %r168;
	// end inline asm
	mov.b64 	%rd98, {%r159, %r164};
	cvt.u16.u32 	%rs81, %r149;
	setp.gt.s32 	%p73, %r106, 27;
	@%p73 bra 	$L__BB1_109;
	and.b16  	%rs183, %rs383, 255;
	setp.eq.s16 	%p74, %rs183, 0;
	and.b16  	%rs184, %rs81, 255;
	setp.eq.s16 	%p75, %rs184, 0;
	or.pred  	%p76, %p74, %p75;
	@%p76 bra 	$L__BB1_108;
	min.s64 	%rd417, %rd98, %rd417;
	mov.b16 	%rs383, 1;
	bra.uni 	$L__BB1_109;
$L__BB1_108:
	setp.eq.s16 	%p77, %rs183, 0;
	selp.b16 	%rs383, %rs81, %rs383, %p77;
	selp.b64 	%rd417, %rd98, %rd417, %p77;
$L__BB1_109:
	cvt.u32.u16 	%r190, %rs383;
	and.b32  	%r171, %r190, 255;
	mov.b32 	%r187, 8;
	mov.b32 	%r188, 31;
	mov.b32 	%r189, -1;
	// begin inline asm
	shfl.sync.down.b32 %r170, %r171, %r187, %r188, %r189;
	// end inline asm
	// begin inline asm
	shfl.sync.down.b32 %r175, %r176, %r187, %r188, %r189;
	// end inline asm
	mov.b64 	{%r181, %r186}, %rd417;
	// begin inline asm
	shfl.sync.down.b32 %r180, %r181, %r187, %r188, %r189;
	// end inline asm
	// begin inline asm
	shfl.sync.down.b32 %r185, %r186, %r187, %r188, %r189;
	// end inline asm
	mov.b64 	%rd102, {%r180, %r185};
	cvt.u16.u32 	%rs84, %r170;
	setp.gt.s32 	%p78, %r106, 23;
	@%p78 bra 	$L__BB1_113;
	and.b16  	%rs187, %rs383, 255;
	setp.eq.s16 	%p79, %rs187, 0;
	and.b16  	%rs188, %rs84, 255;
	setp.eq.s16 	%p80, %rs188, 0;
	or.pred  	%p81, %p79, %p80;
	@%p81 bra 	$L__BB1_112;
	min.s64 	%rd417, %rd102, %rd417;
	mov.b16 	%rs383, 1;
	bra.uni 	$L__BB1_113;
$L__BB1_112:
	setp.eq.s16 	%p82, %rs187, 0;
	selp.b16 	%rs383, %rs84, %rs383, %p82;
	selp.b64 	%rd417, %rd102, %rd417, %p82;
$L__BB1_113:
	cvt.u32.u16 	%r211, %rs383;
	and.b32  	%r192, %r211, 255;
	mov.b32 	%r208, 16;
	mov.b32 	%r209, 31;
	mov.b32 	%r210, -1;
	// begin inline asm
	shfl.sync.down.b32 %r191, %r192, %r208, %r209, %r210;
	// end inline asm
	// begin inline asm
	shfl.sync.down.b32 %r196, %r197, %r208, %r209, %r210;
	// end inline asm
	mov.b64 	{%r202, %r207}, %rd417;
	// begin inline asm
	shfl.sync.down.b32 %r201, %r202, %r208, %r209, %r210;
	// end inline asm
	// begin inline asm
	shfl.sync.down.b32 %r206, %r207, %r208, %r209, %r210;
	// end inline asm
	mov.b64 	%rd106, {%r201, %r206};
	cvt.u16.u32 	%rs87, %r191;
	setp.gt.s32 	%p83, %r106, 15;
	@%p83 bra 	$L__BB1_117;
	and.b16  	%rs191, %rs383, 255;
	setp.eq.s16 	%p84, %rs191, 0;
	and.b16  	%rs192, %rs87, 255;
	setp.eq.s16 	%p85, %rs192, 0;
	or.pred  	%p86, %p84, %p85;
	@%p86 bra 	$L__BB1_116;
	min.s64 	%rd417, %rd106, %rd417;
	mov.b16 	%rs383, 1;
	bra.uni 	$L__BB1_117;
$L__BB1_116:
	setp.eq.s16 	%p87, %rs191, 0;
	selp.b16 	%rs383, %rs87, %rs383, %p87;
	selp.b64 	%rd417, %rd106, %rd417, %p87;
$L__BB1_117:
	setp.ne.s32 	%p88, %r106, 0;
	@%p88 bra 	$L__BB1_119;
	shr.u32 	%r212, %r20, 1;
	and.b32  	%r213, %r212, 496;
	mov.u32 	%r214, _ZZN3cub18CUB_300001_SM_10006detail6reduce28DeviceReduceSingleTileKernelINS2_10policy_hubIN4cuda3std3__45tupleIJblEEEjN6thrust24THRUST_300001_SM_1000_NS8cuda_cub9__find_if7functorIS9_EEE10Policy1000ENSB_12zip_iteratorINS8_IJNSD_26transform_input_iterator_tIbNSB_6detail15normal_iteratorINSB_10device_ptrIiEEEENS7_10__not_fn_tI17greater_than_fourEEEENSB_17counting_iteratorIlNSB_11use_defaultESU_SU_EEEEEEEPS9_jSF_S9_S9_NS7_10__identityEEEvT0_T1_T2_T3_T4_T6_E12temp_storage;
	add.s32 	%r215, %r214, %r213;
	st.shared.u8 	[%r215+8], %rs383;
	st.shared.u64 	[%r215+16], %rd417;
$L__BB1_119:
	bar.sync 	0;
	setp.ne.s32 	%p89, %r20, 0;
	@%p89 bra 	$L__BB1_121;
	ld.shared.u8 	%rs195, [_ZZN3cub18CUB_300001_SM_10006detail6reduce28DeviceReduceSingleTileKernelINS2_10policy_hubIN4cuda3std3__45tupleIJblEEEjN6thrust24THRUST_300001_SM_1000_NS8cuda_cub9__find_if7functorIS9_EEE10Policy1000ENSB_12zip_iteratorINS8_IJNSD_26transform_input_iterator_tIbNSB_6detail15normal_iteratorINSB_10device_ptrIiEEEENS7_10__not_fn_tI17greater_than_fourEEEENSB_17counting_iteratorIlNSB_11use_defaultESU_SU_EEEEEEEPS9_jSF_S9_S9_NS7_10__identityEEEvT0_T1_T2_T3_T4_T6_E12temp_storage+24];
	ld.shared.u64 	%rd251, [_ZZN3cub18CUB_300001_SM_10006detail6reduce28DeviceReduceSingleTileKernelINS2_10policy_hubIN4cuda3std3__45tupleIJblEEEjN6thrust24THRUST_300001_SM_1000_NS8cuda_cub9__find_if7functorIS9_EEE10Policy1000ENSB_12zip_iteratorINS8_IJNSD_26transform_input_iterator_tIbNSB_6detail15normal_iteratorINSB_10device_ptrIiEEEENS7_10__not_fn_tI17greater_than_fourEEEENSB_17counting_iteratorIlNSB_11use_defaultESU_SU_EEEEEEEPS9_jSF_S9_S9_NS7_10__identityEEEvT0_T1_T2_T3_T4_T6_E12temp_storage+32];
	and.b16  	%rs196, %rs383, 255;
	setp.eq.s16 	%p90, %rs196, 0;
	setp.eq.s16 	%p91, %rs195, 0;
	min.s64 	%rd252, %rd251, %rd417;
	selp.b16 	%rs197, %rs383, 1, %p91;
	selp.b16 	%rs198, %rs195, %rs197, %p90;
	and.b16  	%rs199, %rs198, 255;
	selp.b64 	%rd253, %rd417, %rd252, %p91;
	selp.b64 	%rd254, %rd251, %rd253, %p90;
	ld.shared.u8 	%rs200, [_ZZN3cub18CUB_300001_SM_10006detail6reduce28DeviceReduceSingleTileKernelINS2_10policy_hubIN4cuda3std3__45tupleIJblEEEjN6thrust24THRUST_300001_SM_1000_NS8cuda_cub9__find_if7functorIS9_EEE10Policy1000ENSB_12zip_iteratorINS8_IJNSD_26transform_input_iterator_tIbNSB_6detail15normal_iteratorINSB_10device_ptrIiEEEENS7_10__not_fn_tI17greater_than_fourEEEENSB_17counting_iteratorIlNSB_11use_defaultESU_SU_EEEEEEEPS9_jSF_S9_S9_NS7_10__identityEEEvT0_T1_T2_T3_T4_T6_E12temp_storage+40];
	ld.shared.u64 	%rd255, [_ZZN3cub18CUB_300001_SM_10006detail6reduce28DeviceReduceSingleTileKernelINS2_10policy_hubIN4cuda3std3__45tupleIJblEEEjN6thrust24THRUST_300001_SM_1000_NS8cuda_cub9__find_if7functorIS9_EEE10Policy1000ENSB_12zip_iteratorINS8_IJNSD_26transform_input_iterator_tIbNSB_6detail15normal_iteratorINSB_10device_ptrIiEEEENS7_10__not_fn_tI17greater_than_fourEEEENSB_17counting_iteratorIlNSB_11use_defaultESU_SU_EEEEEEEPS9_jSF_S9_S9_NS7_10__identityEEEvT0_T1_T2_T3_T4_T6_E12temp_storage+48];
	setp.eq.s16 	%p92, %rs199, 0;
	setp.eq.s16 	%p93, %rs200, 0;
	min.s64 	%rd256, %rd255, %rd254;
	selp.b16 	%rs201, %rs198, 1, %p93;
	selp.b16 	%rs202, %rs200, %rs201, %p92;
	and.b16  	%rs203, %rs202, 255;
	selp.b64 	%rd257, %rd254, %rd256, %p93;
	selp.b64 	%rd258, %rd255, %rd257, %p92;
	ld.shared.u8 	%rs204, [_ZZN3cub18CUB_300001_SM_10006detail6reduce28DeviceReduceSingleTileKernelINS2_10policy_hubIN4cuda3std3__45tupleIJblEEEjN6thrust24THRUST_300001_SM_1000_NS8cuda_cub9__find_if7functorIS9_EEE10Policy1000ENSB_12zip_iteratorINS8_IJNSD_26transform_input_iterator_tIbNSB_6detail15normal_iteratorINSB_10device_ptrIiEEEENS7_10__not_fn_tI17greater_than_fourEEEENSB_17counting_iteratorIlNSB_11use_defaultESU_SU_EEEEEEEPS9_jSF_S9_S9_NS7_10__identityEEEvT0_T1_T2_T3_T4_T6_E12temp_storage+56];
	ld.shared.u64 	%rd259, [_ZZN3cub18CUB_300001_SM_10006detail6reduce28DeviceReduceSingleTileKernelINS2_10policy_hubIN4cuda3std3__45tupleIJblEEEjN6thrust24THRUST_300001_SM_1000_NS8cuda_cub9__find_if7functorIS9_EEE10Policy1000ENSB_12zip_iteratorINS8_IJNSD_26transform_input_iterator_tIbNSB_6detail15normal_iteratorINSB_10device_ptrIiEEEENS7_10__not_fn_tI17greater_than_fourEEEENSB_17counting_iteratorIlNSB_11use_defaultESU_SU_EEEEEEEPS9_jSF_S9_S9_NS7_10__identityEEEvT0_T1_T2_T3_T4_T6_E12temp_storage+64];
	setp.eq.s16 	%p94, %rs203, 0;
	setp.eq.s16 	%p95, %rs204, 0;
	min.s64 	%rd260, %rd259, %rd258;
	selp.b16 	%rs205, %rs202, 1, %p95;
	selp.b16 	%rs206, %rs204, %rs205, %p94;
	and.b16  	%rs207, %rs206, 255;
	selp.b64 	%rd261, %rd258, %rd260, %p95;
	selp.b64 	%rd262, %rd259, %rd261, %p94;
	ld.shared.u8 	%rs208, [_ZZN3cub18CUB_300001_SM_10006detail6reduce28DeviceReduceSingleTileKernelINS2_10policy_hubIN4cuda3std3__45tupleIJblEEEjN6thrust24THRUST_300001_SM_1000_NS8cuda_cub9__find_if7functorIS9_EEE10Policy1000ENSB_12zip_iteratorINS8_IJNSD_26transform_input_iterator_tIbNSB_6detail15normal_iteratorINSB_10device_ptrIiEEEENS7_10__not_fn_tI17greater_than_fourEEEENSB_17counting_iteratorIlNSB_11use_defaultESU_SU_EEEEEEEPS9_jSF_S9_S9_NS7_10__identityEEEvT0_T1_T2_T3_T4_T6_E12temp_storage+72];
	ld.shared.u64 	%rd263, [_ZZN3cub18CUB_300001_SM_10006detail6reduce28DeviceReduceSingleTileKernelINS2_10policy_hubIN4cuda3std3__45tupleIJblEEEjN6thrust24THRUST_300001_SM_1000_NS8cuda_cub9__find_if7functorIS9_EEE10Policy1000ENSB_12zip_iteratorINS8_IJNSD_26transform_input_iterator_tIbNSB_6detail15normal_iteratorINSB_10device_ptrIiEEEENS7_10__not_fn_tI17greater_than_fourEEEENSB_17counting_iteratorIlNSB_11use_defaultESU_SU_EEEEEEEPS9_jSF_S9_S9_NS7_10__identityEEEvT0_T1_T2_T3_T4_T6_E12temp_storage+80];
	setp.eq.s16 	%p96, %rs207, 0;
	setp.eq.s16 	%p97, %rs208, 0;
	min.s64 	%rd264, %rd263, %rd262;
	selp.b16 	%rs209, %rs206, 1, %p97;
	selp.b16 	%rs210, %rs208, %rs209, %p96;
	and.b16  	%rs211, %rs210, 255;
	selp.b64 	%rd265, %rd262, %rd264, %p97;
	selp.b64 	%rd266, %rd263, %rd265, %p96;
	ld.shared.u8 	%rs212, [_ZZN3cub18CUB_300001_SM_10006detail6reduce28DeviceReduceSingleTileKernelINS2_10policy_hubIN4cuda3std3__45tupleIJblEEEjN6thrust24THRUST_300001_SM_1000_NS8cuda_cub9__find_if7functorIS9_EEE10Policy1000ENSB_12zip_iteratorINS8_IJNSD_26transform_input_iterator_tIbNSB_6detail15normal_iteratorINSB_10device_ptrIiEEEENS7_10__not_fn_tI17greater_than_fourEEEENSB_17counting_iteratorIlNSB_11use_defaultESU_SU_EEEEEEEPS9_jSF_S9_S9_NS7_10__identityEEEvT0_T1_T2_T3_T4_T6_E12temp_storage+88];
	ld.shared.u64 	%rd267, [_ZZN3cub18CUB_300001_SM_10006detail6reduce28DeviceReduceSingleTileKernelINS2_10policy_hubIN4cuda3std3__45tupleIJblEEEjN6thrust24THRUST_300001_SM_1000_NS8cuda_cub9__find_if7functorIS9_EEE10Policy1000ENSB_12zip_iteratorINS8_IJNSD_26transform_input_iterator_tIbNSB_6detail15normal_iteratorINSB_10device_ptrIiEEEENS7_10__not_fn_tI17greater_than_fourEEEENSB_17counting_iteratorIlNSB_11use_defaultESU_SU_EEEEEEEPS9_jSF_S9_S9_NS7_10__identityEEEvT0_T1_T2_T3_T4_T6_E12temp_storage+96];
	setp.eq.s16 	%p98, %rs211, 0;
	setp.eq.s16 	%p99, %rs212, 0;
	min.s64 	%rd268, %rd267, %rd266;
	selp.b16 	%rs213, %rs210, 1, %p99;
	selp.b16 	%rs214, %rs212, %rs213, %p98;
	and.b16  	%rs215, %rs214, 255;
	selp.b64 	%rd269, %rd266, %rd268, %p99;
	selp.b64 	%rd270, %rd267, %rd269, %p98;
	ld.shared.u8 	%rs216, [_ZZN3cub18CUB_300001_SM_10006detail6reduce28DeviceReduceSingleTileKernelINS2_10policy_hubIN4cuda3std3__45tupleIJblEEEjN6thrust24THRUST_300001_SM_1000_NS8cuda_cub9__find_if7functorIS9_EEE10Policy1000ENSB_12zip_iteratorINS8_IJNSD_26transform_input_iterator_tIbNSB_6detail15normal_iteratorINSB_10device_ptrIiEEEENS7_10__not_fn_tI17greater_than_fourEEEENSB_17counting_iteratorIlNSB_11use_defaultESU_SU_EEEEEEEPS9_jSF_S9_S9_NS7_10__identityEEEvT0_T1_T2_T3_T4_T6_E12temp_storage+104];
	ld.shared.u64 	%rd271, [_ZZN3cub18CUB_300001_SM_10006detail6reduce28DeviceReduceSingleTileKernelINS2_10policy_hubIN4cuda3std3__45tupleIJblEEEjN6thrust24THRUST_300001_SM_1000_NS8cuda_cub9__find_if7functorIS9_EEE10Policy1000ENSB_12zip_iteratorINS8_IJNSD_26transform_input_iterator_tIbNSB_6detail15normal_iteratorINSB_10device_ptrIiEEEENS7_10__not_fn_tI17greater_than_fourEEEENSB_17counting_iteratorIlNSB_11use_defaultESU_SU_EEEEEEEPS9_jSF_S9_S9_NS7_10__identityEEEvT0_T1_T2_T3_T4_T6_E12temp_storage+112];
	setp.eq.s16 	%p100, %rs215, 0;
	setp.eq.s16 	%p101, %rs216, 0;
	min.s64 	%rd272, %rd271, %rd270;
	selp.b16 	%rs217, %rs214, 1, %p101;
	selp.b16 	%rs218, %rs216, %rs217, %p100;
	and.b16  	%rs219, %rs218, 255;
	selp.b64 	%rd273, %rd270, %rd272, %p101;
	selp.b64 	%rd274, %rd271, %rd273, %p100;
	ld.shared.u8 	%rs220, [_ZZN3cub18CUB_300001_SM_10006detail6reduce28DeviceReduceSingleTileKernelINS2_10policy_hubIN4cuda3std3__45tupleIJblEEEjN6thrust24THRUST_300001_SM_1000_NS8cuda_cub9__find_if7functorIS9_EEE10Policy1000ENSB_12zip_iteratorINS8_IJNSD_26transform_input_iterator_tIbNSB_6detail15normal_iteratorINSB_10device_ptrIiEEEENS7_10__not_fn_tI17greater_than_fourEEEENSB_17counting_iteratorIlNSB_11use_defaultESU_SU_EEEEEEEPS9_jSF_S9_S9_NS7_10__identityEEEvT0_T1_T2_T3_T4_T6_E12temp_storage+120];
	ld.shared.u64 	%rd275, [_ZZN3cub18CUB_300001_SM_10006detail6reduce28DeviceReduceSingleTileKernelINS2_10policy_hubIN4cuda3std3__45tupleIJblEEEjN6thrust24THRUST_300001_SM_1000_NS8cuda_cub9__find_if7functorIS9_EEE10Policy1000ENSB_12zip_iteratorINS8_IJNSD_26transform_input_iterator_tIbNSB_6detail15normal_iteratorINSB_10device_ptrIiEEEENS7_10__not_fn_tI17greater_than_fourEEEENSB_17counting_iteratorIlNSB_11use_defaultESU_SU_EEEEEEEPS9_jSF_S9_S9_NS7_10__identityEEEvT0_T1_T2_T3_T4_T6_E12temp_storage+128];
	setp.eq.s16 	%p102, %rs219, 0;
	setp.eq.s16 	%p103, %rs220, 0;
	min.s64 	%rd276, %rd275, %rd274;
	selp.b16 	%rs221, %rs218, 1, %p103;
	selp.b16 	%rs383, %rs220, %rs221, %p102;
	selp.b64 	%rd277, %rd274, %rd276, %p103;
	selp.b64 	%rd417, %rd275, %rd277, %p102;
$L__BB1_121:
	mov.u32 	%r469, %tid.x;
	setp.ne.s32 	%p235, %r469, 0;
	@%p235 bra 	$L__BB1_123;
	setp.eq.s16 	%p236, %rs100, 0;
	and.b16  	%rs371, %rs383, 255;
	setp.eq.s16 	%p237, %rs371, 0;
	min.s64 	%rd405, %rd417, %rd114;
	selp.b16 	%rs372, %rs100, 1, %p237;
	selp.b16 	%rs373, %rs383, %rs372, %p236;
	selp.b64 	%rd406, %rd114, %rd405, %p237;
	selp.b64 	%rd407, %rd417, %rd406, %p236;
	st.global.u8 	[%rd1], %rs373;
	st.global.u64 	[%rd1+8], %rd407;
$L__BB1_123:
	ret;

}
	// .globl	_ZN3cub18CUB_300001_SM_10006detail6reduce18DeviceReduceKernelINS2_10policy_hubIN4cuda3std3__45tupleIJblEEEjN6thrust24THRUST_300001_SM_1000_NS8cuda_cub9__find_if7functorIS9_EEE10Policy1000ENSB_12zip_iteratorINS8_IJNSD_26transform_input_iterator_tIbNSB_6detail15normal_iteratorINSB_10device_ptrIiEEEENS7_10__not_fn_tI17greater_than_fourEEEENSB_17counting_iteratorIlNSB_11use_defaultESU_SU_EEEEEEEjSF_S9_NS7_10__identityEEEvT0_PT3_T1_NS0_13GridEvenShareIS12_EET2_T4_
.visible .entry _ZN3cub18CUB_300001_SM_10006detail6reduce18DeviceReduceKernelINS2_10policy_hubIN4cuda3std3__45tupleIJblEEEjN6thrust24THRUST_300001_SM_1000_NS8cuda_cub9__find_if7functorIS9_EEE10Policy1000ENSB_12zip_iteratorINS8_IJNSD_26transform_input_iterator_tIbNSB_6detail15normal_iteratorINSB_10device_ptrIiEEEENS7_10__not_fn_tI17greater_than_fourEEEENSB_17counting_iteratorIlNSB_11use_defaultESU_SU_EEEEEEEjSF_S9_NS7_10__identityEEEvT0_PT3_T1_NS0_13GridEvenShareIS12_EET2_T4_(
	.param .align 8 .b8 _ZN3cub18CUB_300001_SM_10006detail6reduce18DeviceReduceKernelINS2_10policy_hubIN4cuda3std3__45tupleIJblEEEjN6thrust24THRUST_300001_SM_1000_NS8cuda_cub9__find_if7functorIS9_EEE10Policy1000ENSB_12zip_iteratorINS8_IJNSD_26transform_input_iterator_tIbNSB_6detail15normal_iteratorINSB_10device_ptrIiEEEENS7_10__not_fn_tI17greater_than_fourEEEENSB_17counting_iteratorIlNSB_11use_defaultESU_SU_EEEEEEEjSF_S9_NS7_10__identityEEEvT0_PT3_T1_NS0_13GridEvenShareIS12_EET2_T4__param_0[24],
	.param .u64 .ptr .align 1 _ZN3cub18CUB_300001_SM_10006detail6reduce18DeviceReduceKernelINS2_10policy_hubIN4cuda3std3__45tupleIJblEEEjN6thrust24THRUST_300001_SM_1000_NS8cuda_cub9__find_if7functorIS9_EEE10Policy1000ENSB_12zip_iteratorINS8_IJNSD_26transform_input_iterator_tIbNSB_6detail15normal_iteratorINSB_10device_ptrIiEEEENS7_10__not_fn_tI17greater_than_fourEEEENSB_17counting_iteratorIlNSB_11use_defaultESU_SU_EEEEEEEjSF_S9_NS7_10__identityEEEvT0_PT3_T1_NS0_13GridEvenShareIS12_EET2_T4__param_1,
	.param .u32 _ZN3cub18CUB_300001_SM_10006detail6reduce18DeviceReduceKernelINS2_10policy_hubIN4cuda3std3__45tupleIJblEEEjN6thrust24THRUST_300001_SM_1000_NS8cuda_cub9__find_if7functorIS9_EEE10Policy1000ENSB_12zip_iteratorINS8_IJNSD_26transform_input_iterator_tIbNSB_6detail15normal_iteratorINSB_10device_ptrIiEEEENS7_10__not_fn_tI17greater_than_fourEEEENSB_17counting_iteratorIlNSB_11use_defaultESU_SU_EEEEEEEjSF_S9_NS7_10__identityEEEvT0_PT3_T1_NS0_13GridEvenShareIS12_EET2_T4__param_2,
	.param .align 4 .b8 _ZN3cub18CUB_300001_SM_10006detail6reduce18DeviceReduceKernelINS2_10policy_hubIN4cuda3std3__45tupleIJblEEEjN6thrust24THRUST_300001_SM_1000_NS8cuda_cub9__find_if7functorIS9_EEE10Policy1000ENSB_12zip_iteratorINS8_IJNSD_26transform_input_iterator_tIbNSB_6detail15normal_iteratorINSB_10device_ptrIiEEEENS7_10__not_fn_tI17greater_than_fourEEEENSB_17counting_iteratorIlNSB_11use_defaultESU_SU_EEEEEEEjSF_S9_NS7_10__identityEEEvT0_PT3_T1_NS0_13GridEvenShareIS12_EET2_T4__param_3[40],
	.param .align 1 .b8 _ZN3cub18CUB_300001_SM_10006detail6reduce18DeviceReduceKernelINS2_10policy_hubIN4cuda3std3__45tupleIJblEEEjN6thrust24THRUST_300001_SM_1000_NS8cuda_cub9__find_if7functorIS9_EEE10Policy1000ENSB_12zip_iteratorINS8_IJNSD_26transform_input_iterator_tIbNSB_6detail15normal_iteratorINSB_10device_ptrIiEEEENS7_10__not_fn_tI17greater_than_fourEEEENSB_17counting_iteratorIlNSB_11use_defaultESU_SU_EEEEEEEjSF_S9_NS7_10__identityEEEvT0_PT3_T1_NS0_13GridEvenShareIS12_EET2_T4__param_4[1],
	.param .align 1 .b8 _ZN3cub18CUB_300001_SM_10006detail6reduce18DeviceReduceKernelINS2_10policy_hubIN4cuda3std3__45tupleIJblEEEjN6thrust24THRUST_300001_SM_1000_NS8cuda_cub9__find_if7functorIS9_EEE10Policy1000ENSB_12zip_iteratorINS8_IJNSD_26transform_input_iterator_tIbNSB_6detail15normal_iteratorINSB_10device_ptrIiEEEENS7_10__not_fn_tI17greater_than_fourEEEENSB_17counting_iteratorIlNSB_11use_defaultESU_SU_EEEEEEEjSF_S9_NS7_10__identityEEEvT0_PT3_T1_NS0_13GridEvenShareIS12_EET2_T4__param_5[1]
)
.maxntid 256
{
	.reg .pred 	%p<235>;
	.reg .b16 	%rs<400>;
	.reg .b32 	%r<518>;
	.reg .b64 	%rd<476>;
	// demoted variable
	.shared .align 8 .b8 _ZZN3cub18CUB_300001_SM_10006detail6reduce18DeviceReduceKernelINS2_10policy_hubIN4cuda3std3__45tupleIJblEEEjN6thrust24THRUST_300001_SM_1000_NS8cuda_cub9__find_if7functorIS9_EEE10Policy1000ENSB_12zip_iteratorINS8_IJNSD_26transform_input_iterator_tIbNSB_6detail15normal_iteratorINSB_10device_ptrIiEEEENS7_10__not_fn_tI17greater_than_fourEEEENSB_17counting_iteratorIlNSB_11use_defaultESU_SU_EEEEEEEjSF_S9_NS7_10__identityEEEvT0_PT3_T1_NS0_13GridEvenShareIS12_EET2_T4_E12temp_storage[152];
	ld.param.u64 	%rd2, [_ZN3cub18CUB_300001_SM_10006detail6reduce18DeviceReduceKernelINS2_10policy_hubIN4cuda3std3__45tupleIJblEEEjN6thrust24THRUST_300001_SM_1000_NS8cuda_cub9__find_if7functorIS9_EEE10Policy1000ENSB_12zip_iteratorINS8_IJNSD_26transform_input_iterator_tIbNSB_6detail15normal_iteratorINSB_10device_ptrIiEEEENS7_10__not_fn_tI17greater_than_fourEEEENSB_17counting_iteratorIlNSB_11use_defaultESU_SU_EEEEEEEjSF_S9_NS7_10__identityEEEvT0_PT3_T1_NS0_13GridEvenShareIS12_EET2_T4__param_0+16];
	ld.param.u32 	%r1, [_ZN3cub18CUB_300001_SM_10006detail6reduce18DeviceReduceKernelINS2_10policy_hubIN4cuda3std3__45tupleIJblEEEjN6thrust24THRUST_300001_SM_1000_NS8cuda_cub9__find_if7functorIS9_EEE10Policy1000ENSB_12zip_iteratorINS8_IJNSD_26transform_input_iterator_tIbNSB_6detail15normal_iteratorINSB_10device_ptrIiEEEENS7_10__not_fn_tI17greater_than_fourEEEENSB_17counting_iteratorIlNSB_11use_defaultESU_SU_EEEEEEEjSF_S9_NS7_10__identityEEEvT0_PT3_T1_NS0_13GridEvenShareIS12_EET2_T4__param_3+20];
	ld.param.u32 	%r2, [_ZN3cub18CUB_300001_SM_10006detail6reduce18DeviceReduceKernelINS2_10policy_hubIN4cuda3std3__45tupleIJblEEEjN6thrust24THRUST_300001_SM_1000_NS8cuda_cub9__find_if7functorIS9_EEE10Policy1000ENSB_12zip_iteratorINS8_IJNSD_26transform_input_iterator_tIbNSB_6detail15normal_iteratorINSB_10device_ptrIiEEEENS7_10__not_fn_tI17greater_than_fourEEEENSB_17counting_iteratorIlNSB_11use_defaultESU_SU_EEEEEEEjSF_S9_NS7_10__identityEEEvT0_PT3_T1_NS0_13GridEvenShareIS12_EET2_T4__param_3+24];
	ld.param.u64 	%rd109, [_ZN3cub18CUB_300001_SM_10006detail6reduce18DeviceReduceKernelINS2_10policy_hubIN4cuda3std3__45tupleIJblEEEjN6thrust24THRUST_300001_SM_1000_NS8cuda_cub9__find_if7functorIS9_EEE10Policy1000ENSB_12zip_iteratorINS8_IJNSD_26transform_input_iterator_tIbNSB_6detail15normal_iteratorINSB_10device_ptrIiEEEENS7_10__not_fn_tI17greater_than_fourEEEENSB_17counting_iteratorIlNSB_11use_defaultESU_SU_EEEEEEEjSF_S9_NS7_10__identityEEEvT0_PT3_T1_NS0_13GridEvenShareIS12_EET2_T4__param_0];
	cvta.to.global.u64 	%rd1, %rd109;
	mov.u32 	%r3, %ctaid.x;
	shl.b32 	%r4, %r2, 10;
	shl.b32 	%r5, %r3, 10;
	sub.s32 	%r6, %r1, %r5;
	setp.gt.u32 	%p1, %r6, 1023;
	@%p1 bra 	$L__BB2_78;
	mov.u32 	%r7, %tid.x;
	setp.ge.u32 	%p103, %r7, %r6;
	mov.b16 	%rs369, 0;
	mov.b64 	%rd445, 0;
	mov.u32 	%r505, %r7;
	@%p103 bra 	$L__BB2_3;
	add.s32 	%r235, %r5, %r7;
	cvt.u64.u32 	%rd277, %r235;
	mul.wide.u32 	%rd278, %r235, 4;
	add.s64 	%rd279, %rd1, %rd278;
	add.s64 	%rd445, %rd2, %rd277;
	ld.global.u32 	%r236, [%rd279];
	setp.lt.s32 	%p104, %r236, 5;
	selp.u16 	%rs369, 1, 0, %p104;
	add.s32 	%r505, %r7, 256;
$L__BB2_3:
	setp.ge.u32 	%p105, %r505, %r6;
	@%p105 bra 	$L__BB2_16;
	not.b32 	%r237, %r505;
	add.s32 	%r10, %r1, %r237;
	sub.s32 	%r238, %r10, %r5;
	shr.u32 	%r239, %r238, 8;
	add.s32 	%r11, %r239, 1;
	and.b32  	%r12, %r11, 7;
	setp.lt.u32 	%p106, %r238, 1792;
	@%p106 bra 	$L__BB2_8;
	add.s32 	%r504, %r505, 1024;
	add.s32 	%r503, %r505, %r5;
	and.b32  	%r240, %r11, 33554424;
	neg.s32 	%r502, %r240;
$L__BB2_6:
	.pragma "nounroll";
	cvt.u64.u32 	%rd281, %r503;
	mul.wide.u32 	%rd282, %r503, 4;
	add.s64 	%rd283, %rd1, %rd282;
	add.s64 	%rd284, %rd2, %rd281;
	ld.global.u32 	%r241, [%rd283];
	setp.lt.s32 	%p107, %r241, 5;
	selp.u16 	%rs214, 1, 0, %p107;
	and.b16  	%rs215, %rs369, 255;
	setp.eq.s16 	%p108, %rs215, 0;
	min.s64 	%rd285, %rd284, %rd445;
	selp.b64 	%rd286, %rd285, %rd445, %p107;
	selp.b64 	%rd287, %rd284, %rd286, %p108;
	selp.b16 	%rs216, 1, %rs369, %p107;
	selp.b16 	%rs217, %rs214, %rs216, %p108;
	and.b16  	%rs218, %rs217, 255;
	add.s32 	%r242, %r503, 256;
	cvt.u64.u32 	%rd288, %r242;
	mul.wide.u32 	%rd289, %r242, 4;
	add.s64 	%rd290, %rd1, %rd289;
	add.s64 	%rd291, %rd2, %rd288;
	ld.global.u32 	%r243, [%rd290];
	setp.lt.s32 	%p109, %r243, 5;
	selp.u16 	%rs219, 1, 0, %p109;
	setp.eq.s16 	%p110, %rs218, 0;
	min.s64 	%rd292, %rd291, %rd287;
	selp.b64 	%rd293, %rd292, %rd287, %p109;
	selp.b64 	%rd294, %rd291, %rd293, %p110;
	selp.b16 	%rs220, 1, %rs217, %p109;
	selp.b16 	%rs221, %rs219, %rs220, %p110;
	and.b16  	%rs222, %rs221, 255;
	add.s32 	%r244, %r503, 512;
	cvt.u64.u32 	%rd295, %r244;
	mul.wide.u32 	%rd296, %r244, 4;
	add.s64 	%rd297, %rd1, %rd296;
	add.s64 	%rd298, %rd2, %rd295;
	ld.global.u32 	%r245, [%rd297];
	setp.lt.s32 	%p111, %r245, 5;
	selp.u16 	%rs223, 1, 0, %p111;
	setp.eq.s16 	%p112, %rs222, 0;
	min.s64 	%rd299, %rd298, %rd294;
	selp.b64 	%rd300, %rd299, %rd294, %p111;
	selp.b64 	%rd301, %rd298, %rd300, %p112;
	selp.b16 	%rs224, 1, %rs221, %p111;
	selp.b16 	%rs225, %rs223, %rs224, %p112;
	and.b16  	%rs226, %rs225, 255;
	add.s32 	%r246, %r503, 768;
	cvt.u64.u32 	%rd302, %r246;
	mul.wide.u32 	%rd303, %r246, 4;
	add.s64 	%rd304, %rd1, %rd303;
	add.s64 	%rd305, %rd2, %rd302;
	ld.global.u32 	%r247, [%rd304];
	setp.lt.s32 	%p113, %r247, 5;
	selp.u16 	%rs227, 1, 0, %p113;
	setp.eq.s16 	%p114, %rs226, 0;
	min.s64 	%rd306, %rd305, %rd301;
	selp.b64 	%rd307, %rd306, %rd301, %p113;
	selp.b64 	%rd308, %rd305, %rd307, %p114;
	selp.b16 	%rs228, 1, %rs225, %p113;
	selp.b16 	%rs229, %rs227, %rs228, %p114;
	and.b16  	%rs230, %rs229, 255;
	add.s32 	%r248, %r503, 1024;
	cvt.u64.u32 	%rd309, %r248;
	mul.wide.u32 	%rd310, %r248, 4;
	add.s64 	%rd311, %rd1, %rd310;
	add.s64 	%rd312, %rd2, %rd309;
	ld.global.u32 	%r249, [%rd311];
	setp.lt.s32 	%p115, %r249, 5;
	selp.u16 	%rs231, 1, 0, %p115;
	setp.eq.s16 	%p116, %rs230, 0;
	min.s64 	%rd313, %rd312, %rd308;
	selp.b64 	%rd314, %rd313, %rd308, %p115;
	selp.b64 	%rd315, %rd312, %rd314, %p116;
	selp.b16 	%rs232, 1, %rs229, %p115;
	selp.b16 	%rs233, %rs231, %rs232, %p116;
	and.b16  	%rs234, %rs233, 255;
	add.s32 	%r250, %r503, 1280;
	cvt.u64.u32 	%rd316, %r250;
	mul.wide.u32 	%rd317, %r250, 4;
	add.s64 	%rd318, %rd1, %rd317;
	add.s64 	%rd319, %rd2, %rd316;
	ld.global.u32 	%r251, [%rd318];
	setp.lt.s32 	%p117, %r251, 5;
	selp.u16 	%rs235, 1, 0, %p117;
	setp.eq.s16 	%p118, %rs234, 0;
	min.s64 	%rd320, %rd319, %rd315;
	selp.b64 	%rd321, %rd320, %rd315, %p117;
	selp.b64 	%rd322, %rd319, %rd321, %p118;
	selp.b16 	%rs236, 1, %rs233, %p117;
	selp.b16 	%rs237, %rs235, %rs236, %p118;
	and.b16  	%rs238, %rs237, 255;
	add.s32 	%r252, %r503, 1536;
	cvt.u64.u32 	%rd323, %r252;
	mul.wide.u32 	%rd324, %r252, 4;
	add.s64 	%rd325, %rd1, %rd324;
	add.s64 	%rd326, %rd2, %rd323;
	ld.global.u32 	%r253, [%rd325];
	setp.lt.s32 	%p119, %r253, 5;
	selp.u16 	%rs239, 1, 0, %p119;
	setp.eq.s16 	%p120, %rs238, 0;
	min.s64 	%rd327, %rd326, %rd322;
	selp.b64 	%rd328, %rd327, %rd322, %p119;
	selp.b64 	%rd329, %rd326, %rd328, %p120;
	selp.b16 	%rs240, 1, %rs237, %p119;
	selp.b16 	%rs241, %rs239, %rs240, %p120;
	and.b16  	%rs242, %rs241, 255;
	add.s32 	%r254, %r503, 1792;
	cvt.u64.u32 	%rd330, %r254;
	mul.wide.u32 	%rd331, %r254, 4;
	add.s64 	%rd332, %rd1, %rd331;
	add.s64 	%rd333, %rd2, %rd330;
	ld.global.u32 	%r255, [%rd332];
	setp.lt.s32 	%p121, %r255, 5;
	selp.u16 	%rs243, 1, 0, %p121;
	setp.eq.s16 	%p122, %rs242, 0;
	min.s64 	%rd334, %rd333, %rd329;
	selp.b64 	%rd335, %rd334, %rd329, %p121;
	selp.b64 	%rd445, %rd333, %rd335, %p122;
	selp.b16 	%rs244, 1, %rs241, %p121;
	selp.b16 	%rs369, %rs243, %rs244, %p122;
	add.s32 	%r504, %r504, 2048;
	add.s32 	%r503, %r503, 2048;
	add.s32 	%r502, %r502, 8;
	setp.ne.s32 	%p123, %r502, 0;
	@%p123 bra 	$L__BB2_6;
	add.s32 	%r505, %r504, -1024;
$L__BB2_8:
	setp.eq.s32 	%p124, %r12, 0;
	@%p124 bra 	$L__BB2_16;
	setp.lt.u32 	%p125, %r12, 4;
	@%p125 bra 	$L__BB2_11;
	add.s32 	%r256, %r5, %r505;
	cvt.u64.u32 	%rd337, %r256;
	mul.wide.u32 	%rd338, %r256, 4;
	add.s64 	%rd339, %rd1, %rd338;
	add.s64 	%rd340, %rd2, %rd337;
	ld.global.u32 	%r257, [%rd339];
	setp.lt.s32 	%p126, %r257, 5;
	selp.u16 	%rs246, 1, 0, %p126;
	and.b16  	%rs247, %rs369, 255;
	setp.eq.s16 	%p127, %rs247, 0;
	min.s64 	%rd341, %rd340, %rd445;
	selp.b64 	%rd342, %rd341, %rd445, %p126;
	selp.b64 	%rd343, %rd340, %rd342, %p127;
	selp.b16 	%rs248, 1, %rs369, %p126;
	selp.b16 	%rs249, %rs246, %rs248, %p127;
	and.b16  	%rs250, %rs249, 255;
	add.s32 	%r258, %r256, 256;
	cvt.u64.u32 	%rd344, %r258;
	mul.wide.u32 	%rd345, %r258, 4;
	add.s64 	%rd346, %rd1, %rd345;
	add.s64 	%rd347, %rd2, %rd344;
	ld.global.u32 	%r259, [%rd346];
	setp.lt.s32 	%p128, %r259, 5;
	selp.u16 	%rs251, 1, 0, %p128;
	setp.eq.s16 	%p129, %rs250, 0;
	min.s64 	%rd348, %rd347, %rd343;
	selp.b64 	%rd349, %rd348, %rd343, %p128;
	selp.b64 	%rd350, %rd347, %rd349, %p129;
	selp.b16 	%rs252, 1, %rs249, %p128;
	selp.b16 	%rs253, %rs251, %rs252, %p129;
	and.b16  	%rs254, %rs253, 255;
	add.s32 	%r260, %r256, 512;
	cvt.u64.u32 	%rd351, %r260;
	mul.wide.u32 	%rd352, %r260, 4;
	add.s64 	%rd353, %rd1, %rd352;
	add.s64 	%rd354, %rd2, %rd351;
	ld.global.u32 	%r261, [%rd353];
	setp.lt.s32 	%p130, %r261, 5;
	selp.u16 	%rs255, 1, 0, %p130;
	setp.eq.s16 	%p131, %rs254, 0;
	min.s64 	%rd355, %rd354, %rd350;
	selp.b64 	%rd356, %rd355, %rd350, %p130;
	selp.b64 	%rd357, %rd354, %rd356, %p131;
	selp.b16 	%rs256, 1, %rs253, %p130;
	selp.b16 	%rs257, %rs255, %rs256, %p131;
	and.b16  	%rs258, %rs257, 255;
	add.s32 	%r262, %r256, 768;
	cvt.u64.u32 	%rd358, %r262;
	mul.wide.u32 	%rd359, %r262, 4;
	add.s64 	%rd360, %rd1, %rd359;
	add.s64 	%rd361, %rd2, %rd358;
	ld.global.u32 	%r263, [%rd360];
	setp.lt.s32 	%p132, %r263, 5;
	selp.u16 	%rs259, 1, 0, %p132;
	setp.eq.s16 	%p133, %rs258, 0;
	min.s64 	%rd362, %rd361, %rd357;
	selp.b64 	%rd363, %rd362, %rd357, %p132;
	selp.b64 	%rd445, %rd361, %rd363, %p133;
	selp.b16 	%rs260, 1, %rs257, %p132;
	selp.b16 	%rs369, %rs259, %rs260, %p133;
	add.s32 	%r505, %r505, 1024;
$L__BB2_11:
	and.b32  	%r264, %r11, 3;
	setp.eq.s32 	%p134, %r264, 0;
	@%p134 bra 	$L__BB2_16;
	setp.eq.s32 	%p135, %r264, 1;
	@%p135 bra 	$L__BB2_14;
	add.s32 	%r265, %r5, %r505;
	cvt.u64.u32 	%rd365, %r265;
	mul.wide.u32 	%rd366, %r265, 4;
	add.s64 	%rd367, %rd1, %rd366;
	add.s64 	%rd368, %rd2, %rd365;
	ld.global.u32 	%r266, [%rd367];
	setp.lt.s32 	%p136, %r266, 5;
	selp.u16 	%rs262, 1, 0, %p136;
	and.b16  	%rs263, %rs369, 255;
	setp.eq.s16 	%p137, %rs263, 0;
	min.s64 	%rd369, %rd368, %rd445;
	selp.b64 	%rd370, %rd369, %rd445, %p136;
	selp.b64 	%rd371, %rd368, %rd370, %p137;
	selp.b16 	%rs264, 1, %rs369, %p136;
	selp.b16 	%rs265, %rs262, %rs264, %p137;
	and.b16  	%rs266, %rs265, 255;
	add.s32 	%r267, %r265, 256;
	cvt.u64.u32 	%rd372, %r267;
	mul.wide.u32 	%rd373, %r267, 4;
	add.s64 	%rd374, %rd1, %rd373;
	add.s64 	%rd375, %rd2, %rd372;
	ld.global.u32 	%r268, [%rd374];
	setp.lt.s32 	%p138, %r268, 5;
	selp.u16 	%rs267, 1, 0, %p138;
	setp.eq.s16 	%p139, %rs266, 0;
	min.s64 	%rd376, %rd375, %rd371;
	selp.b64 	%rd377, %rd376, %rd371, %p138;
	selp.b64 	%rd445, %rd375, %rd377, %p139;
	selp.b16 	%rs268, 1, %rs265, %p138;
	selp.b16 	%rs369, %rs267, %rs268, %p139;
	add.s32 	%r505, %r505, 512;
$L__BB2_14:
	and.b32  	%r269, %r10, 256;
	setp.ne.s32 	%p140, %r269, 0;
	@%p140 bra 	$L__BB2_16;
	add.s32 	%r270, %r5, %r505;
	cvt.u64.u32 	%rd378, %r270;
	mul.wide.u32 	%rd379, %r270, 4;
	add.s64 	%rd380, %rd1, %rd379;
	add.s64 	%rd381, %rd2, %rd378;
	ld.global.u32 	%r271, [%rd380];
	setp.lt.s32 	%p141, %r271, 5;
	selp.u16 	%rs269, 1, 0, %p141;
	and.b16  	%rs270, %rs369, 255;
	setp.eq.s16 	%p142, %rs270, 0;
	min.s64 	%rd382, %rd381, %rd445;
	selp.b64 	%rd383, %rd382, %rd445, %p141;
	selp.b64 	%rd445, %rd381, %rd383, %p142;
	selp.b16 	%rs271, 1, %rs369, %p141;
	selp.b16 	%rs369, %rs269, %rs271, %p142;
$L__BB2_16:
	setp.lt.u32 	%p143, %r6, 256;
	@%p143 bra 	$L__BB2_41;
	// begin inline asm
	mov.u32 %r390, %laneid;
	// end inline asm
	cvt.u32.u16 	%r411, %rs369;
	and.b32  	%r392, %r411, 255;
	mov.b32 	%r408, 1;
	mov.b32 	%r409, 31;
	mov.b32 	%r410, -1;
	// begin inline asm
	shfl.sync.down.b32 %r391, %r392, %r408, %r409, %r410;
	// end inline asm
	// begin inline asm
	shfl.sync.down.b32 %r396, %r397, %r408, %r409, %r410;
	// end inline asm
	mov.b64 	{%r402, %r407}, %rd445;
	// begin inline asm
	shfl.sync.down.b32 %r401, %r402, %r408, %r409, %r410;
	// end inline asm
	// begin inline asm
	shfl.sync.down.b32 %r406, %r407, %r408, %r409, %r410;
	// end inline asm
	mov.b64 	%rd17, {%r401, %r406};
	cvt.u16.u32 	%rs15, %r391;
	setp.gt.s32 	%p193, %r390, 30;
	@%p193 bra 	$L__BB2_21;
	and.b16  	%rs313, %rs369, 255;
	setp.eq.s16 	%p194, %rs313, 0;
	and.b16  	%rs314, %rs15, 255;
	setp.eq.s16 	%p195, %rs314, 0;
	or.pred  	%p196, %p194, %p195;
	@%p196 bra 	$L__BB2_20;
	min.s64 	%rd445, %rd17, %rd445;
	mov.b16 	%rs369, 1;
	bra.uni 	$L__BB2_21;
$L__BB2_20:
	setp.eq.s16 	%p197, %rs313, 0;
	selp.b64 	%rd445, %rd17, %rd445, %p197;
	selp.b16 	%rs369, %rs15, %rs369, %p197;
$L__BB2_21:
	cvt.u32.u16 	%r432, %rs369;
	and.b32  	%r413, %r432, 255;
	mov.b32 	%r429, 2;
	mov.b32 	%r430, 31;
	mov.b32 	%r431, -1;
	// begin inline asm
	shfl.sync.down.b32 %r412, %r413, %r429, %r430, %r431;
	// end inline asm
	// begin inline asm
	shfl.sync.down.b32 %r417, %r418, %r429, %r430, %r431;
	// end inline asm
	mov.b64 	{%r423, %r428}, %rd445;
	// begin inline asm
	shfl.sync.down.b32 %r422, %r423, %r429, %r430, %r431;
	// end inline asm
	// begin inline asm
	shfl.sync.down.b32 %r427, %r428, %r429, %r430, %r431;
	// end inline asm
	mov.b64 	%rd21, {%r422, %r427};
	cvt.u16.u32 	%rs18, %r412;
	setp.gt.s32 	%p198, %r390, 29;
	@%p198 bra 	$L__BB2_25;
	and.b16  	%rs317, %rs369, 255;
	setp.eq.s16 	%p199, %rs317, 0;
	and.b16  	%rs318, %rs18, 255;
	setp.eq.s16 	%p200, %rs318, 0;
	or.pred  	%p201, %p199, %p200;
	@%p201 bra 	$L__BB2_24;
	min.s64 	%rd445, %rd21, %rd445;
	mov.b16 	%rs369, 1;
	bra.uni 	$L__BB2_25;
$L__BB2_24:
	setp.eq.s16 	%p202, %rs317, 0;
	selp.b64 	%rd445, %rd21, %rd445, %p202;
	selp.b16 	%rs369, %rs18, %rs369, %p202;
$L__BB2_25:
	cvt.u32.u16 	%r453, %rs369;
	and.b32  	%r434, %r453, 255;
	mov.b32 	%r450, 4;
	mov.b32 	%r451, 31;
	mov.b32 	%r452, -1;
	// begin inline asm
	shfl.sync.down.b32 %r433, %r434, %r450, %r451, %r452;
	// end inline asm
	// begin inline asm
	shfl.sync.down.b32 %r438, %r439, %r450, %r451, %r452;
	// end inline asm
	mov.b64 	{%r444, %r449}, %rd445;
	// begin inline asm
	shfl.sync.down.b32 %r443, %r444, %r450, %r451, %r452;
	// end inline asm
	// begin inline asm
	shfl.sync.down.b32 %r448, %r449, %r450, %r451, %r452;
	// end inline asm
	mov.b64 	%rd25, {%r443, %r448};
	cvt.u16.u32 	%rs21, %r433;
	setp.gt.s32 	%p203, %r390, 27;
	@%p203 bra 	$L__BB2_29;
	and.b16  	%rs321, %rs369, 255;
	setp.eq.s16 	%p204, %rs321, 0;
	and.b16  	%rs322, %rs21, 255;
	setp.eq.s16 	%p205, %rs322, 0;
	or.pred  	%p206, %p204, %p205;
	@%p206 bra 	$L__BB2_28;
	min.s64 	%rd445, %rd25, %rd445;
	mov.b16 	%rs369, 1;
	bra.uni 	$L__BB2_29;
$L__BB2_28:
	setp.eq.s16 	%p207, %rs321, 0;
	selp.b64 	%rd445, %rd25, %rd445, %p207;
	selp.b16 	%rs369, %rs21, %rs369, %p207;
$L__BB2_29:
	cvt.u32.u16 	%r474, %rs369;
	and.b32  	%r455, %r474, 255;
	mov.b32 	%r471, 8;
	mov.b32 	%r472, 31;
	mov.b32 	%r473, -1;
	// begin inline asm
	shfl.sync.down.b32 %r454, %r455, %r471, %r472, %r473;
	// end inline asm
	// begin inline asm
	shfl.sync.down.b32 %r459, %r460, %r471, %r472, %r473;
	// end inline asm
	mov.b64 	{%r465, %r470}, %rd445;
	// begin inline asm
	shfl.sync.down.b32 %r464, %r465, %r471, %r472, %r473;
	// end inline asm
	// begin inline asm
	shfl.sync.down.b32 %r469, %r470, %r471, %r472, %r473;
	// end inline asm
	mov.b64 	%rd29, {%r464, %r469};
	cvt.u16.u32 	%rs24, %r454;
	setp.gt.s32 	%p208, %r390, 23;
	@%p208 bra 	$L__BB2_33;
	and.b16  	%rs325, %rs369, 255;
	setp.eq.s16 	%p209, %rs325, 0;
	and.b16  	%rs326, %rs24, 255;
	setp.eq.s16 	%p210, %rs326, 0;
	or.pred  	%p211, %p209, %p210;
	@%p211 bra 	$L__BB2_32;
	min.s64 	%rd445, %rd29, %rd445;
	mov.b16 	%rs369, 1;
	bra.uni 	$L__BB2_33;
$L__BB2_32:
	setp.eq.s16 	%p212, %rs325, 0;
	selp.b64 	%rd445, %rd29, %rd445, %p212;
	selp.b16 	%rs369, %rs24, %rs369, %p212;
$L__BB2_33:
	cvt.u32.u16 	%r495, %rs369;
	and.b32  	%r476, %r495, 255;
	mov.b32 	%r492, 16;
	mov.b32 	%r493, 31;
	mov.b32 	%r494, -1;
	// begin inline asm
	shfl.sync.down.b32 %r475, %r476, %r492, %r493, %r494;
	// end inline asm
	// begin inline asm
	shfl.sync.down.b32 %r480, %r481, %r492, %r493, %r494;
	// end inline asm
	mov.b64 	{%r486, %r491}, %rd445;
	// begin inline asm
	shfl.sync.down.b32 %r485, %r486, %r492, %r493, %r494;
	// end inline asm
	// begin inline asm
	shfl.sync.down.b32 %r490, %r491, %r492, %r493, %r494;
	// end inline asm
	mov.b64 	%rd33, {%r485, %r490};
	cvt.u16.u32 	%rs27, %r475;
	setp.gt.s32 	%p213, %r390, 15;
	@%p213 bra 	$L__BB2_37;
	and.b16  	%rs329, %rs369, 255;
	setp.eq.s16 	%p214, %rs329, 0;
	and.b16  	%rs330, %rs27, 255;
	setp.eq.s16 	%p215, %rs330, 0;
	or.pred  	%p216, %p214, %p215;
	@%p216 bra 	$L__BB2_36;
	min.s64 	%rd445, %rd33, %rd445;
	mov.b16 	%rs369, 1;
	bra.uni 	$L__BB2_37;
$L__BB2_36:
	setp.eq.s16 	%p217, %rs329, 0;
	selp.b16 	%rs369, %rs27, %rs369, %p217;
	selp.b64 	%rd445, %rd33, %rd445, %p217;
$L__BB2_37:
	setp.ne.s32 	%p218, %r390, 0;
	@%p218 bra 	$L__BB2_39;
	shr.u32 	%r496, %r7, 1;
	and.b32  	%r497, %r496, 496;
	mov.u32 	%r498, _ZZN3cub18CUB_300001_SM_10006detail6reduce18DeviceReduceKernelINS2_10policy_hubIN4cuda3std3__45tupleIJblEEEjN6thrust24THRUST_300001_SM_1000_NS8cuda_cub9__find_if7functorIS9_EEE10Policy1000ENSB_12zip_iteratorINS8_IJNSD_26transform_input_iterator_tIbNSB_6detail15normal_iteratorINSB_10device_ptrIiEEEENS7_10__not_fn_tI17greater_than_fourEEEENSB_17counting_iteratorIlNSB_11use_defaultESU_SU_EEEEEEEjSF_S9_NS7_10__identityEEEvT0_PT3_T1_NS0_13GridEvenShareIS12_EET2_T4_E12temp_storage;
	add.s32 	%r499, %r498, %r497;
	st.shared.u8 	[%r499+8], %rs369;
	st.shared.u64 	[%r499+16], %rd445;
$L__BB2_39:
	bar.sync 	0;
	setp.ne.s32 	%p219, %r7, 0;
	@%p219 bra 	$L__BB2_119;
	ld.shared.u8 	%rs333, [_ZZN3cub18CUB_300001_SM_10006detail6reduce18DeviceReduceKernelINS2_10policy_hubIN4cuda3std3__45tupleIJblEEEjN6thrust24THRUST_300001_SM_1000_NS8cuda_cub9__find_if7functorIS9_EEE10Policy1000ENSB_12zip_iteratorINS8_IJNSD_26transform_input_iterator_tIbNSB_6detail15normal_iteratorINSB_10device_ptrIiEEEENS7_10__not_fn_tI17greater_than_fourEEEENSB_17counting_iteratorIlNSB_11use_defaultESU_SU_EEEEEEEjSF_S9_NS7_10__identityEEEvT0_PT3_T1_NS0_13GridEvenShareIS12_EET2_T4_E12temp_storage+24];
	ld.shared.u64 	%rd405, [_ZZN3cub18CUB_300001_SM_10006detail6reduce18DeviceReduceKernelINS2_10policy_hubIN4cuda3std3__45tupleIJblEEEjN6thrust24THRUST_300001_SM_1000_NS8cuda_cub9__find_if7functorIS9_EEE10Policy1000ENSB_12zip_iteratorINS8_IJNSD_26transform_input_iterator_tIbNSB_6detail15normal_iteratorINSB_10device_ptrIiEEEENS7_10__not_fn_tI17greater_than_fourEEEENSB_17counting_iteratorIlNSB_11use_defaultESU_SU_EEEEEEEjSF_S9_NS7_10__identityEEEvT0_PT3_T1_NS0_13GridEvenShareIS12_EET2_T4_E12temp_storage+32];
	and.b16  	%rs334, %rs369, 255;
	setp.eq.s16 	%p220, %rs334, 0;
	setp.eq.s16 	%p221, %rs333, 0;
	min.s64 	%rd406, %rd405, %rd445;
	selp.b16 	%rs335, %rs369, 1, %p221;
	selp.b16 	%rs336, %rs333, %rs335, %p220;
	and.b16  	%rs337, %rs336, 255;
	selp.b64 	%rd407, %rd445, %rd406, %p221;
	selp.b64 	%rd408, %rd405, %rd407, %p220;
	ld.shared.u8 	%rs338, [_ZZN3cub18CUB_300001_SM_10006detail6reduce18DeviceReduceKernelINS2_10policy_hubIN4cuda3std3__45tupleIJblEEEjN6thrust24THRUST_300001_SM_1000_NS8cuda_cub9__find_if7functorIS9_EEE10Policy1000ENSB_12zip_iteratorINS8_IJNSD_26transform_input_iterator_tIbNSB_6detail15normal_iteratorINSB_10device_ptrIiEEEENS7_10__not_fn_tI17greater_than_fourEEEENSB_17counting_iteratorIlNSB_11use_defaultESU_SU_EEEEEEEjSF_S9_NS7_10__identityEEEvT0_PT3_T1_NS0_13GridEvenShareIS12_EET2_T4_E12temp_storage+40];
	ld.shared.u64 	%rd409, [_ZZN3cub18CUB_300001_SM_10006detail6reduce18DeviceReduceKernelINS2_10policy_hubIN4cuda3std3__45tupleIJblEEEjN6thrust24THRUST_300001_SM_1000_NS8cuda_cub9__find_if7functorIS9_EEE10Policy1000ENSB_12zip_iteratorINS8_IJNSD_26transform_input_iterator_tIbNSB_6detail15normal_iteratorINSB_10device_ptrIiEEEENS7_10__not_fn_tI17greater_than_fourEEEENSB_17counting_iteratorIlNSB_11use_defaultESU_SU_EEEEEEEjSF_S9_NS7_10__identityEEEvT0_PT3_T1_NS0_13GridEvenShareIS12_EET2_T4_E12temp_storage+48];
	setp.eq.s16 	%p222, %rs337, 0;
	setp.eq.s16 	%p223, %rs338, 0;
	min.s64 	%rd410, %rd409, %rd408;
	selp.b16 	%rs339, %rs336, 1, %p223;
	selp.b16 	%rs340, %rs338, %rs339, %p222;
	and.b16  	%rs341, %rs340, 255;
	selp.b64 	%rd411, %rd408, %rd410, %p223;
	selp.b64 	%rd412, %rd409, %rd411, %p222;
	ld.shared.u8 	%rs342, [_ZZN3cub18CUB_300001_SM_10006detail6reduce18DeviceReduceKernelINS2_10policy_hubIN4cuda3std3__45tupleIJblEEEjN6thrust24THRUST_300001_SM_1000_NS8cuda_cub9__find_if7functorIS9_EEE10Policy1000ENSB_12zip_iteratorINS8_IJNSD_26transform_input_iterator_tIbNSB_6detail15normal_iteratorINSB_10device_ptrIiEEEENS7_10__not_fn_tI17greater_than_fourEEEENSB_17counting_iteratorIlNSB_11use_defaultESU_SU_EEEEEEEjSF_S9_NS7_10__identityEEEvT0_PT3_T1_NS0_13GridEvenShareIS12_EET2_T4_E12temp_storage+56];
	ld.shared.u64 	%rd413, [_ZZN3cub18CUB_300001_SM_10006detail6reduce18DeviceReduceKernelINS2_10policy_hubIN4cuda3std3__45tupleIJblEEEjN6thrust24THRUST_300001_SM_1000_NS8cuda_cub9__find_if7functorIS9_EEE10Policy1000ENSB_12zip_iteratorINS8_IJNSD_26transform_input_iterator_tIbNSB_6detail15normal_iteratorINSB_10device_ptrIiEEEENS7_10__not_fn_tI17greater_than_fourEEEENSB_17counting_iteratorIlNSB_11use_defaultESU_SU_EEEEEEEjSF_S9_NS7_10__identityEEEvT0_PT3_T1_NS0_13GridEvenShareIS12_EET2_T4_E12temp_storage+64];
	setp.eq.s16 	%p224, %rs341, 0;
	setp.eq.s16 	%p225, %rs342, 0;
	min.s64 	%rd414, %rd413, %rd412;
	selp.b16 	%rs343, %rs340, 1, %p225;
	selp.b16 	%rs344, %rs342, %rs343, %p224;
	and.b16  	%rs345, %rs344, 255;
	selp.b64 	%rd415, %rd412, %rd414, %p225;
	selp.b64 	%rd416, %rd413, %rd415, %p224;
	ld.shared.u8 	%rs346, [_ZZN3cub18CUB_300001_SM_10006detail6reduce18DeviceReduceKernelINS2_10policy_hubIN4cuda3std3__45tupleIJblEEEjN6thrust24THRUST_300001_SM_1000_NS8cuda_cub9__find_if7functorIS9_EEE10Policy1000ENSB_12zip_iteratorINS8_IJNSD_26transform_input_iterator_tIbNSB_6detail15normal_iteratorINSB_10device_ptrIiEEEENS7_10__not_fn_tI17greater_than_fourEEEENSB_17counting_iteratorIlNSB_11use_defaultESU_SU_EEEEEEEjSF_S9_NS7_10__identityEEEvT0_PT3_T1_NS0_13GridEvenShareIS12_EET2_T4_E12temp_storage+72];
	ld.shared.u64 	%rd417, [_ZZN3cub18CUB_300001_SM_10006detail6reduce18DeviceReduceKernelINS2_10policy_hubIN4cuda3std3__45tupleIJblEEEjN6thrust24THRUST_300001_SM_1000_NS8cuda_cub9__find_if7functorIS9_EEE10Policy1000ENSB_12zip_iteratorINS8_IJNSD_26transform_input_iterator_tIbNSB_6detail15normal_iteratorINSB_10device_ptrIiEEEENS7_10__not_fn_tI17greater_than_fourEEEENSB_17counting_iteratorIlNSB_11use_defaultESU_SU_EEEEEEEjSF_S9_NS7_10__identityEEEvT0_PT3_T1_NS0_13GridEvenShareIS12_EET2_T4_E12temp_storage+80];
	setp.eq.s16 	%p226, %rs345, 0;
	setp.eq.s16 	%p227, %rs346, 0;
	min.s64 	%rd418, %rd417, %rd416;
	selp.b16 	%rs347, %rs344, 1, %p227;
	selp.b16 	%rs348, %rs346, %rs347, %p226;
	and.b16  	%rs349, %rs348, 255;
	selp.b64 	%rd419, %rd416, %rd418, %p227;
	selp.b64 	%rd420, %rd417, %rd419, %p226;
	ld.shared.u8 	%rs350, [_ZZN3cub18CUB_300001_SM_10006detail6reduce18DeviceReduceKernelINS2_10policy_hubIN4cuda3std3__45tupleIJblEEEjN6thrust24THRUST_300001_SM_1000_NS8cuda_cub9__find_if7functorIS9_EEE10Policy1000ENSB_12zip_iteratorINS8_IJNSD_26transform_input_iterator_tIbNSB_6detail15normal_iteratorINSB_10device_ptrIiEEEENS7_10__not_fn_tI17greater_than_fourEEEENSB_17counting_iteratorIlNSB_11use_defaultESU_SU_EEEEEEEjSF_S9_NS7_10__identityEEEvT0_PT3_T1_NS0_13GridEvenShareIS12_EET2_T4_E12temp_storage+88];
	ld.shared.u64 	%rd421, [_ZZN3cub18CUB_300001_SM_10006detail6reduce18DeviceReduceKernelINS2_10policy_hubIN4cuda3std3__45tupleIJblEEEjN6thrust24THRUST_300001_SM_1000_NS8cuda_cub9__find_if7functorIS9_EEE10Policy1000ENSB_12zip_iteratorINS8_IJNSD_26transform_input_iterator_tIbNSB_6detail15normal_iteratorINSB_10device_ptrIiEEEENS7_10__not_fn_tI17greater_than_fourEEEENSB_17counting_iteratorIlNSB_11use_defaultESU_SU_EEEEEEEjSF_S9_NS7_10__identityEEEvT0_PT3_T1_NS0_13GridEvenShareIS12_EET2_T4_E12temp_storage+96];
	setp.eq.s16 	%p228, %rs349, 0;
	setp.eq.s16 	%p229, %rs350, 0;
	min.s64 	%rd422, %rd421, %rd420;
	selp.b16 	%rs351, %rs348, 1, %p229;
	selp.b16 	%rs352, %rs350, %rs351, %p228;
	and.b16  	%rs353, %rs352, 255;
	selp.b64 	%rd423, %rd420, %rd422, %p229;
	selp.b64 	%rd424, %rd421, %rd423, %p228;
	ld.shared.u8 	%rs354, [_ZZN3cub18CUB_300001_SM_10006detail6reduce18DeviceReduceKernelINS2_10policy_hubIN4cuda3std3__45tupleIJblEEEjN6thrust24THRUST_300001_SM_1000_NS8cuda_cub9__find_if7functorIS9_EEE10Policy1000ENSB_12zip_iteratorINS8_IJNSD_26transform_input_iterator_tIbNSB_6detail15normal_iteratorINSB_10device_ptrIiEEEENS7_10__not_fn_tI17greater_than_fourEEEENSB_17counting_iteratorIlNSB_11use_defaultESU_SU_EEEEEEEjSF_S9_NS7_10__identityEEEvT0_PT3_T1_NS0_13GridEvenShareIS12_EET2_T4_E12temp_storage+104];
	ld.shared.u64 	%rd425, [_ZZN3cub18CUB_300001_SM_10006detail6reduce18DeviceReduceKernelINS2_10policy_hubIN4cuda3std3__45tupleIJblEEEjN6thrust24THRUST_300001_SM_1000_NS8cuda_cub9__find_if7functorIS9_EEE10Policy1000ENSB_12zip_iteratorINS8_IJNSD_26transform_input_iterator_tIbNSB_6detail15normal_iteratorINSB_10device_ptrIiEEEENS7_10__not_fn_tI17greater_than_fourEEEENSB_17counting_iteratorIlNSB_11use_defaultESU_SU_EEEEEEEjSF_S9_NS7_10__identityEEEvT0_PT3_T1_NS0_13GridEvenShareIS12_EET2_T4_E12temp_storage+112];
	setp.eq.s16 	%p230, %rs353, 0;
	setp.eq.s16 	%p231, %rs354, 0;
	min.s64 	%rd426, %rd425, %rd424;
	selp.b16 	%rs355, %rs352, 1, %p231;
	selp.b16 	%rs356, %rs354, %rs355, %p230;
	and.b16  	%rs357, %rs356, 255;
	selp.b64 	%rd427, %rd424, %rd426, %p231;
	selp.b64 	%rd428, %rd425, %rd427, %p230;
	ld.shared.u8 	%rs358, [_ZZN3cub18CUB_300001_SM_10006detail6reduce18DeviceReduceKernelINS2_10policy_hubIN4cuda3std3__45tupleIJblEEEjN6thrust24THRUST_300001_SM_1000_NS8cuda_cub9__find_if7functorIS9_EEE10Policy1000ENSB_12zip_iteratorINS8_IJNSD_26transform_input_iterator_tIbNSB_6detail15normal_iteratorINSB_10device_ptrIiEEEENS7_10__not_fn_tI17greater_than_fourEEEENSB_17counting_iteratorIlNSB_11use_defaultESU_SU_EEEEEEEjSF_S9_NS7_10__identityEEEvT0_PT3_T1_NS0_13GridEvenShareIS12_EET2_T4_E12temp_storage+120];
	ld.shared.u64 	%rd429, [_ZZN3cub18CUB_300001_SM_10006detail6reduce18DeviceReduceKernelINS2_10policy_hubIN4cuda3std3__45tupleIJblEEEjN6thrust24THRUST_300001_SM_1000_NS8cuda_cub9__find_if7functorIS9_EEE10Policy1000ENSB_12zip_iteratorINS8_IJNSD_26transform_input_iterator_tIbNSB_6detail15normal_iteratorINSB_10device_ptrIiEEEENS7_10__not_fn_tI17greater_than_fourEEEENSB_17counting_iteratorIlNSB_11use_defaultESU_SU_EEEEEEEjSF_S9_NS7_10__identityEEEvT0_PT3_T1_NS0_13GridEvenShareIS12_EET2_T4_E12temp_storage+128];
	setp.eq.s16 	%p232, %rs357, 0;
	setp.eq.s16 	%p233, %rs358, 0;
	min.s64 	%rd430, %rd429, %rd428;
	selp.b16 	%rs359, %rs356, 1, %p233;
	selp.b16 	%rs369, %rs358, %rs359, %p232;
	selp.b64 	%rd431, %rd428, %rd430, %p233;
	selp.b64 	%rd445, %rd429, %rd431, %p232;
	bra.uni 	$L__BB2_119;
$L__BB2_41:
	// begin inline asm
	mov.u32 %r272, %laneid;
	// end inline asm
	and.b32  	%r293, %r7, 992;
	add.s32 	%r294, %r293, 32;
	setp.gt.u32 	%p144, %r294, %r6;
	not.b32 	%r295, %r293;
	add.s32 	%r296, %r6, %r295;
	selp.b32 	%r291, %r296, 31, %p144;
	cvt.u32.u16 	%r297, %rs369;
	and.b32  	%r274, %r297, 255;
	mov.b32 	%r290, 1;
	mov.b32 	%r292, -1;
	// begin inline asm
	shfl.sync.down.b32 %r273, %r274, %r290, %r291, %r292;
	// end inline asm
	// begin inline asm
	shfl.sync.down.b32 %r278, %r279, %r290, %r291, %r292;
	// end inline asm
	mov.b64 	{%r284, %r289}, %rd445;
	// begin inline asm
	shfl.sync.down.b32 %r283, %r284, %r290, %r291, %r292;
	// end inline asm
	// begin inline asm
	shfl.sync.down.b32 %r288, %r289, %r290, %r291, %r292;
	// end inline asm
	mov.b64 	%rd38, {%r283, %r288};
	cvt.u16.u32 	%rs31, %r273;
	setp.ge.s32 	%p145, %r272, %r291;
	@%p145 bra 	$L__BB2_45;
	and.b16  	%rs272, %rs369, 255;
	setp.eq.s16 	%p146, %rs272, 0;
	and.b16  	%rs273, %rs31, 255;
	setp.eq.s16 	%p147, %rs273, 0;
	or.pred  	%p148, %p146, %p147;
	@%p148 bra 	$L__BB2_44;
	min.s64 	%rd445, %rd38, %rd445;
	mov.b16 	%rs369, 1;
	bra.uni 	$L__BB2_45;
$L__BB2_44:
	setp.eq.s16 	%p149, %rs272, 0;
	selp.b16 	%rs369, %rs31, %rs369, %p149;
	selp.b64 	%rd445, %rd38, %rd445, %p149;
$L__BB2_45:
	cvt.u32.u16 	%r318, %rs369;
	and.b32  	%r299, %r318, 255;
	mov.b32 	%r315, 2;
	mov.b32 	%r317, -1;
	// begin inline asm
	shfl.sync.down.b32 %r298, %r299, %r315, %r291, %r317;
	// end inline asm
	// begin inline asm
	shfl.sync.down.b32 %r303, %r304, %r315, %r291, %r317;
	// end inline asm
	mov.b64 	{%r309, %r314}, %rd445;
	// begin inline asm
	shfl.sync.down.b32 %r308, %r309, %r315, %r291, %r317;
	// end inline asm
	// begin inline asm
	shfl.sync.down.b32 %r313, %r314, %r315, %r291, %r317;
	// end inline asm
	mov.b64 	%rd42, {%r308, %r313};
	cvt.u16.u32 	%rs34, %r298;
	add.s32 	%r319, %r272, 2;
	setp.gt.s32 	%p150, %r319, %r291;
	@%p150 bra 	$L__BB2_49;
	and.b16  	%rs276, %rs369, 255;
	setp.eq.s16 	%p151, %rs276, 0;
	and.b16  	%rs277, %rs34, 255;
	setp.eq.s16 	%p152, %rs277, 0;
	or.pred  	%p153, %p151, %p152;
	@%p153 bra 	$L__BB2_48;
	min.s64 	%rd445, %rd42, %rd445;
	mov.b16 	%rs369, 1;
	bra.uni 	$L__BB2_49;
$L__BB2_48:
	setp.eq.s16 	%p154, %rs276, 0;
	selp.b16 	%rs369, %rs34, %rs369, %p154;
	selp.b64 	%rd445, %rd42, %rd445, %p154;
$L__BB2_49:
	cvt.u32.u16 	%r340, %rs369;
	and.b32  	%r321, %r340, 255;
	mov.b32 	%r337, 4;
	mov.b32 	%r339, -1;
	// begin inline asm
	shfl.sync.down.b32 %r320, %r321, %r337, %r291, %r339;
	// end inline asm
	// begin inline asm
	shfl.sync.down.b32 %r325, %r326, %r337, %r291, %r339;
	// end inline asm
	mov.b64 	{%r331, %r336}, %rd445;
	// begin inline asm
	shfl.sync.down.b32 %r330, %r331, %r337, %r291, %r339;
	// end inline asm
	// begin inline asm
	shfl.sync.down.b32 %r335, %r336, %r337, %r291, %r339;
	// end inline asm
	mov.b64 	%rd46, {%r330, %r335};
	cvt.u16.u32 	%rs37, %r320;
	add.s32 	%r341, %r272, 4;
	setp.gt.s32 	%p155, %r341, %r291;
	@%p155 bra 	$L__BB2_53;
	and.b16  	%rs280, %rs369, 255;
	setp.eq.s16 	%p156, %rs280, 0;
	and.b16  	%rs281, %rs37, 255;
	setp.eq.s16 	%p157, %rs281, 0;
	or.pred  	%p158, %p156, %p157;
	@%p158 bra 	$L__BB2_52;
	min.s64 	%rd445, %rd46, %rd445;
	mov.b16 	%rs369, 1;
	bra.uni 	$L__BB2_53;
$L__BB2_52:
	setp.eq.s16 	%p159, %rs280, 0;
	selp.b16 	%rs369, %rs37, %rs369, %p159;
	selp.b64 	%rd445, %rd46, %rd445, %p159;
$L__BB2_53:
	cvt.u32.u16 	%r362, %rs369;
	and.b32  	%r343, %r362, 255;
	mov.b32 	%r359, 8;
	mov.b32 	%r361, -1;
	// begin inline asm
	shfl.sync.down.b32 %r342, %r343, %r359, %r291, %r361;
	// end inline asm
	// begin inline asm
	shfl.sync.down.b32 %r347, %r348, %r359, %r291, %r361;
	// end inline asm
	mov.b64 	{%r353, %r358}, %rd445;
	// begin inline asm
	shfl.sync.down.b32 %r352, %r353, %r359, %r291, %r361;
	// end inline asm
	// begin inline asm
	shfl.sync.down.b32 %r357, %r358, %r359, %r291, %r361;
	// end inline asm
	mov.b64 	%rd50, {%r352, %r357};
	cvt.u16.u32 	%rs40, %r342;
	add.s32 	%r363, %r272, 8;
	setp.gt.s32 	%p160, %r363, %r291;
	@%p160 bra 	$L__BB2_57;
	and.b16  	%rs284, %rs369, 255;
	setp.eq.s16 	%p161, %rs284, 0;
	and.b16  	%rs285, %rs40, 255;
	setp.eq.s16 	%p162, %rs285, 0;
	or.pred  	%p163, %p161, %p162;
	@%p163 bra 	$L__BB2_56;
	min.s64 	%rd445, %rd50, %rd445;
	mov.b16 	%rs369, 1;
	bra.uni 	$L__BB2_57;
$L__BB2_56:
	setp.eq.s16 	%p164, %rs284, 0;
	selp.b16 	%rs369, %rs40, %rs369, %p164;
	selp.b64 	%rd445, %rd50, %rd445, %p164;
$L__BB2_57:
	cvt.u32.u16 	%r384, %rs369;
	and.b32  	%r365, %r384, 255;
	mov.b32 	%r381, 16;
	mov.b32 	%r383, -1;
	// begin inline asm
	shfl.sync.down.b32 %r364, %r365, %r381, %r291, %r383;
	// end inline asm
	// begin inline asm
	shfl.sync.down.b32 %r369, %r370, %r381, %r291, %r383;
	// end inline asm
	mov.b64 	{%r375, %r380}, %rd445;
	// begin inline asm
	shfl.sync.down.b32 %r374, %r375, %r381, %r291, %r383;
	// end inline asm
	// begin inline asm
	shfl.sync.down.b32 %r379, %r380, %r381, %r291, %r383;
	// end inline asm
	mov.b64 	%rd54, {%r374, %r379};
	cvt.u16.u32 	%rs43, %r364;
	add.s32 	%r385, %r272, 16;
	setp.gt.s32 	%p165, %r385, %r291;
	@%p165 bra 	$L__BB2_61;
	and.b16  	%rs288, %rs369, 255;
	setp.eq.s16 	%p166, %rs288, 0;
	and.b16  	%rs289, %rs43, 255;
	setp.eq.s16 	%p167, %rs289, 0;
	or.pred  	%p168, %p166, %p167;
	@%p168 bra 	$L__BB2_60;
	min.s64 	%rd445, %rd54, %rd445;
	mov.b16 	%rs369, 1;
	bra.uni 	$L__BB2_61;
$L__BB2_60:
	setp.eq.s16 	%p169, %rs288, 0;
	selp.b16 	%rs369, %rs43, %rs369, %p169;
	selp.b64 	%rd445, %rd54, %rd445, %p169;
$L__BB2_61:
	setp.ne.s32 	%p170, %r272, 0;
	@%p170 bra 	$L__BB2_63;
	shr.u32 	%r386, %r7, 1;
	and.b32  	%r387, %r386, 496;
	mov.u32 	%r388, _ZZN3cub18CUB_300001_SM_10006detail6reduce18DeviceReduceKernelINS2_10policy_hubIN4cuda3std3__45tupleIJblEEEjN6thrust24THRUST_300001_SM_1000_NS8cuda_cub9__find_if7functorIS9_EEE10Policy1000ENSB_12zip_iteratorINS8_IJNSD_26transform_input_iterator_tIbNSB_6detail15normal_iteratorINSB_10device_ptrIiEEEENS7_10__not_fn_tI17greater_than_fourEEEENSB_17counting_iteratorIlNSB_11use_defaultESU_SU_EEEEEEEjSF_S9_NS7_10__identityEEEvT0_PT3_T1_NS0_13GridEvenShareIS12_EET2_T4_E12temp_storage;
	add.s32 	%r389, %r388, %r387;
	st.shared.u8 	[%r389+8], %rs369;
	st.shared.u64 	[%r389+16], %rd445;
$L__BB2_63:
	bar.sync 	0;
	setp.ne.s32 	%p171, %r7, 0;
	@%p171 bra 	$L__BB2_119;
	setp.lt.u32 	%p172, %r6, 33;
	@%p172 bra 	$L__BB2_66;
	ld.shared.u8 	%rs292, [_ZZN3cub18CUB_300001_SM_10006detail6reduce18DeviceReduceKernelINS2_10policy_hubIN4cuda3std3__45tupleIJblEEEjN6thrust24THRUST_300001_SM_1000_NS8cuda_cub9__find_if7functorIS9_EEE10Policy1000ENSB_12zip_iteratorINS8_IJNSD_26transform_input_iterator_tIbNSB_6detail15normal_iteratorINSB_10device_ptrIiEEEENS7_10__not_fn_tI17greater_than_fourEEEENSB_17counting_iteratorIlNSB_11use_defaultESU_SU_EEEEEEEjSF_S9_NS7_10__identityEEEvT0_PT3_T1_NS0_13GridEvenShareIS12_EET2_T4_E12temp_storage+24];
	ld.shared.u64 	%rd384, [_ZZN3cub18CUB_300001_SM_10006detail6reduce18DeviceReduceKernelINS2_10policy_hubIN4cuda3std3__45tupleIJblEEEjN6thrust24THRUST_300001_SM_1000_NS8cuda_cub9__find_if7functorIS9_EEE10Policy1000ENSB_12zip_iteratorINS8_IJNSD_26transform_input_iterator_tIbNSB_6detail15normal_iteratorINSB_10device_ptrIiEEEENS7_10__not_fn_tI17greater_than_fourEEEENSB_17counting_iteratorIlNSB_11use_defaultESU_SU_EEEEEEEjSF_S9_NS7_10__identityEEEvT0_PT3_T1_NS0_13GridEvenShareIS12_EET2_T4_E12temp_storage+32];
	and.b16  	%rs293, %rs369, 255;
	setp.eq.s16 	%p173, %rs293, 0;
	setp.eq.s16 	%p174, %rs292, 0;
	min.s64 	%rd385, %rd384, %rd445;
	selp.b16 	%rs294, %rs369, 1, %p174;
	selp.b16 	%rs369, %rs292, %rs294, %p173;
	selp.b64 	%rd386, %rd445, %rd385, %p174;
	selp.b64 	%rd445, %rd384, %rd386, %p173;
$L__BB2_66:
	setp.lt.u32 	%p175, %r6, 65;
	@%p175 bra 	$L__BB2_68;
	ld.shared.u8 	%rs295, [_ZZN3cub18CUB_300001_SM_10006detail6reduce18DeviceReduceKernelINS2_10policy_hubIN4cuda3std3__45tupleIJblEEEjN6thrust24THRUST_300001_SM_1000_NS8cuda_cub9__find_if7functorIS9_EEE10Policy1000ENSB_12zip_iteratorINS8_IJNSD_26transform_input_iterator_tIbNSB_6detail15normal_iteratorINSB_10device_ptrIiEEEENS7_10__not_fn_tI17greater_than_fourEEEENSB_17counting_iteratorIlNSB_11use_defaultESU_SU_EEEEEEEjSF_S9_NS7_10__identityEEEvT0_PT3_T1_NS0_13GridEvenShareIS12_EET2_T4_E12temp_storage+40];
	ld.shared.u64 	%rd387, [_ZZN3cub18CUB_300001_SM_10006detail6reduce18DeviceReduceKernelINS2_10policy_hubIN4cuda3std3__45tupleIJblEEEjN6thrust24THRUST_300001_SM_1000_NS8cuda_cub9__find_if7functorIS9_EEE10Policy1000ENSB_12zip_iteratorINS8_IJNSD_26transform_input_iterator_tIbNSB_6detail15normal_iteratorINSB_10device_ptrIiEEEENS7_10__not_fn_tI17greater_than_fourEEEENSB_17counting_iteratorIlNSB_11use_defaultESU_SU_EEEEEEEjSF_S9_NS7_10__identityEEEvT0_PT3_T1_NS0_13GridEvenShareIS12_EET2_T4_E12temp_storage+48];
	and.b16  	%rs296, %rs369, 255;
	setp.eq.s16 	%p176, %rs296, 0;
	setp.eq.s16 	%p177, %rs295, 0;
	min.s64 	%rd388, %rd387, %rd445;
	selp.b16 	%rs297, %rs369, 1, %p177;
	selp.b16 	%rs369, %rs295, %rs297, %p176;
	selp.b64 	%rd389, %rd445, %rd388, %p177;
	selp.b64 	%rd445, %rd387, %rd389, %p176;
$L__BB2_68:
	setp.lt.u32 	%p178, %r6, 97;
	@%p178 bra 	$L__BB2_70;
	ld.shared.u8 	%rs298, [_ZZN3cub18CUB_300001_SM_10006detail6reduce18DeviceReduceKernelINS2_10policy_hubIN4cuda3std3__45tupleIJblEEEjN6thrust24THRUST_300001_SM_1000_NS8cuda_cub9__find_if7functorIS9_EEE10Policy1000ENSB_12zip_iteratorINS8_IJNSD_26transform_input_iterator_tIbNSB_6detail15normal_iteratorINSB_10device_ptrIiEEEENS7_10__not_fn_tI17greater_than_fourEEEENSB_17counting_iteratorIlNSB_11use_defaultESU_SU_EEEEEEEjSF_S9_NS7_10__identityEEEvT0_PT3_T1_NS0_13GridEvenShareIS12_EET2_T4_E12temp_storage+56];
	ld.shared.u64 	%rd390, [_ZZN3cub18CUB_300001_SM_10006detail6reduce18DeviceReduceKernelINS2_10policy_hubIN4cuda3std3__45tupleIJblEEEjN6thrust24THRUST_300001_SM_1000_NS8cuda_cub9__find_if7functorIS9_EEE10Policy1000ENSB_12zip_iteratorINS8_IJNSD_26transform_input_iterator_tIbNSB_6detail15normal_iteratorINSB_10device_ptrIiEEEENS7_10__not_fn_tI17greater_than_fourEEEENSB_17counting_iteratorIlNSB_11use_defaultESU_SU_EEEEEEEjSF_S9_NS7_10__identityEEEvT0_PT3_T1_NS0_13GridEvenShareIS12_EET2_T4_E12temp_storage+64];
	and.b16  	%rs299, %rs369, 255;
	setp.eq.s16 	%p179, %rs299, 0;
	setp.eq.s16 	%p180, %rs298, 0;
	min.s64 	%rd391, %rd390, %rd445;
	selp.b16 	%rs300, %rs369, 1, %p180;
	selp.b16 	%rs369, %rs298, %rs300, %p179;
	selp.b64 	%rd392, %rd445, %rd391, %p180;
	selp.b64 	%rd445, %rd390, %rd392, %p179;
$L__BB2_70:
	setp.lt.u32 	%p181, %r6, 129;
	@%p181 bra 	$L__BB2_72;
	ld.shared.u8 	%rs301, [_ZZN3cub18CUB_300001_SM_10006detail6reduce18DeviceReduceKernelINS2_10policy_hubIN4cuda3std3__45tupleIJblEEEjN6thrust24THRUST_300001_SM_1000_NS8cuda_cub9__find_if7functorIS9_EEE10Policy1000ENSB_12zip_iteratorINS8_IJNSD_26transform_input_iterator_tIbNSB_6detail15normal_iteratorINSB_10device_ptrIiEEEENS7_10__not_fn_tI17greater_than_fourEEEENSB_17counting_iteratorIlNSB_11use_defaultESU_SU_EEEEEEEjSF_S9_NS7_10__identityEEEvT0_PT3_T1_NS0_13GridEvenShareIS12_EET2_T4_E12temp_storage+72];
	ld.shared.u64 	%rd393, [_ZZN3cub18CUB_300001_SM_10006detail6reduce18DeviceReduceKernelINS2_10policy_hubIN4cuda3std3__45tupleIJblEEEjN6thrust24THRUST_300001_SM_1000_NS8cuda_cub9__find_if7functorIS9_EEE10Policy1000ENSB_12zip_iteratorINS8_IJNSD_26transform_input_iterator_tIbNSB_6detail15normal_iteratorINSB_10device_ptrIiEEEENS7_10__not_fn_tI17greater_than_fourEEEENSB_17counting_iteratorIlNSB_11use_defaultESU_SU_EEEEEEEjSF_S9_NS7_10__identityEEEvT0_PT3_T1_NS0_13GridEvenShareIS12_EET2_T4_E12temp_storage+80];
	and.b16  	%rs302, %rs369, 255;
	setp.eq.s16 	%p182, %rs302, 0;
	setp.eq.s16 	%p183, %rs301, 0;
	min.s64 	%rd394, %rd393, %rd445;
	selp.b16 	%rs303, %rs369, 1, %p183;
	selp.b16 	%rs369, %rs301, %rs303, %p182;
	selp.b64 	%rd395, %rd445, %rd394, %p183;
	selp.b64 	%rd445, %rd393, %rd395, %p182;
$L__BB2_72:
	setp.lt.u32 	%p184, %r6, 161;
	@%p184 bra 	$L__BB2_74;
	ld.shared.u8 	%rs304, [_ZZN3cub18CUB_300001_SM_10006detail6reduce18DeviceReduceKernelINS2_10policy_hubIN4cuda3std3__45tupleIJblEEEjN6thrust24THRUST_300001_SM_1000_NS8cuda_cub9__find_if7functorIS9_EEE10Policy1000ENSB_12zip_iteratorINS8_IJNSD_26transform_input_iterator_tIbNSB_6detail15normal_iteratorINSB_10device_ptrIiEEEENS7_10__not_fn_tI17greater_than_fourEEEENSB_17counting_iteratorIlNSB_11use_defaultESU_SU_EEEEEEEjSF_S9_NS7_10__identityEEEvT0_PT3_T1_NS0_13GridEvenShareIS12_EET2_T4_E12temp_storage+88];
	ld.shared.u64 	%rd396, [_ZZN3cub18CUB_300001_SM_10006detail6reduce18DeviceReduceKernelINS2_10policy_hubIN4cuda3std3__45tupleIJblEEEjN6thrust24THRUST_300001_SM_1000_NS8cuda_cub9__find_if7functorIS9_EEE10Policy1000ENSB_12zip_iteratorINS8_IJNSD_26transform_input_iterator_tIbNSB_6detail15normal_iteratorINSB_10device_ptrIiEEEENS7_10__not_fn_tI17greater_than_fourEEEENSB_17counting_iteratorIlNSB_11use_defaultESU_SU_EEEEEEEjSF_S9_NS7_10__identityEEEvT0_PT3_T1_NS0_13GridEvenShareIS12_EET2_T4_E12temp_storage+96];
	and.b16  	%rs305, %rs369, 255;
	setp.eq.s16 	%p185, %rs305, 0;
	setp.eq.s16 	%p186, %rs304, 0;
	min.s64 	%rd397, %rd396, %rd445;
	selp.b16 	%rs306, %rs369, 1, %p186;
	selp.b16 	%rs369, %rs304, %rs306, %p185;
	selp.b64 	%rd398, %rd445, %rd397, %p186;
	selp.b64 	%rd445, %rd396, %rd398, %p185;
$L__BB2_74:
	setp.lt.u32 	%p187, %r6, 193;
	@%p187 bra 	$L__BB2_76;
	ld.shared.u8 	%rs307, [_ZZN3cub18CUB_300001_SM_10006detail6reduce18DeviceReduceKernelINS2_10policy_hubIN4cuda3std3__45tupleIJblEEEjN6thrust24THRUST_300001_SM_1000_NS8cuda_cub9__find_if7functorIS9_EEE10Policy1000ENSB_12zip_iteratorINS8_IJNSD_26transform_input_iterator_tIbNSB_6detail15normal_iteratorINSB_10device_ptrIiEEEENS7_10__not_fn_tI17greater_than_fourEEEENSB_17counting_iteratorIlNSB_11use_defaultESU_SU_EEEEEEEjSF_S9_NS7_10__identityEEEvT0_PT3_T1_NS0_13GridEvenShareIS12_EET2_T4_E12temp_storage+104];
	ld.shared.u64 	%rd399, [_ZZN3cub18CUB_300001_SM_10006detail6reduce18DeviceReduceKernelINS2_10policy_hubIN4cuda3std3__45tupleIJblEEEjN6thrust24THRUST_300001_SM_1000_NS8cuda_cub9__find_if7functorIS9_EEE10Policy1000ENSB_12zip_iteratorINS8_IJNSD_26transform_input_iterator_tIbNSB_6detail15normal_iteratorINSB_10device_ptrIiEEEENS7_10__not_fn_tI17greater_than_fourEEEENSB_17counting_iteratorIlNSB_11use_defaultESU_SU_EEEEEEEjSF_S9_NS7_10__identityEEEvT0_PT3_T1_NS0_13GridEvenShareIS12_EET2_T4_E12temp_storage+112];
	and.b16  	%rs308, %rs369, 255;
	setp.eq.s16 	%p188, %rs308, 0;
	setp.eq.s16 	%p189, %rs307, 0;
	min.s64 	%rd400, %rd399, %rd445;
	selp.b16 	%rs309, %rs369, 1, %p189;
	selp.b16 	%rs369, %rs307, %rs309, %p188;
	selp.b64 	%rd401, %rd445, %rd400, %p189;
	selp.b64 	%rd445, %rd399, %rd401, %p188;
$L__BB2_76:
	setp.lt.u32 	%p190, %r6, 225;
	@%p190 bra 	$L__BB2_119;
	ld.shared.u8 	%rs310, [_ZZN3cub18CUB_300001_SM_10006detail6reduce18DeviceReduceKernelINS2_10policy_hubIN4cuda3std3__45tupleIJblEEEjN6thrust24THRUST_300001_SM_1000_NS8cuda_cub9__find_if7functorIS9_EEE10Policy1000ENSB_12zip_iteratorINS8_IJNSD_26transform_input_iterator_tIbNSB_6detail15normal_iteratorINSB_10device_ptrIiEEEENS7_10__not_fn_tI17greater_than_fourEEEENSB_17counting_iteratorIlNSB_11use_defaultESU_SU_EEEEEEEjSF_S9_NS7_10__identityEEEvT0_PT3_T1_NS0_13GridEvenShareIS12_EET2_T4_E12temp_storage+120];
	ld.shared.u64 	%rd402, [_ZZN3cub18CUB_300001_SM_10006detail6reduce18DeviceReduceKernelINS2_10policy_hubIN4cuda3std3__45tupleIJblEEEjN6thrust24THRUST_300001_SM_1000_NS8cuda_cub9__find_if7functorIS9_EEE10Policy1000ENSB_12zip_iteratorINS8_IJNSD_26transform_input_iterator_tIbNSB_6detail15normal_iteratorINSB_10device_ptrIiEEEENS7_10__not_fn_tI17greater_than_fourEEEENSB_17counting_iteratorIlNSB_11use_defaultESU_SU_EEEEEEEjSF_S9_NS7_10__identityEEEvT0_PT3_T1_NS0_13GridEvenShareIS12_EET2_T4_E12temp_storage+128];
	and.b16  	%rs311, %rs369, 255;
	setp.eq.s16 	%p191, %rs311, 0;
	setp.eq.s16 	%p192, %rs310, 0;
	min.s64 	%rd403, %rd402, %rd445;
	selp.b16 	%rs312, %rs369, 1, %p192;
	selp.b16 	%rs369, %rs310, %rs312, %p191;
	selp.b64 	%rd404, %rd445, %rd403, %p192;
	selp.b64 	%rd445, %rd402, %rd404, %p191;
	bra.uni 	$L__BB2_119;
$L__BB2_78:
	mov.u32 	%r31, %tid.x;
	cvt.u64.u32 	%rd110, %r5;
	add.s64 	%rd111, %rd2, %rd110;
	cvt.u64.u32 	%rd112, %r31;
	add.s64 	%rd113, %rd112, %rd110;
	shl.b64 	%rd114, %rd113, 2;
	add.s64 	%rd115, %rd1, %rd114;
	ld.global.u32 	%r61, [%rd115];
	setp.lt.s32 	%p2, %r61, 5;
	add.s32 	%r62, %r31, 256;
	cvt.u64.u32 	%rd116, %r62;
	ld.global.u32 	%r63, [%rd115+1024];
	setp.lt.s32 	%p3, %r63, 5;
	add.s32 	%r65, %r31, 512;
	cvt.u64.u32 	%rd117, %r65;
	add.s64 	%rd118, %rd111, %rd117;
	ld.global.u32 	%r66, [%rd115+2048];
	setp.lt.s32 	%p4, %r66, 5;
	add.s64 	%rd119, %rd118, 256;
	ld.global.u32 	%r67, [%rd115+3072];
	setp.lt.s32 	%p6, %r67, 5;
	or.pred  	%p8, %p2, %p3;
	selp.b64 	%rd120, %rd112, %rd116, %p2;
	add.s64 	%rd121, %rd111, %rd120;
	min.s64 	%rd122, %rd118, %rd121;
	selp.b64 	%rd123, %rd122, %rd121, %p4;
	or.pred  	%p9, %p8, %p4;
	selp.b64 	%rd124, %rd123, %rd118, %p8;
	min.s64 	%rd125, %rd119, %rd124;
	selp.b64 	%rd126, %rd125, %rd124, %p6;
	or.pred  	%p10, %p9, %p6;
	selp.u16 	%rs369, 1, 0, %p10;
	selp.b64 	%rd445, %rd126, %rd119, %p9;
	setp.lt.u32 	%p11, %r6, %r4;
	@%p11 bra 	$L__BB2_95;
	add.s32 	%r69, %r31, %r4;
	add.s32 	%r70, %r69, %r5;
	add.s32 	%r509, %r70, 1024;
	not.b32 	%r71, %r31;
	add.s32 	%r72, %r71, %r1;
	sub.s32 	%r73, %r72, %r4;
	sub.s32 	%r508, %r73, %r5;
	mov.b32 	%r510, 0;
	mov.u32 	%r511, %r5;
$L__BB2_80:
	shl.b32 	%r38, %r2, 10;
	add.s32 	%r511, %r511, %r38;
	add.s32 	%r74, %r1, -1024;
	setp.gt.u32 	%p12, %r511, %r74;
	@%p12 bra 	$L__BB2_82;
	add.s32 	%r75, %r31, %r511;
	cvt.u64.u32 	%rd127, %r75;
	mul.wide.u32 	%rd128, %r75, 4;
	add.s64 	%rd129, %rd1, %rd128;
	add.s64 	%rd130, %rd2, %rd127;
	ld.global.u32 	%r76, [%rd129];
	setp.lt.s32 	%p13, %r76, 5;
	add.s64 	%rd131, %rd130, 256;
	ld.global.u32 	%r77, [%rd129+1024];
	setp.lt.s32 	%p14, %r77, 5;
	selp.u16 	%rs91, 1, 0, %p14;
	add.s64 	%rd132, %rd130, 512;
	ld.global.u32 	%r78, [%rd129+2048];
	setp.lt.s32 	%p15, %r78, 5;
	selp.u16 	%rs92, 1, 0, %p15;
	add.s64 	%rd133, %rd130, 768;
	ld.global.u32 	%r79, [%rd129+3072];
	setp.lt.s32 	%p16, %r79, 5;
	selp.u16 	%rs93, 1, 0, %p16;
	and.b16  	%rs94, %rs369, 255;
	setp.eq.s16 	%p17, %rs94, 0;
	selp.u16 	%rs95, 1, 0, %p13;
	min.s64 	%rd134, %rd130, %rd445;
	selp.b16 	%rs96, 1, %rs369, %p13;
	selp.b64 	%rd135, %rd134, %rd445, %p13;
	selp.b16 	%rs97, %rs95, %rs96, %p17;
	and.b16  	%rs98, %rs97, 255;
	selp.b64 	%rd136, %rd130, %rd135, %p17;
	setp.eq.s16 	%p18, %rs98, 0;
	min.s64 	%rd137, %rd131, %rd136;
	selp.b16 	%rs99, 1, %rs97, %p14;
	selp.b64 	%rd138, %rd137, %rd136, %p14;
	selp.b16 	%rs100, %rs91, %rs99, %p18;
	and.b16  	%rs101, %rs100, 255;
	selp.b64 	%rd139, %rd131, %rd138, %p18;
	setp.eq.s16 	%p19, %rs101, 0;
	min.s64 	%rd140, %rd132, %rd139;
	selp.b16 	%rs102, 1, %rs100, %p15;
	selp.b64 	%rd141, %rd140, %rd139, %p15;
	selp.b16 	%rs103, %rs92, %rs102, %p19;
	and.b16  	%rs104, %rs103, 255;
	selp.b64 	%rd142, %rd132, %rd141, %p19;
	setp.eq.s16 	%p20, %rs104, 0;
	min.s64 	%rd143, %rd133, %rd142;
	selp.b16 	%rs105, 1, %rs103, %p16;
	selp.b64 	%rd144, %rd143, %rd142, %p16;
	selp.b16 	%rs369, %rs93, %rs105, %p20;
	selp.b64 	%rd445, %rd133, %rd144, %p20;
	sub.s32 	%r80, %r1, %r511;
	shl.b32 	%r81, %r2, 10;
	setp.lt.u32 	%p21, %r80, %r81;
	add.s32 	%r510, %r510, 1;
	add.s32 	%r509, %r509, %r81;
	sub.s32 	%r508, %r508, %r81;
	@%p21 bra 	$L__BB2_95;
	bra.uni 	$L__BB2_80;
$L__BB2_82:
	setp.le.u32 	%p22, %r1, %r511;
	sub.s32 	%r82, %r1, %r511;
	setp.ge.s32 	%p23, %r31, %r82;
	or.pred  	%p24, %p22, %p23;
	@%p24 bra 	$L__BB2_95;
	not.b32 	%r84, %r31;
	add.s32 	%r43, %r1, %r84;
	add.s32 	%r85, %r38, %r5;
	sub.s32 	%r86, %r43, %r85;
	mul.lo.s32 	%r87, %r2, %r510;
	shl.b32 	%r88, %r87, 10;
	sub.s32 	%r89, %r86, %r88;
	shr.u32 	%r90, %r89, 8;
	add.s32 	%r44, %r90, 1;
	and.b32  	%r45, %r44, 7;
	setp.lt.u32 	%p25, %r89, 1792;
	mov.u32 	%r516, %r31;
	@%p25 bra 	$L__BB2_87;
	or.b32  	%r514, %r31, 1024;
	shr.u32 	%r91, %r508, 8;
	add.s32 	%r92, %r91, 1;
	and.b32  	%r93, %r92, 33554424;
	neg.s32 	%r512, %r93;
$L__BB2_85:
	.pragma "nounroll";
	add.s32 	%r94, %r509, -1024;
	cvt.u64.u32 	%rd146, %r94;
	mul.wide.u32 	%rd147, %r94, 4;
	add.s64 	%rd148, %rd1, %rd147;
	add.s64 	%rd149, %rd2, %rd146;
	ld.global.u32 	%r95, [%rd148];
	setp.lt.s32 	%p26, %r95, 5;
	selp.u16 	%rs107, 1, 0, %p26;
	and.b16  	%rs108, %rs369, 255;
	setp.eq.s16 	%p27, %rs108, 0;
	min.s64 	%rd150, %rd149, %rd445;
	selp.b16 	%rs109, 1, %rs369, %p26;
	selp.b16 	%rs110, %rs107, %rs109, %p27;
	and.b16  	%rs111, %rs110, 255;
	selp.b64 	%rd151, %rd150, %rd445, %p26;
	selp.b64 	%rd152, %rd149, %rd151, %p27;
	add.s32 	%r96, %r509, -768;
	cvt.u64.u32 	%rd153, %r96;
	mul.wide.u32 	%rd154, %r96, 4;
	add.s64 	%rd155, %rd1, %rd154;
	add.s64 	%rd156, %rd2, %rd153;
	ld.global.u32 	%r97, [%rd155];
	setp.lt.s32 	%p28, %r97, 5;
	selp.u16 	%rs112, 1, 0, %p28;
	setp.eq.s16 	%p29, %rs111, 0;
	min.s64 	%rd157, %rd156, %rd152;
	selp.b16 	%rs113, 1, %rs110, %p28;
	selp.b16 	%rs114, %rs112, %rs113, %p29;
	and.b16  	%rs115, %rs114, 255;
	selp.b64 	%rd158, %rd157, %rd152, %p28;
	selp.b64 	%rd159, %rd156, %rd158, %p29;
	add.s32 	%r98, %r509, -512;
	cvt.u64.u32 	%rd160, %r98;
	mul.wide.u32 	%rd161, %r98, 4;
	add.s64 	%rd162, %rd1, %rd161;
	add.s64 	%rd163, %rd2, %rd160;
	ld.global.u32 	%r99, [%rd162];
	setp.lt.s32 	%p30, %r99, 5;
	selp.u16 	%rs116, 1, 0, %p30;
	setp.eq.s16 	%p31, %rs115, 0;
	min.s64 	%rd164, %rd163, %rd159;
	selp.b16 	%rs117, 1, %rs114, %p30;
	selp.b16 	%rs118, %rs116, %rs117, %p31;
	and.b16  	%rs119, %rs118, 255;
	selp.b64 	%rd165, %rd164, %rd159, %p30;
	selp.b64 	%rd166, %rd163, %rd165, %p31;
	add.s32 	%r100, %r509, 768;
	add.s32 	%r101, %r509, -256;
	cvt.u64.u32 	%rd167, %r101;
	mul.wide.u32 	%rd168, %r101, 4;
	add.s64 	%rd169, %rd1, %rd168;
	add.s64 	%rd170, %rd2, %rd167;
	ld.global.u32 	%r102, [%rd169];
	setp.lt.s32 	%p32, %r102, 5;
	selp.u16 	%rs120, 1, 0, %p32;
	setp.eq.s16 	%p33, %rs119, 0;
	min.s64 	%rd171, %rd170, %rd166;
	selp.b16 	%rs121, 1, %rs118, %p32;
	selp.b16 	%rs122, %rs120, %rs121, %p33;
	and.b16  	%rs123, %rs122, 255;
	selp.b64 	%rd172, %rd171, %rd166, %p32;
	selp.b64 	%rd173, %rd170, %rd172, %p33;
	cvt.u64.u32 	%rd174, %r509;
	mul.wide.u32 	%rd175, %r509, 4;
	add.s64 	%rd176, %rd1, %rd175;
	add.s64 	%rd177, %rd2, %rd174;
	ld.global.u32 	%r103, [%rd176];
	setp.lt.s32 	%p34, %r103, 5;
	selp.u16 	%rs124, 1, 0, %p34;
	setp.eq.s16 	%p35, %rs123, 0;
	min.s64 	%rd178, %rd177, %rd173;
	selp.b16 	%rs125, 1, %rs122, %p34;
	selp.b16 	%rs126, %rs124, %rs125, %p35;
	and.b16  	%rs127, %rs126, 255;
	selp.b64 	%rd179, %rd178, %rd173, %p34;
	selp.b64 	%rd180, %rd177, %rd179, %p35;
	add.s32 	%r104, %r509, 256;
	cvt.u64.u32 	%rd181, %r104;
	mul.wide.u32 	%rd182, %r104, 4;
	add.s64 	%rd183, %rd1, %rd182;
	add.s64 	%rd184, %rd2, %rd181;
	ld.global.u32 	%r105, [%rd183];
	setp.lt.s32 	%p36, %r105, 5;
	selp.u16 	%rs128, 1, 0, %p36;
	setp.eq.s16 	%p37, %rs127, 0;
	min.s64 	%rd185, %rd184, %rd180;
	selp.b16 	%rs129, 1, %rs126, %p36;
	selp.b16 	%rs130, %rs128, %rs129, %p37;
	and.b16  	%rs131, %rs130, 255;
	selp.b64 	%rd186, %rd185, %rd180, %p36;
	selp.b64 	%rd187, %rd184, %rd186, %p37;
	add.s32 	%r106, %r509, 512;
	cvt.u64.u32 	%rd188, %r106;
	mul.wide.u32 	%rd189, %r106, 4;
	add.s64 	%rd190, %rd1, %rd189;
	add.s64 	%rd191, %rd2, %rd188;
	ld.global.u32 	%r107, [%rd190];
	setp.lt.s32 	%p38, %r107, 5;
	selp.u16 	%rs132, 1, 0, %p38;
	setp.eq.s16 	%p39, %rs131, 0;
	min.s64 	%rd192, %rd191, %rd187;
	selp.b16 	%rs133, 1, %rs130, %p38;
	selp.b16 	%rs134, %rs132, %rs133, %p39;
	and.b16  	%rs135, %rs134, 255;
	selp.b64 	%rd193, %rd192, %rd187, %p38;
	selp.b64 	%rd194, %rd191, %rd193, %p39;
	cvt.u64.u32 	%rd195, %r100;
	mul.wide.u32 	%rd196, %r100, 4;
	add.s64 	%rd197, %rd1, %rd196;
	add.s64 	%rd198, %rd2, %rd195;
	ld.global.u32 	%r108, [%rd197];
	setp.lt.s32 	%p40, %r108, 5;
	selp.u16 	%rs136, 1, 0, %p40;
	setp.eq.s16 	%p41, %rs135, 0;
	min.s64 	%rd199, %rd198, %rd194;
	selp.b16 	%rs137, 1, %rs134, %p40;
	selp.b16 	%rs369, %rs136, %rs137, %p41;
	selp.b64 	%rd200, %rd199, %rd194, %p40;
	selp.b64 	%rd445, %rd198, %rd200, %p41;
	add.s32 	%r514, %r514, 2048;
	add.s32 	%r509, %r509, 2048;
	add.s32 	%r512, %r512, 8;
	setp.ne.s32 	%p42, %r512, 0;
	@%p42 bra 	$L__BB2_85;
	add.s32 	%r516, %r514, -1024;
$L__BB2_87:
	setp.eq.s32 	%p43, %r45, 0;
	@%p43 bra 	$L__BB2_95;
	setp.lt.u32 	%p44, %r45, 4;
	@%p44 bra 	$L__BB2_90;
	add.s32 	%r109, %r516, %r511;
	cvt.u64.u32 	%rd202, %r109;
	mul.wide.u32 	%rd203, %r109, 4;
	add.s64 	%rd204, %rd1, %rd203;
	add.s64 	%rd205, %rd2, %rd202;
	ld.global.u32 	%r110, [%rd204];
	setp.lt.s32 	%p45, %r110, 5;
	selp.u16 	%rs139, 1, 0, %p45;
	and.b16  	%rs140, %rs369, 255;
	setp.eq.s16 	%p46, %rs140, 0;
	min.s64 	%rd206, %rd205, %rd445;
	selp.b16 	%rs141, 1, %rs369, %p45;
	selp.b16 	%rs142, %rs139, %rs141, %p46;
	and.b16  	%rs143, %rs142, 255;
	selp.b64 	%rd207, %rd206, %rd445, %p45;
	selp.b64 	%rd208, %rd205, %rd207, %p46;
	add.s32 	%r111, %r109, 256;
	cvt.u64.u32 	%rd209, %r111;
	mul.wide.u32 	%rd210, %r111, 4;
	add.s64 	%rd211, %rd1, %rd210;
	add.s64 	%rd212, %rd2, %rd209;
	ld.global.u32 	%r112, [%rd211];
	setp.lt.s32 	%p47, %r112, 5;
	selp.u16 	%rs144, 1, 0, %p47;
	setp.eq.s16 	%p48, %rs143, 0;
	min.s64 	%rd213, %rd212, %rd208;
	selp.b16 	%rs145, 1, %rs142, %p47;
	selp.b16 	%rs146, %rs144, %rs145, %p48;
	and.b16  	%rs147, %rs146, 255;
	selp.b64 	%rd214, %rd213, %rd208, %p47;
	selp.b64 	%rd215, %rd212, %rd214, %p48;
	add.s32 	%r113, %r109, 512;
	cvt.u64.u32 	%rd216, %r113;
	mul.wide.u32 	%rd217, %r113, 4;
	add.s64 	%rd218, %rd1, %rd217;
	add.s64 	%rd219, %rd2, %rd216;
	ld.global.u32 	%r114, [%rd218];
	setp.lt.s32 	%p49, %r114, 5;
	selp.u16 	%rs148, 1, 0, %p49;
	setp.eq.s16 	%p50, %rs147, 0;
	min.s64 	%rd220, %rd219, %rd215;
	selp.b16 	%rs149, 1, %rs146, %p49;
	selp.b16 	%rs150, %rs148, %rs149, %p50;
	and.b16  	%rs151, %rs150, 255;
	selp.b64 	%rd221, %rd220, %rd215, %p49;
	selp.b64 	%rd222, %rd219, %rd221, %p50;
	add.s32 	%r115, %r109, 768;
	cvt.u64.u32 	%rd223, %r115;
	mul.wide.u32 	%rd224, %r115, 4;
	add.s64 	%rd225, %rd1, %rd224;
	add.s64 	%rd226, %rd2, %rd223;
	ld.global.u32 	%r116, [%rd225];
	setp.lt.s32 	%p51, %r116, 5;
	selp.u16 	%rs152, 1, 0, %p51;
	setp.eq.s16 	%p52, %rs151, 0;
	min.s64 	%rd227, %rd226, %rd222;
	selp.b16 	%rs153, 1, %rs150, %p51;
	selp.b16 	%rs369, %rs152, %rs153, %p52;
	selp.b64 	%rd228, %rd227, %rd222, %p51;
	selp.b64 	%rd445, %rd226, %rd228, %p52;
	add.s32 	%r516, %r516, 1024;
$L__BB2_90:
	and.b32  	%r117, %r44, 3;
	setp.eq.s32 	%p53, %r117, 0;
	@%p53 bra 	$L__BB2_95;
	setp.eq.s32 	%p54, %r117, 1;
	@%p54 bra 	$L__BB2_93;
	add.s32 	%r118, %r516, %r511;
	cvt.u64.u32 	%rd230, %r118;
	mul.wide.u32 	%rd231, %r118, 4;
	add.s64 	%rd232, %rd1, %rd231;
	add.s64 	%rd233, %rd2, %rd230;
	ld.global.u32 	%r119, [%rd232];
	setp.lt.s32 	%p55, %r119, 5;
	selp.u16 	%rs155, 1, 0, %p55;
	and.b16  	%rs156, %rs369, 255;
	setp.eq.s16 	%p56, %rs156, 0;
	min.s64 	%rd234, %rd233, %rd445;
	selp.b16 	%rs157, 1, %rs369, %p55;
	selp.b16 	%rs158, %rs155, %rs157, %p56;
	and.b16  	%rs159, %rs158, 255;
	selp.b64 	%rd235, %rd234, %rd445, %p55;
	selp.b64 	%rd236, %rd233, %rd235, %p56;
	add.s32 	%r120, %r118, 256;
	cvt.u64.u32 	%rd237, %r120;
	mul.wide.u32 	%rd238, %r120, 4;
	add.s64 	%rd239, %rd1, %rd238;
	add.s64 	%rd240, %rd2, %rd237;
	ld.global.u32 	%r121, [%rd239];
	setp.lt.s32 	%p57, %r121, 5;
	selp.u16 	%rs160, 1, 0, %p57;
	setp.eq.s16 	%p58, %rs159, 0;
	min.s64 	%rd241, %rd240, %rd236;
	selp.b16 	%rs161, 1, %rs158, %p57;
	selp.b16 	%rs369, %rs160, %rs161, %p58;
	selp.b64 	%rd242, %rd241, %rd236, %p57;
	selp.b64 	%rd445, %rd240, %rd242, %p58;
	add.s32 	%r516, %r516, 512;
$L__BB2_93:
	and.b32  	%r122, %r43, 256;
	setp.ne.s32 	%p59, %r122, 0;
	@%p59 bra 	$L__BB2_95;
	add.s32 	%r123, %r516, %r511;
	cvt.u64.u32 	%rd243, %r123;
	mul.wide.u32 	%rd244, %r123, 4;
	add.s64 	%rd245, %rd1, %rd244;
	add.s64 	%rd246, %rd2, %rd243;
	ld.global.u32 	%r124, [%rd245];
	setp.lt.s32 	%p60, %r124, 5;
	selp.u16 	%rs162, 1, 0, %p60;
	and.b16  	%rs163, %rs369, 255;
	setp.eq.s16 	%p61, %rs163, 0;
	min.s64 	%rd247, %rd246, %rd445;
	selp.b16 	%rs164, 1, %rs369, %p60;
	selp.b16 	%rs369, %rs162, %rs164, %p61;
	selp.b64 	%rd248, %rd247, %rd445, %p60;
	selp.b64 	%rd445, %rd246, %rd248, %p61;
$L__BB2_95:
	// begin inline asm
	mov.u32 %r125, %laneid;
	// end inline asm
	cvt.u32.u16 	%r146, %rs369;
	and.b32  	%r127, %r146, 255;
	mov.b32 	%r143, 1;
	mov.b32 	%r144, 31;
	mov.b32 	%r145, -1;
	// begin inline asm
	shfl.sync.down.b32 %r126, %r127, %r143, %r144, %r145;
	// end inline asm
	// begin inline asm
	shfl.sync.down.b32 %r131, %r132, %r143, %r144, %r145;
	// end inline asm
	mov.b64 	{%r137, %r142}, %rd445;
	// begin inline asm
	shfl.sync.down.b32 %r136, %r137, %r143, %r144, %r145;
	// end inline asm
	// begin inline asm
	shfl.sync.down.b32 %r141, %r142, %r143, %r144, %r145;
	// end inline asm
	mov.b64 	%rd86, {%r136, %r141};
	cvt.u16.u32 	%rs74, %r126;
	setp.gt.s32 	%p62, %r125, 30;
	@%p62 bra 	$L__BB2_99;
	and.b16  	%rs165, %rs369, 255;
	setp.eq.s16 	%p63, %rs165, 0;
	and.b16  	%rs166, %rs74, 255;
	setp.eq.s16 	%p64, %rs166, 0;
	or.pred  	%p65, %p63, %p64;
	@%p65 bra 	$L__BB2_98;
	min.s64 	%rd445, %rd86, %rd445;
	mov.b16 	%rs369, 1;
	bra.uni 	$L__BB2_99;
$L__BB2_98:
	setp.eq.s16 	%p66, %rs165, 0;
	selp.b16 	%rs369, %rs74, %rs369, %p66;
	selp.b64 	%rd445, %rd86, %rd445, %p66;
$L__BB2_99:
	cvt.u32.u16 	%r167, %rs369;
	and.b32  	%r148, %r167, 255;
	mov.b32 	%r164, 2;
	mov.b32 	%r165, 31;
	mov.b32 	%r166, -1;
	// begin inline asm
	shfl.sync.down.b32 %r147, %r148, %r164, %r165, %r166;
	// end inline asm
	// begin inline asm
	shfl.sync.down.b32 %r152, %r153, %r164, %r165, %r166;
	// end inline asm
	mov.b64 	{%r158, %r163}, %rd445;
	// begin inline asm
	shfl.sync.down.b32 %r157, %r158, %r164, %r165, %r166;
	// end inline asm
	// begin inline asm
	shfl.sync.down.b32 %r162, %r163, %r164, %r165, %r166;
	// end inline asm
	mov.b64 	%rd90, {%r157, %r162};
	cvt.u16.u32 	%rs77, %r147;
	setp.gt.s32 	%p67, %r125, 29;
	@%p67 bra 	$L__BB2_103;
	and.b16  	%rs169, %rs369, 255;
	setp.eq.s16 	%p68, %rs169, 0;
	and.b16  	%rs170, %rs77, 255;
	setp.eq.s16 	%p69, %rs170, 0;
	or.pred  	%p70, %p68, %p69;
	@%p70 bra 	$L__BB2_102;
	min.s64 	%rd445, %rd90, %rd445;
	mov.b16 	%rs369, 1;
	bra.uni 	$L__BB2_103;
$L__BB2_102:
	setp.eq.s16 	%p71, %rs169, 0;
	selp.b16 	%rs369, %rs77, %rs369, %p71;
	selp.b64 	%rd445, %rd90, %rd445, %p71;
$L__BB2_103:
	cvt.u32.u16 	%r188, %rs369;
	and.b32  	%r169, %r188, 255;
	mov.b32 	%r185, 4;
	mov.b32 	%r186, 31;
	mov.b32 	%r187, -1;
	// begin inline asm
	shfl.sync.down.b32 %r168, %r169, %r185, %r186, %r187;
	// end inline asm
	// begin inline asm
	shfl.sync.down.b32 %r173, %r174, %r185, %r186, %r187;
	// end inline asm
	mov.b64 	{%r179, %r184}, %rd445;
	// begin inline asm
	shfl.sync.down.b32 %r178, %r179, %r185, %r186, %r187;
	// end inline asm
	// begin inline asm
	shfl.sync.down.b32 %r183, %r184, %r185, %r186, %r187;
	// end inline asm
	mov.b64 	%rd94, {%r178, %r183};
	cvt.u16.u32 	%rs80, %r168;
	setp.gt.s32 	%p72, %r125, 27;
	@%p72 bra 	$L__BB2_107;
	and.b16  	%rs173, %rs369, 255;
	setp.eq.s16 	%p73, %rs173, 0;
	and.b16  	%rs174, %rs80, 255;
	setp.eq.s16 	%p74, %rs174, 0;
	or.pred  	%p75, %p73, %p74;
	@%p75 bra 	$L__BB2_106;
	min.s64 	%rd445, %rd94, %rd445;
	mov.b16 	%rs369, 1;
	bra.uni 	$L__BB2_107;
$L__BB2_106:
	setp.eq.s16 	%p76, %rs173, 0;
	selp.b16 	%rs369, %rs80, %rs369, %p76;
	selp.b64 	%rd445, %rd94, %rd445, %p76;
$L__BB2_107:
	cvt.u32.u16 	%r209, %rs369;
	and.b32  	%r190, %r209, 255;
	mov.b32 	%r206, 8;
	mov.b32 	%r207, 31;
	mov.b32 	%r208, -1;
	// begin inline asm
	shfl.sync.down.b32 %r189, %r190, %r206, %r207, %r208;
	// end inline asm
	// begin inline asm
	shfl.sync.down.b32 %r194, %r195, %r206, %r207, %r208;
	// end inline asm
	mov.b64 	{%r200, %r205}, %rd445;
	// begin inline asm
	shfl.sync.down.b32 %r199, %r200, %r206, %r207, %r208;
	// end inline asm
	// begin inline asm
	shfl.sync.down.b32 %r204, %r205, %r206, %r207, %r208;
	// end inline asm
	mov.b64 	%rd98, {%r199, %r204};
	cvt.u16.u32 	%rs83, %r189;
	setp.gt.s32 	%p77, %r125, 23;
	@%p77 bra 	$L__BB2_111;
	and.b16  	%rs177, %rs369, 255;
	setp.eq.s16 	%p78, %rs177, 0;
	and.b16  	%rs178, %rs83, 255;
	setp.eq.s16 	%p79, %rs178, 0;
	or.pred  	%p80, %p78, %p79;
	@%p80 bra 	$L__BB2_110;
	min.s64 	%rd445, %rd98, %rd445;
	mov.b16 	%rs369, 1;
	bra.uni 	$L__BB2_111;
$L__BB2_110:
	setp.eq.s16 	%p81, %rs177, 0;
	selp.b16 	%rs369, %rs83, %rs369, %p81;
	selp.b64 	%rd445, %rd98, %rd445, %p81;
$L__BB2_111:
	cvt.u32.u16 	%r230, %rs369;
	and.b32  	%r211, %r230, 255;
	mov.b32 	%r227, 16;
	mov.b32 	%r228, 31;
	mov.b32 	%r229, -1;
	// begin inline asm
	shfl.sync.down.b32 %r210, %r211, %r227, %r228, %r229;
	// end inline asm
	// begin inline asm
	shfl.sync.down.b32 %r215, %r216, %r227, %r228, %r229;
	// end inline asm
	mov.b64 	{%r221, %r226}, %rd445;
	// begin inline asm
	shfl.sync.down.b32 %r220, %r221, %r227, %r228, %r229;
	// end inline asm
	// begin inline asm
	shfl.sync.down.b32 %r225, %r226, %r227, %r228, %r229;
	// end inline asm
	mov.b64 	%rd102, {%r220, %r225};
	cvt.u16.u32 	%rs86, %r210;
	setp.gt.s32 	%p82, %r125, 15;
	@%p82 bra 	$L__BB2_115;
	and.b16  	%rs181, %rs369, 255;
	setp.eq.s16 	%p83, %rs181, 0;
	and.b16  	%rs182, %rs86, 255;
	setp.eq.s16 	%p84, %rs182, 0;
	or.pred  	%p85, %p83, %p84;
	@%p85 bra 	$L__BB2_114;
	min.s64 	%rd445, %rd102, %rd445;
	mov.b16 	%rs369, 1;
	bra.uni 	$L__BB2_115;
$L__BB2_114:
	setp.eq.s16 	%p86, %rs181, 0;
	selp.b16 	%rs369, %rs86, %rs369, %p86;
	selp.b64 	%rd445, %rd102, %rd445, %p86;
$L__BB2_115:
	setp.ne.s32 	%p87, %r125, 0;
	@%p87 bra 	$L__BB2_117;
	shr.u32 	%r231, %r31, 1;
	and.b32  	%r232, %r231, 496;
	mov.u32 	%r233, _ZZN3cub18CUB_300001_SM_10006detail6reduce18DeviceReduceKernelINS2_10policy_hubIN4cuda3std3__45tupleIJblEEEjN6thrust24THRUST_300001_SM_1000_NS8cuda_cub9__find_if7functorIS9_EEE10Policy1000ENSB_12zip_iteratorINS8_IJNSD_26transform_input_iterator_tIbNSB_6detail15normal_iteratorINSB_10device_ptrIiEEEENS7_10__not_fn_tI17greater_than_fourEEEENSB_17counting_iteratorIlNSB_11use_defaultESU_SU_EEEEEEEjSF_S9_NS7_10__identityEEEvT0_PT3_T1_NS0_13GridEvenShareIS12_EET2_T4_E12temp_storage;
	add.s32 	%r234, %r233, %r232;
	st.shared.u8 	[%r234+8], %rs369;
	st.shared.u64 	[%r234+16], %rd445;
$L__BB2_117:
	bar.sync 	0;
	setp.ne.s32 	%p88, %r31, 0;
	@%p88 bra 	$L__BB2_119;
	ld.shared.u8 	%rs185, [_ZZN3cub18CUB_300001_SM_10006detail6reduce18DeviceReduceKernelINS2_10policy_hubIN4cuda3std3__45tupleIJblEEEjN6thrust24THRUST_300001_SM_1000_NS8cuda_cub9__find_if7functorIS9_EEE10Policy1000ENSB_12zip_iteratorINS8_IJNSD_26transform_input_iterator_tIbNSB_6detail15normal_iteratorINSB_10device_ptrIiEEEENS7_10__not_fn_tI17greater_than_fourEEEENSB_17counting_iteratorIlNSB_11use_defaultESU_SU_EEEEEEEjSF_S9_NS7_10__identityEEEvT0_PT3_T1_NS0_13GridEvenShareIS12_EET2_T4_E12temp_storage+24];
	ld.shared.u64 	%rd249, [_ZZN3cub18CUB_300001_SM_10006detail6reduce18DeviceReduceKernelINS2_10policy_hubIN4cuda3std3__45tupleIJblEEEjN6thrust24THRUST_300001_SM_1000_NS8cuda_cub9__find_if7functorIS9_EEE10Policy1000ENSB_12zip_iteratorINS8_IJNSD_26transform_input_iterator_tIbNSB_6detail15normal_iteratorINSB_10device_ptrIiEEEENS7_10__not_fn_tI17greater_than_fourEEEENSB_17counting_iteratorIlNSB_11use_defaultESU_SU_EEEEEEEjSF_S9_NS7_10__identityEEEvT0_PT3_T1_NS0_13GridEvenShareIS12_EET2_T4_E12temp_storage+32];
	and.b16  	%rs186, %rs369, 255;
	setp.eq.s16 	%p89, %rs186, 0;
	setp.eq.s16 	%p90, %rs185, 0;
	min.s64 	%rd250, %rd249, %rd445;
	selp.b16 	%rs187, %rs369, 1, %p90;
	selp.b16 	%rs188, %rs185, %rs187, %p89;
	and.b16  	%rs189, %rs188, 255;
	selp.b64 	%rd251, %rd445, %rd250, %p90;
	selp.b64 	%rd252, %rd249, %rd251, %p89;
	ld.shared.u8 	%rs190, [_ZZN3cub18CUB_300001_SM_10006detail6reduce18DeviceReduceKernelINS2_10policy_hubIN4cuda3std3__45tupleIJblEEEjN6thrust24THRUST_300001_SM_1000_NS8cuda_cub9__find_if7functorIS9_EEE10Policy1000ENSB_12zip_iteratorINS8_IJNSD_26transform_input_iterator_tIbNSB_6detail15normal_iteratorINSB_10device_ptrIiEEEENS7_10__not_fn_tI17greater_than_fourEEEENSB_17counting_iteratorIlNSB_11use_defaultESU_SU_EEEEEEEjSF_S9_NS7_10__identityEEEvT0_PT3_T1_NS0_13GridEvenShareIS12_EET2_T4_E12temp_storage+40];
	ld.shared.u64 	%rd253, [_ZZN3cub18CUB_300001_SM_10006detail6reduce18DeviceReduceKernelINS2_10policy_hubIN4cuda3std3__45tupleIJblEEEjN6thrust24THRUST_300001_SM_1000_NS8cuda_cub9__find_if7functorIS9_EEE10Policy1000ENSB_12zip_iteratorINS8_IJNSD_26transform_input_iterator_tIbNSB_6detail15normal_iteratorINSB_10device_ptrIiEEEENS7_10__not_fn_tI17greater_than_fourEEEENSB_17counting_iteratorIlNSB_11use_defaultESU_SU_EEEEEEEjSF_S9_NS7_10__identityEEEvT0_PT3_T1_NS0_13GridEvenShareIS12_EET2_T4_E12temp_storage+48];
	setp.eq.s16 	%p91, %rs189, 0;
	setp.eq.s16 	%p92, %rs190, 0;
	min.s64 	%rd254, %rd253, %rd252;
	selp.b16 	%rs191, %rs188, 1, %p92;
	selp.b16 	%rs192, %rs190, %rs191, %p91;
	and.b16  	%rs193, %rs192, 255;
	selp.b64 	%rd255, %rd252, %rd254, %p92;
	selp.b64 	%rd256, %rd253, %rd255, %p91;
	ld.shared.u8 	%rs194, [_ZZN3cub18CUB_300001_SM_10006detail6reduce18DeviceReduceKernelINS2_10policy_hubIN4cuda3std3__45tupleIJblEEEjN6thrust24THRUST_300001_SM_1000_NS8cuda_cub9__find_if7functorIS9_EEE10Policy1000ENSB_12zip_iteratorINS8_IJNSD_26transform_input_iterator_tIbNSB_6detail15normal_iteratorINSB_10device_ptrIiEEEENS7_10__not_fn_tI17greater_than_fourEEEENSB_17counting_iteratorIlNSB_11use_defaultESU_SU_EEEEEEEjSF_S9_NS7_10__identityEEEvT0_PT3_T1_NS0_13GridEvenShareIS12_EET2_T4_E12temp_storage+56];
	ld.shared.u64 	%rd257, [_ZZN3cub18CUB_300001_SM_10006detail6reduce18DeviceReduceKernelINS2_10policy_hubIN4cuda3std3__45tupleIJblEEEjN6thrust24THRUST_300001_SM_1000_NS8cuda_cub9__find_if7functorIS9_EEE10Policy1000ENSB_12zip_iteratorINS8_IJNSD_26transform_input_iterator_tIbNSB_6detail15normal_iteratorINSB_10device_ptrIiEEEENS7_10__not_fn_tI17greater_than_fourEEEENSB_17counting_iteratorIlNSB_11use_defaultESU_SU_EEEEEEEjSF_S9_NS7_10__identityEEEvT0_PT3_T1_NS0_13GridEvenShareIS12_EET2_T4_E12temp_storage+64];
	setp.eq.s16 	%p93, %rs193, 0;
	setp.eq.s16 	%p94, %rs194, 0;
	min.s64 	%rd258, %rd257, %rd256;
	selp.b16 	%rs195, %rs192, 1, %p94;
	selp.b16 	%rs196, %rs194, %rs195, %p93;
	and.b16  	%rs197, %rs196, 255;
	selp.b64 	%rd259, %rd256, %rd258, %p94;
	selp.b64 	%rd260, %rd257, %rd259, %p93;
	ld.shared.u8 	%rs198, [_ZZN3cub18CUB_300001_SM_10006detail6reduce18DeviceReduceKernelINS2_10policy_hubIN4cuda3std3__45tupleIJblEEEjN6thrust24THRUST_300001_SM_1000_NS8cuda_cub9__find_if7functorIS9_EEE10Policy1000ENSB_12zip_iteratorINS8_IJNSD_26transform_input_iterator_tIbNSB_6detail15normal_iteratorINSB_10device_ptrIiEEEENS7_10__not_fn_tI17greater_than_fourEEEENSB_17counting_iteratorIlNSB_11use_defaultESU_SU_EEEEEEEjSF_S9_NS7_10__identityEEEvT0_PT3_T1_NS0_13GridEvenShareIS12_EET2_T4_E12temp_storage+72];
	ld.shared.u64 	%rd261, [_ZZN3cub18CUB_300001_SM_10006detail6reduce18DeviceReduceKernelINS2_10policy_hubIN4cuda3std3__45tupleIJblEEEjN6thrust24THRUST_300001_SM_1000_NS8cuda_cub9__find_if7functorIS9_EEE10Policy1000ENSB_12zip_iteratorINS8_IJNSD_26transform_input_iterator_tIbNSB_6detail15normal_iteratorINSB_10device_ptrIiEEEENS7_10__not_fn_tI17greater_than_fourEEEENSB_17counting_iteratorIlNSB_11use_defaultESU_SU_EEEEEEEjSF_S9_NS7_10__identityEEEvT0_PT3_T1_NS0_13GridEvenShareIS12_EET2_T4_E12temp_storage+80];
	setp.eq.s16 	%p95, %rs197, 0;
	setp.eq.s16 	%p96, %rs198, 0;
	min.s64 	%rd262, %rd261, %rd260;
	selp.b16 	%rs199, %rs196, 1, %p96;
	selp.b16 	%rs200, %rs198, %rs199, %p95;
	and.b16  	%rs201, %rs200, 255;
	selp.b64 	%rd263, %rd260, %rd262, %p96;
	selp.b64 	%rd264, %rd261, %rd263, %p95;
	ld.shared.u8 	%rs202, [_ZZN3cub18CUB_300001_SM_10006detail6reduce18DeviceReduceKernelINS2_10policy_hubIN4cuda3std3__45tupleIJblEEEjN6thrust24THRUST_300001_SM_1000_NS8cuda_cub9__find_if7functorIS9_EEE10Policy1000ENSB_12zip_iteratorINS8_IJNSD_26transform_input_iterator_tIbNSB_6detail15normal_iteratorINSB_10device_ptrIiEEEENS7_10__not_fn_tI17greater_than_fourEEEENSB_17counting_iteratorIlNSB_11use_defaultESU_SU_EEEEEEEjSF_S9_NS7_10__identityEEEvT0_PT3_T1_NS0_13GridEvenShareIS12_EET2_T4_E12temp_storage+88];
	ld.shared.u64 	%rd265, [_ZZN3cub18CUB_300001_SM_10006detail6reduce18DeviceReduceKernelINS2_10policy_hubIN4cuda3std3__45tupleIJblEEEjN6thrust24THRUST_300001_SM_1000_NS8cuda_cub9__find_if7functorIS9_EEE10Policy1000ENSB_12zip_iteratorINS8_IJNSD_26transform_input_iterator_tIbNSB_6detail15normal_iteratorINSB_10device_ptrIiEEEENS7_10__not_fn_tI17greater_than_fourEEEENSB_17counting_iteratorIlNSB_11use_defaultESU_SU_EEEEEEEjSF_S9_NS7_10__identityEEEvT0_PT3_T1_NS0_13GridEvenShareIS12_EET2_T4_E12temp_storage+96];
	setp.eq.s16 	%p97, %rs201, 0;
	setp.eq.s16 	%p98, %rs202, 0;
	min.s64 	%rd266, %rd265, %rd264;
	selp.b16 	%rs203, %rs200, 1, %p98;
	selp.b16 	%rs204, %rs202, %rs203, %p97;
	and.b16  	%rs205, %rs204, 255;
	selp.b64 	%rd267, %rd264, %rd266, %p98;
	selp.b64 	%rd268, %rd265, %rd267, %p97;
	ld.shared.u8 	%rs206, [_ZZN3cub18CUB_300001_SM_10006detail6reduce18DeviceReduceKernelINS2_10policy_hubIN4cuda3std3__45tupleIJblEEEjN6thrust24THRUST_300001_SM_1000_NS8cuda_cub9__find_if7functorIS9_EEE10Policy1000ENSB_12zip_iteratorINS8_IJNSD_26transform_input_iterator_tIbNSB_6detail15normal_iteratorINSB_10device_ptrIiEEEENS7_10__not_fn_tI17greater_than_fourEEEENSB_17counting_iteratorIlNSB_11use_defaultESU_SU_EEEEEEEjSF_S9_NS7_10__identityEEEvT0_PT3_T1_NS0_13GridEvenShareIS12_EET2_T4_E12temp_storage+104];
	ld.shared.u64 	%rd269, [_ZZN3cub18CUB_300001_SM_10006detail6reduce18DeviceReduceKernelINS2_10policy_hubIN4cuda3std3__45tupleIJblEEEjN6thrust24THRUST_300001_SM_1000_NS8cuda_cub9__find_if7functorIS9_EEE10Policy1000ENSB_12zip_iteratorINS8_IJNSD_26transform_input_iterator_tIbNSB_6detail15normal_iteratorINSB_10device_ptrIiEEEENS7_10__not_fn_tI17greater_than_fourEEEENSB_17counting_iteratorIlNSB_11use_defaultESU_SU_EEEEEEEjSF_S9_NS7_10__identityEEEvT0_PT3_T1_NS0_13GridEvenShareIS12_EET2_T4_E12temp_storage+112];
	setp.eq.s16 	%p99, %rs205, 0;
	setp.eq.s16 	%p100, %rs206, 0;
	min.s64 	%rd270, %rd269, %rd268;
	selp.b16 	%rs207, %rs204, 1, %p100;
	selp.b16 	%rs208, %rs206, %rs207, %p99;
	and.b16  	%rs209, %rs208, 255;
	selp.b64 	%rd271, %rd268, %rd270, %p100;
	selp.b64 	%rd272, %rd269, %rd271, %p99;
	ld.shared.u8 	%rs210, [_ZZN3cub18CUB_300001_SM_10006detail6reduce18DeviceReduceKernelINS2_10policy_hubIN4cuda3std3__45tupleIJblEEEjN6thrust24THRUST_300001_SM_1000_NS8cuda_cub9__find_if7functorIS9_EEE10Policy1000ENSB_12zip_iteratorINS8_IJNSD_26transform_input_iterator_tIbNSB_6detail15normal_iteratorINSB_10device_ptrIiEEEENS7_10__not_fn_tI17greater_than_fourEEEENSB_17counting_iteratorIlNSB_11use_defaultESU_SU_EEEEEEEjSF_S9_NS7_10__identityEEEvT0_PT3_T1_NS0_13GridEvenShareIS12_EET2_T4_E12temp_storage+120];
	ld.shared.u64 	%rd273, [_ZZN3cub18CUB_300001_SM_10006detail6reduce18DeviceReduceKernelINS2_10policy_hubIN4cuda3std3__45tupleIJblEEEjN6thrust24THRUST_300001_SM_1000_NS8cuda_cub9__find_if7functorIS9_EEE10Policy1000ENSB_12zip_iteratorINS8_IJNSD_26transform_input_iterator_tIbNSB_6detail15normal_iteratorINSB_10device_ptrIiEEEENS7_10__not_fn_tI17greater_than_fourEEEENSB_17counting_iteratorIlNSB_11use_defaultESU_SU_EEEEEEEjSF_S9_NS7_10__identityEEEvT0_PT3_T1_NS0_13GridEvenShareIS12_EET2_T4_E12temp_storage+128];
	setp.eq.s16 	%p101, %rs209, 0;
	setp.eq.s16 	%p102, %rs210, 0;
	min.s64 	%rd274, %rd273, %rd272;
	selp.b16 	%rs211, %rs208, 1, %p102;
	selp.b16 	%rs369, %rs210, %rs211, %p101;
	selp.b64 	%rd275, %rd272, %rd274, %p102;
	selp.b64 	%rd445, %rd273, %rd275, %p101;
$L__BB2_119:
	mov.u32 	%r500, %tid.x;
	setp.ne.s32 	%p234, %r500, 0;
	@%p234 bra 	$L__BB2_121;
	ld.param.u64 	%rd435, [_ZN3cub18CUB_300001_SM_10006detail6reduce18DeviceReduceKernelINS2_10policy_hubIN4cuda3std3__45tupleIJblEEEjN6thrust24THRUST_300001_SM_1000_NS8cuda_cub9__find_if7functorIS9_EEE10Policy1000ENSB_12zip_iteratorINS8_IJNSD_26transform_input_iterator_tIbNSB_6detail15normal_iteratorINSB_10device_ptrIiEEEENS7_10__not_fn_tI17greater_than_fourEEEENSB_17counting_iteratorIlNSB_11use_defaultESU_SU_EEEEEEEjSF_S9_NS7_10__identityEEEvT0_PT3_T1_NS0_13GridEvenShareIS12_EET2_T4__param_1];
	cvta.to.global.u64 	%rd432, %rd435;
	mul.wide.u32 	%rd433, %r3, 16;
	add.s64 	%rd434, %rd432, %rd433;
	st.global.u8 	[%rd434], %rs369;
	st.global.u64 	[%rd434+8], %rd445;
$L__BB2_121:
	ret;

}
	// .globl	_ZN3cub18CUB_300001_SM_10006detail6reduce28DeviceReduceSingleTileKernelINS2_10policy_hubIN4cuda3std3__45tupleIJblEEEjN6thrust24THRUST_300001_SM_1000_NS8cuda_cub9__find_if7functorIS9_EEE10Policy1000EPS9_SI_iSF_S9_S9_NS7_10__identityEEEvT0_T1_T2_T3_T4_T6_
.visible .entry _ZN3cub18CUB_300001_SM_10006detail6reduce28DeviceReduceSingleTileKernelINS2_10policy_hubIN4cuda3std3__45tupleIJblEEEjN6thrust24THRUST_300001_SM_1000_NS8cuda_cub9__find_if7functorIS9_EEE10Policy1000EPS9_SI_iSF_S9_S9_NS7_10__identityEEEvT0_T1_T2_T3_T4_T6_(
	.param .u64 .ptr .align 1 _ZN3cub18CUB_300001_SM_10006detail6reduce28DeviceReduceSingleTileKernelINS2_10policy_hubIN4cuda3std3__45tupleIJblEEEjN6thrust24THRUST_300001_SM_1000_NS8cuda_cub9__find_if7functorIS9_EEE10Policy1000EPS9_SI_iSF_S9_S9_NS7_10__identityEEEvT0_T1_T2_T3_T4_T6__param_0,
	.param .u64 .ptr .align 1 _ZN3cub18CUB_300001_SM_10006detail6reduce28DeviceReduceSingleTileKernelINS2_10policy_hubIN4cuda3std3__45tupleIJblEEEjN6thrust24THRUST_300001_SM_1000_NS8cuda_cub9__find_if7functorIS9_EEE10Policy1000EPS9_SI_iSF_S9_S9_NS7_10__identityEEEvT0_T1_T2_T3_T4_T6__param_1,
	.param .u32 _ZN3cub18CUB_300001_SM_10006detail6reduce28DeviceReduceSingleTileKernelINS2_10policy_hubIN4cuda3std3__45tupleIJblEEEjN6thrust24THRUST_300001_SM_1000_NS8cuda_cub9__find_if7functorIS9_EEE10Policy1000EPS9_SI_iSF_S9_S9_NS7_10__identityEEEvT0_T1_T2_T3_T4_T6__param_2,
	.param .align 1 .b8 _ZN3cub18CUB_300001_SM_10006detail6reduce28DeviceReduceSingleTileKernelINS2_10policy_hubIN4cuda3std3__45tupleIJblEEEjN6thrust24THRUST_300001_SM_1000_NS8cuda_cub9__find_if7functorIS9_EEE10Policy1000EPS9_SI_iSF_S9_S9_NS7_10__identityEEEvT0_T1_T2_T3_T4_T6__param_3[1],
	.param .align 8 .b8 _ZN3cub18CUB_300001_SM_10006detail6reduce28DeviceReduceSingleTileKernelINS2_10policy_hubIN4cuda3std3__45tupleIJblEEEjN6thrust24THRUST_300001_SM_1000_NS8cuda_cub9__find_if7functorIS9_EEE10Policy1000EPS9_SI_iSF_S9_S9_NS7_10__identityEEEvT0_T1_T2_T3_T4_T6__param_4[16],
	.param .align 1 .b8 _ZN3cub18CUB_300001_SM_10006detail6reduce28DeviceReduceSingleTileKernelINS2_10policy_hubIN4cuda3std3__45tupleIJblEEEjN6thrust24THRUST_300001_SM_1000_NS8cuda_cub9__find_if7functorIS9_EEE10Policy1000EPS9_SI_iSF_S9_S9_NS7_10__identityEEEvT0_T1_T2_T3_T4_T6__param_5[1]
)
.maxntid 256
.minnctapersm 1
{
	.reg .pred 	%p<188>;
	.reg .b16 	%rs<340>;
	.reg .b32 	%r<406>;
	.reg .b64 	%rd<359>;
	// demoted variable
	.shared .align 8 .b8 _ZZN3cub18CUB_300001_SM_10006detail6reduce28DeviceReduceSingleTileKernelINS2_10policy_hubIN4cuda3std3__45tupleIJblEEEjN6thrust24THRUST_300001_SM_1000_NS8cuda_cub9__find_if7functorIS9_EEE10Policy1000EPS9_SI_iSF_S9_S9_NS7_10__identityEEEvT0_T1_T2_T3_T4_T6_E12temp_storage[152];
	ld.param.u64 	%rd106, [_ZN3cub18CUB_300001_SM_10006detail6reduce28DeviceReduceSingleTileKernelINS2_10policy_hubIN4cuda3std3__45tupleIJblEEEjN6thrust24THRUST_300001_SM_1000_NS8cuda_cub9__find_if7functorIS9_EEE10Policy1000EPS9_SI_iSF_S9_S9_NS7_10__identityEEEvT0_T1_T2_T3_T4_T6__param_4+8];
	ld.param.u64 	%rd105, [_ZN3cub18CUB_300001_SM_10006detail6reduce28DeviceReduceSingleTileKernelINS2_10policy_hubIN4cuda3std3__45tupleIJblEEEjN6thrust24THRUST_300001_SM_1000_NS8cuda_cub9__find_if7functorIS9_EEE10Policy1000EPS9_SI_iSF_S9_S9_NS7_10__identityEEEvT0_T1_T2_T3_T4_T6__param_0];
	ld.param.u64 	%rd107, [_ZN3cub18CUB_300001_SM_10006detail6reduce28DeviceReduceSingleTileKernelINS2_10policy_hubIN4cuda3std3__45tupleIJblEEEjN6thrust24THRUST_300001_SM_1000_NS8cuda_cub9__find_if7functorIS9_EEE10Policy1000EPS9_SI_iSF_S9_S9_NS7_10__identityEEEvT0_T1_T2_T3_T4_T6__param_1];
	ld.param.u32 	%r38, [_ZN3cub18CUB_300001_SM_10006detail6reduce28DeviceReduceSingleTileKernelINS2_10policy_hubIN4cuda3std3__45tupleIJblEEEjN6thrust24THRUST_300001_SM_1000_NS8cuda_cub9__find_if7functorIS9_EEE10Policy1000EPS9_SI_iSF_S9_S9_NS7_10__identityEEEvT0_T1_T2_T3_T4_T6__param_2];
	ld.param.u8 	%rs82, [_ZN3cub18CUB_300001_SM_10006detail6reduce28DeviceReduceSingleTileKernelINS2_10policy_hubIN4cuda3std3__45tupleIJblEEEjN6thrust24THRUST_300001_SM_1000_NS8cuda_cub9__find_if7functorIS9_EEE10Policy1000EPS9_SI_iSF_S9_S9_NS7_10__identityEEEvT0_T1_T2_T3_T4_T6__param_4];
	cvta.to.global.u64 	%rd1, %rd107;
	setp.ne.s32 	%p1, %r38, 0;
	@%p1 bra 	$L__BB3_3;
	mov.u32 	%r392, %tid.x;
	setp.ne.s32 	%p187, %r392, 0;
	@%p187 bra 	$L__BB3_112;
	st.global.u8 	[%rd1], %rs82;
	st.global.u64 	[%rd1+8], %rd106;
	bra.uni 	$L__BB3_112;
$L__BB3_3:
	setp.gt.s32 	%p2, %r38, 1023;
	@%p2 bra 	$L__BB3_74;
	mov.u32 	%r1, %tid.x;
	setp.ge.s32 	%p77, %r1, %r38;
	mov.b16 	%rs311, 0;
	mov.b64 	%rd329, 0;
	mov.u32 	%r396, %r1;
	@%p77 bra 	$L__BB3_6;
	mul.wide.u32 	%rd234, %r1, 16;
	add.s64 	%rd231, %rd105, %rd234;
	// begin inline asm
	ld.global.nc.u64 %rd230, [%rd231];
	// end inline asm
	add.s64 	%rd233, %rd231, 8;
	// begin inline asm
	ld.global.nc.u64 %rd329, [%rd233];
	// end inline asm
	cvt.u16.u64 	%rs311, %rd230;
	add.s32 	%r396, %r1, 256;
$L__BB3_6:
	setp.ge.s32 	%p78, %r396, %r38;
	@%p78 bra 	$L__BB3_12;
	not.b32 	%r158, %r396;
	add.s32 	%r4, %r38, %r158;
	and.b32  	%r159, %r4, 768;
	setp.eq.s32 	%p79, %r159, 768;
	@%p79 bra 	$L__BB3_10;
	mul.wide.u32 	%rd236, %r396, 16;
	add.s64 	%rd323, %rd105, %rd236;
	shr.u32 	%r160, %r4, 8;
	add.s32 	%r161, %r160, 1;
	and.b32  	%r162, %r161, 3;
	neg.s32 	%r394, %r162;
$L__BB3_9:
	.pragma "nounroll";
	// begin inline asm
	ld.global.nc.u64 %rd237, [%rd323];
	// end inline asm
	add.s64 	%rd240, %rd323, 8;
	// begin inline asm
	ld.global.nc.u64 %rd239, [%rd240];
	// end inline asm
	cvt.u16.u64 	%rs190, %rd237;
	and.b16  	%rs191, %rs190, 255;
	and.b16  	%rs192, %rs311, 255;
	setp.eq.s16 	%p80, %rs192, 0;
	setp.eq.s16 	%p81, %rs191, 0;
	min.s64 	%rd241, %rd239, %rd329;
	selp.b64 	%rd242, %rd329, %rd241, %p81;
	selp.b64 	%rd329, %rd239, %rd242, %p80;
	selp.b16 	%rs193, %rs311, 1, %p81;
	selp.b16 	%rs311, %rs190, %rs193, %p80;
	add.s32 	%r396, %r396, 256;
	add.s64 	%rd323, %rd323, 4096;
	add.s32 	%r394, %r394, 1;
	setp.ne.s32 	%p82, %r394, 0;
	@%p82 bra 	$L__BB3_9;
$L__BB3_10:
	setp.lt.u32 	%p83, %r4, 768;
	@%p83 bra 	$L__BB3_12;
$L__BB3_11:
	mul.wide.s32 	%rd259, %r396, 16;
	add.s64 	%rd244, %rd105, %rd259;
	// begin inline asm
	ld.global.nc.u64 %rd243, [%rd244];
	// end inline asm
	add.s64 	%rd246, %rd244, 8;
	// begin inline asm
	ld.global.nc.u64 %rd245, [%rd246];
	// end inline asm
	cvt.u16.u64 	%rs194, %rd243;
	and.b16  	%rs195, %rs194, 255;
	and.b16  	%rs196, %rs311, 255;
	setp.eq.s16 	%p84, %rs196, 0;
	setp.eq.s16 	%p85, %rs195, 0;
	min.s64 	%rd260, %rd245, %rd329;
	selp.b64 	%rd261, %rd329, %rd260, %p85;
	selp.b64 	%rd262, %rd245, %rd261, %p84;
	selp.b16 	%rs197, %rs311, 1, %p85;
	selp.b16 	%rs198, %rs194, %rs197, %p84;
	and.b16  	%rs199, %rs198, 255;
	add.s64 	%rd248, %rd244, 4096;
	// begin inline asm
	ld.global.nc.u64 %rd247, [%rd248];
	// end inline asm
	add.s64 	%rd250, %rd244, 4104;
	// begin inline asm
	ld.global.nc.u64 %rd249, [%rd250];
	// end inline asm
	cvt.u16.u64 	%rs200, %rd247;
	and.b16  	%rs201, %rs200, 255;
	setp.eq.s16 	%p86, %rs199, 0;
	setp.eq.s16 	%p87, %rs201, 0;
	min.s64 	%rd263, %rd249, %rd262;
	selp.b64 	%rd264, %rd262, %rd263, %p87;
	selp.b64 	%rd265, %rd249, %rd264, %p86;
	selp.b16 	%rs202, %rs198, 1, %p87;
	selp.b16 	%rs203, %rs200, %rs202, %p86;
	and.b16  	%rs204, %rs203, 255;
	add.s64 	%rd252, %rd244, 8192;
	// begin inline asm
	ld.global.nc.u64 %rd251, [%rd252];
	// end inline asm
	add.s64 	%rd254, %rd244, 8200;
	// begin inline asm
	ld.global.nc.u64 %rd253, [%rd254];
	// end inline asm
	cvt.u16.u64 	%rs205, %rd251;
	and.b16  	%rs206, %rs205, 255;
	setp.eq.s16 	%p88, %rs204, 0;
	setp.eq.s16 	%p89, %rs206, 0;
	min.s64 	%rd266, %rd253, %rd265;
	selp.b64 	%rd267, %rd265, %rd266, %p89;
	selp.b64 	%rd268, %rd253, %rd267, %p88;
	selp.b16 	%rs207, %rs203, 1, %p89;
	selp.b16 	%rs208, %rs205, %rs207, %p88;
	and.b16  	%rs209, %rs208, 255;
	add.s64 	%rd256, %rd244, 12288;
	// begin inline asm
	ld.global.nc.u64 %rd255, [%rd256];
	// end inline asm
	add.s64 	%rd258, %rd244, 12296;
	// begin inline asm
	ld.global.nc.u64 %rd257, [%rd258];
	// end inline asm
	cvt.u16.u64 	%rs210, %rd255;
	and.b16  	%rs211, %rs210, 255;
	setp.eq.s16 	%p90, %rs209, 0;
	setp.eq.s16 	%p91, %rs211, 0;
	min.s64 	%rd269, %rd257, %rd268;
	selp.b64 	%rd270, %rd268, %rd269, %p91;
	selp.b64 	%rd329, %rd257, %rd270, %p90;
	selp.b16 	%rs212, %rs208, 1, %p91;
	selp.b16 	%rs311, %rs210, %rs212, %p90;
	add.s32 	%r396, %r396, 1024;
	setp.lt.s32 	%p92, %r396, %r38;
	@%p92 bra 	$L__BB3_11;
$L__BB3_12:
	setp.lt.s32 	%p93, %r38, 256;
	@%p93 bra 	$L__BB3_37;
	// begin inline asm
	mov.u32 %r281, %laneid;
	// end inline asm
	cvt.u32.u16 	%r302, %rs311;
	and.b32  	%r283, %r302, 255;
	mov.b32 	%r299, 1;
	mov.b32 	%r300, 31;
	mov.b32 	%r301, -1;
	// begin inline asm
	shfl.sync.down.b32 %r282, %r283, %r299, %r300, %r301;
	// end inline asm
	// begin inline asm
	shfl.sync.down.b32 %r287, %r288, %r299, %r300, %r301;
	// end inline asm
	mov.b64 	{%r293, %r298}, %rd329;
	// begin inline asm
	shfl.sync.down.b32 %r292, %r293, %r299, %r300, %r301;
	// end inline asm
	// begin inline asm
	shfl.sync.down.b32 %r297, %r298, %r299, %r300, %r301;
	// end inline asm
	mov.b64 	%rd14, {%r292, %r297};
	cvt.u16.u32 	%rs10, %r282;
	setp.gt.s32 	%p143, %r281, 30;
	@%p143 bra 	$L__BB3_17;
	and.b16  	%rs254, %rs311, 255;
	setp.eq.s16 	%p144, %rs254, 0;
	and.b16  	%rs255, %rs10, 255;
	setp.eq.s16 	%p145, %rs255, 0;
	or.pred  	%p146, %p144, %p145;
	@%p146 bra 	$L__BB3_16;
	min.s64 	%rd329, %rd14, %rd329;
	mov.b16 	%rs311, 1;
	bra.uni 	$L__BB3_17;
$L__BB3_16:
	setp.eq.s16 	%p147, %rs254, 0;
	selp.b64 	%rd329, %rd14, %rd329, %p147;
	selp.b16 	%rs311, %rs10, %rs311, %p147;
$L__BB3_17:
	cvt.u32.u16 	%r323, %rs311;
	and.b32  	%r304, %r323, 255;
	mov.b32 	%r320, 2;
	mov.b32 	%r321, 31;
	mov.b32 	%r322, -1;
	// begin inline asm
	shfl.sync.down.b32 %r303, %r304, %r320, %r321, %r322;
	// end inline asm
	// begin inline asm
	shfl.sync.down.b32 %r308, %r309, %r320, %r321, %r322;
	// end inline asm
	mov.b64 	{%r314, %r319}, %rd329;
	// begin inline asm
	shfl.sync.down.b32 %r313, %r314, %r320, %r321, %r322;
	// end inline asm
	// begin inline asm
	shfl.sync.down.b32 %r318, %r319, %r320, %r321, %r322;
	// end inline asm
	mov.b64 	%rd18, {%r313, %r318};
	cvt.u16.u32 	%rs13, %r303;
	setp.gt.s32 	%p148, %r281, 29;
	@%p148 bra 	$L__BB3_21;
	and.b16  	%rs258, %rs311, 255;
	setp.eq.s16 	%p149, %rs258, 0;
	and.b16  	%rs259, %rs13, 255;
	setp.eq.s16 	%p150, %rs259, 0;
	or.pred  	%p151, %p149, %p150;
	@%p151 bra 	$L__BB3_20;
	min.s64 	%rd329, %rd18, %rd329;
	mov.b16 	%rs311, 1;
	bra.uni 	$L__BB3_21;
$L__BB3_20:
	setp.eq.s16 	%p152, %rs258, 0;
	selp.b64 	%rd329, %rd18, %rd329, %p152;
	selp.b16 	%rs311, %rs13, %rs311, %p152;
$L__BB3_21:
	cvt.u32.u16 	%r344, %rs311;
	and.b32  	%r325, %r344, 255;
	mov.b32 	%r341, 4;
	mov.b32 	%r342, 31;
	mov.b32 	%r343, -1;
	// begin inline asm
	shfl.sync.down.b32 %r324, %r325, %r341, %r342, %r343;
	// end inline asm
	// begin inline asm
	shfl.sync.down.b32 %r329, %r330, %r341, %r342, %r343;
	// end inline asm
	mov.b64 	{%r335, %r340}, %rd329;
	// begin inline asm
	shfl.sync.down.b32 %r334, %r335, %r341, %r342, %r343;
	// end inline asm
	// begin inline asm
	shfl.sync.down.b32 %r339, %r340, %r341, %r342, %r343;
	// end inline asm
	mov.b64 	%rd22, {%r334, %r339};
	cvt.u16.u32 	%rs16, %r324;
	setp.gt.s32 	%p153, %r281, 27;
	@%p153 bra 	$L__BB3_25;
	and.b16  	%rs262, %rs311, 255;
	setp.eq.s16 	%p154, %rs262, 0;
	and.b16  	%rs263, %rs16, 255;
	setp.eq.s16 	%p155, %rs263, 0;
	or.pred  	%p156, %p154, %p155;
	@%p156 bra 	$L__BB3_24;
	min.s64 	%rd329, %rd22, %rd329;
	mov.b16 	%rs311, 1;
	bra.uni 	$L__BB3_25;
$L__BB3_24:
	setp.eq.s16 	%p157, %rs262, 0;
	selp.b64 	%rd329, %rd22, %rd329, %p157;
	selp.b16 	%rs311, %rs16, %rs311, %p157;
$L__BB3_25:
	cvt.u32.u16 	%r365, %rs311;
	and.b32  	%r346, %r365, 255;
	mov.b32 	%r362, 8;
	mov.b32 	%r363, 31;
	mov.b32 	%r364, -1;
	// begin inline asm
	shfl.sync.down.b32 %r345, %r346, %r362, %r363, %r364;
	// end inline asm
	// begin inline asm
	shfl.sync.down.b32 %r350, %r351, %r362, %r363, %r364;
	// end inline asm
	mov.b64 	{%r356, %r361}, %rd329;
	// begin inline asm
	shfl.sync.down.b32 %r355, %r356, %r362, %r363, %r364;
	// end inline asm
	// begin inline asm
	shfl.sync.down.b32 %r360, %r361, %r362, %r363, %r364;
	// end inline asm
	mov.b64 	%rd26, {%r355, %r360};
	cvt.u16.u32 	%rs19, %r345;
	setp.gt.s32 	%p158, %r281, 23;
	@%p158 bra 	$L__BB3_29;
	and.b16  	%rs266, %rs311, 255;
	setp.eq.s16 	%p159, %rs266, 0;
	and.b16  	%rs267, %rs19, 255;
	setp.eq.s16 	%p160, %rs267, 0;
	or.pred  	%p161, %p159, %p160;
	@%p161 bra 	$L__BB3_28;
	min.s64 	%rd329, %rd26, %rd329;
	mov.b16 	%rs311, 1;
	bra.uni 	$L__BB3_29;
$L__BB3_28:
	setp.eq.s16 	%p162, %rs266, 0;
	selp.b64 	%rd329, %rd26, %rd329, %p162;
	selp.b16 	%rs311, %rs19, %rs311, %p162;
$L__BB3_29:
	cvt.u32.u16 	%r386, %rs311;
	and.b32  	%r367, %r386, 255;
	mov.b32 	%r383, 16;
	mov.b32 	%r384, 31;
	mov.b32 	%r385, -1;
	// begin inline asm
	shfl.sync.down.b32 %r366, %r367, %r383, %r384, %r385;
	// end inline asm
	// begin inline asm
	shfl.sync.down.b32 %r371, %r372, %r383, %r384, %r385;
	// end inline asm
	mov.b64 	{%r377, %r382}, %rd329;
	// begin inline asm
	shfl.sync.down.b32 %r376, %r377, %r383, %r384, %r385;
	// end inline asm
	// begin inline asm
	shfl.sync.down.b32 %r381, %r382, %r383, %r384, %r385;
	// end inline asm
	mov.b64 	%rd30, {%r376, %r381};
	cvt.u16.u32 	%rs22, %r366;
	setp.gt.s32 	%p163, %r281, 15;
	@%p163 bra 	$L__BB3_33;
	and.b16  	%rs270, %rs311, 255;
	setp.eq.s16 	%p164, %rs270, 0;
	and.b16  	%rs271, %rs22, 255;
	setp.eq.s16 	%p165, %rs271, 0;
	or.pred  	%p166, %p164, %p165;
	@%p166 bra 	$L__BB3_32;
	min.s64 	%rd329, %rd30, %rd329;
	mov.b16 	%rs311, 1;
	bra.uni 	$L__BB3_33;
$L__BB3_32:
	setp.eq.s16 	%p167, %rs270, 0;
	selp.b64 	%rd329, %rd30, %rd329, %p167;
	selp.b16 	%rs311, %rs22, %rs311, %p167;
$L__BB3_33:
	setp.ne.s32 	%p168, %r281, 0;
	@%p168 bra 	$L__BB3_35;
	shr.u32 	%r387, %r1, 1;
	and.b32  	%r388, %r387, 496;
	mov.u32 	%r389, _ZZN3cub18CUB_300001_SM_10006detail6reduce28DeviceReduceSingleTileKernelINS2_10policy_hubIN4cuda3std3__45tupleIJblEEEjN6thrust24THRUST_300001_SM_1000_NS8cuda_cub9__find_if7functorIS9_EEE10Policy1000EPS9_SI_iSF_S9_S9_NS7_10__identityEEEvT0_T1_T2_T3_T4_T6_E12temp_storage;
	add.s32 	%r390, %r389, %r388;
	st.shared.u8 	[%r390+8], %rs311;
	st.shared.u64 	[%r390+16], %rd329;
$L__BB3_35:
	bar.sync 	0;
	setp.ne.s32 	%p169, %r1, 0;
	@%p169 bra 	$L__BB3_110;
	ld.shared.u8 	%rs274, [_ZZN3cub18CUB_300001_SM_10006detail6reduce28DeviceReduceSingleTileKernelINS2_10policy_hubIN4cuda3std3__45tupleIJblEEEjN6thrust24THRUST_300001_SM_1000_NS8cuda_cub9__find_if7functorIS9_EEE10Policy1000EPS9_SI_iSF_S9_S9_NS7_10__identityEEEvT0_T1_T2_T3_T4_T6_E12temp_storage+24];
	ld.shared.u64 	%rd292, [_ZZN3cub18CUB_300001_SM_10006detail6reduce28DeviceReduceSingleTileKernelINS2_10policy_hubIN4cuda3std3__45tupleIJblEEEjN6thrust24THRUST_300001_SM_1000_NS8cuda_cub9__find_if7functorIS9_EEE10Policy1000EPS9_SI_iSF_S9_S9_NS7_10__identityEEEvT0_T1_T2_T3_T4_T6_E12temp_storage+32];
	and.b16  	%rs275, %rs311, 255;
	setp.eq.s16 	%p170, %rs275, 0;
	setp.eq.s16 	%p171, %rs274, 0;
	min.s64 	%rd293, %rd292, %rd329;
	selp.b64 	%rd294, %rd329, %rd293, %p171;
	selp.b64 	%rd295, %rd292, %rd294, %p170;
	selp.b16 	%rs276, %rs311, 1, %p171;
	selp.b16 	%rs277, %rs274, %rs276, %p170;
	and.b16  	%rs278, %rs277, 255;
	ld.shared.u8 	%rs279, [_ZZN3cub18CUB_300001_SM_10006detail6reduce28DeviceReduceSingleTileKernelINS2_10policy_hubIN4cuda3std3__45tupleIJblEEEjN6thrust24THRUST_300001_SM_1000_NS8cuda_cub9__find_if7functorIS9_EEE10Policy1000EPS9_SI_iSF_S9_S9_NS7_10__identityEEEvT0_T1_T2_T3_T4_T6_E12temp_storage+40];
	ld.shared.u64 	%rd296, [_ZZN3cub18CUB_300001_SM_10006detail6reduce28DeviceReduceSingleTileKernelINS2_10policy_hubIN4cuda3std3__45tupleIJblEEEjN6thrust24THRUST_300001_SM_1000_NS8cuda_cub9__find_if7functorIS9_EEE10Policy1000EPS9_SI_iSF_S9_S9_NS7_10__identityEEEvT0_T1_T2_T3_T4_T6_E12temp_storage+48];
	setp.eq.s16 	%p172, %rs278, 0;
	setp.eq.s16 	%p173, %rs279, 0;
	min.s64 	%rd297, %rd296, %rd295;
	selp.b64 	%rd298, %rd295, %rd297, %p173;
	selp.b64 	%rd299, %rd296, %rd298, %p172;
	selp.b16 	%rs280, %rs277, 1, %p173;
	selp.b16 	%rs281, %rs279, %rs280, %p172;
	and.b16  	%rs282, %rs281, 255;
	ld.shared.u8 	%rs283, [_ZZN3cub18CUB_300001_SM_10006detail6reduce28DeviceReduceSingleTileKernelINS2_10policy_hubIN4cuda3std3__45tupleIJblEEEjN6thrust24THRUST_300001_SM_1000_NS8cuda_cub9__find_if7functorIS9_EEE10Policy1000EPS9_SI_iSF_S9_S9_NS7_10__identityEEEvT0_T1_T2_T3_T4_T6_E12temp_storage+56];
	ld.shared.u64 	%rd300, [_ZZN3cub18CUB_300001_SM_10006detail6reduce28DeviceReduceSingleTileKernelINS2_10policy_hubIN4cuda3std3__45tupleIJblEEEjN6thrust24THRUST_300001_SM_1000_NS8cuda_cub9__find_if7functorIS9_EEE10Policy1000EPS9_SI_iSF_S9_S9_NS7_10__identityEEEvT0_T1_T2_T3_T4_T6_E12temp_storage+64];
	setp.eq.s16 	%p174, %rs282, 0;
	setp.eq.s16 	%p175, %rs283, 0;
	min.s64 	%rd301, %rd300, %rd299;
	selp.b16 	%rs284, %rs281, 1, %p175;
	selp.b16 	%rs285, %rs283, %rs284, %p174;
	and.b16  	%rs286, %rs285, 255;
	selp.b64 	%rd302, %rd299, %rd301, %p175;
	selp.b64 	%rd303, %rd300, %rd302, %p174;
	ld.shared.u8 	%rs287, [_ZZN3cub18CUB_300001_SM_10006detail6reduce28DeviceReduceSingleTileKernelINS2_10policy_hubIN4cuda3std3__45tupleIJblEEEjN6thrust24THRUST_300001_SM_1000_NS8cuda_cub9__find_if7functorIS9_EEE10Policy1000EPS9_SI_iSF_S9_S9_NS7_10__identityEEEvT0_T1_T2_T3_T4_T6_E12temp_storage+72];
	ld.shared.u64 	%rd304, [_ZZN3cub18CUB_300001_SM_10006detail6reduce28DeviceReduceSingleTileKernelINS2_10policy_hubIN4cuda3std3__45tupleIJblEEEjN6thrust24THRUST_300001_SM_1000_NS8cuda_cub9__find_if7functorIS9_EEE10Policy1000EPS9_SI_iSF_S9_S9_NS7_10__identityEEEvT0_T1_T2_T3_T4_T6_E12temp_storage+80];
	setp.eq.s16 	%p176, %rs286, 0;
	setp.eq.s16 	%p177, %rs287, 0;
	min.s64 	%rd305, %rd304, %rd303;
	selp.b16 	%rs288, %rs285, 1, %p177;
	selp.b16 	%rs289, %rs287, %rs288, %p176;
	and.b16  	%rs290, %rs289, 255;
	selp.b64 	%rd306, %rd303, %rd305, %p177;
	selp.b64 	%rd307, %rd304, %rd306, %p176;
	ld.shared.u8 	%rs291, [_ZZN3cub18CUB_300001_SM_10006detail6reduce28DeviceReduceSingleTileKernelINS2_10policy_hubIN4cuda3std3__45tupleIJblEEEjN6thrust24THRUST_300001_SM_1000_NS8cuda_cub9__find_if7functorIS9_EEE10Policy1000EPS9_SI_iSF_S9_S9_NS7_10__identityEEEvT0_T1_T2_T3_T4_T6_E12temp_storage+88];
	ld.shared.u64 	%rd308, [_ZZN3cub18CUB_300001_SM_10006detail6reduce28DeviceReduceSingleTileKernelINS2_10policy_hubIN4cuda3std3__45tupleIJblEEEjN6thrust24THRUST_300001_SM_1000_NS8cuda_cub9__find_if7functorIS9_EEE10Policy1000EPS9_SI_iSF_S9_S9_NS7_10__identityEEEvT0_T1_T2_T3_T4_T6_E12temp_storage+96];
	setp.eq.s16 	%p178, %rs290, 0;
	setp.eq.s16 	%p179, %rs291, 0;
	min.s64 	%rd309, %rd308, %rd307;
	selp.b16 	%rs292, %rs289, 1, %p179;
	selp.b16 	%rs293, %rs291, %rs292, %p178;
	and.b16  	%rs294, %rs293, 255;
	selp.b64 	%rd310, %rd307, %rd309, %p179;
	selp.b64 	%rd311, %rd308, %rd310, %p178;
	ld.shared.u8 	%rs295, [_ZZN3cub18CUB_300001_SM_10006detail6reduce28DeviceReduceSingleTileKernelINS2_10policy_hubIN4cuda3std3__45tupleIJblEEEjN6thrust24THRUST_300001_SM_1000_NS8cuda_cub9__find_if7functorIS9_EEE10Policy1000EPS9_SI_iSF_S9_S9_NS7_10__identityEEEvT0_T1_T2_T3_T4_T6_E12temp_storage+104];
	ld.shared.u64 	%rd312, [_ZZN3cub18CUB_300001_SM_10006detail6reduce28DeviceReduceSingleTileKernelINS2_10policy_hubIN4cuda3std3__45tupleIJblEEEjN6thrust24THRUST_300001_SM_1000_NS8cuda_cub9__find_if7functorIS9_EEE10Policy1000EPS9_SI_iSF_S9_S9_NS7_10__identityEEEvT0_T1_T2_T3_T4_T6_E12temp_storage+112];
	setp.eq.s16 	%p180, %rs294, 0;
	setp.eq.s16 	%p181, %rs295, 0;
	min.s64 	%rd313, %rd312, %rd311;
	selp.b16 	%rs296, %rs293, 1, %p181;
	selp.b16 	%rs297, %rs295, %rs296, %p180;
	and.b16  	%rs298, %rs297, 255;
	selp.b64 	%rd314, %rd311, %rd313, %p181;
	selp.b64 	%rd315, %rd312, %rd314, %p180;
	ld.shared.u8 	%rs299, [_ZZN3cub18CUB_300001_SM_10006detail6reduce28DeviceReduceSingleTileKernelINS2_10policy_hubIN4cuda3std3__45tupleIJblEEEjN6thrust24THRUST_300001_SM_1000_NS8cuda_cub9__find_if7functorIS9_EEE10Policy1000EPS9_SI_iSF_S9_S9_NS7_10__identityEEEvT0_T1_T2_T3_T4_T6_E12temp_storage+120];
	ld.shared.u64 	%rd316, [_ZZN3cub18CUB_300001_SM_10006detail6reduce28DeviceReduceSingleTileKernelINS2_10policy_hubIN4cuda3std3__45tupleIJblEEEjN6thrust24THRUST_300001_SM_1000_NS8cuda_cub9__find_if7functorIS9_EEE10Policy1000EPS9_SI_iSF_S9_S9_NS7_10__identityEEEvT0_T1_T2_T3_T4_T6_E12temp_storage+128];
	setp.eq.s16 	%p182, %rs298, 0;
	setp.eq.s16 	%p183, %rs299, 0;
	min.s64 	%rd317, %rd316, %rd315;
	selp.b16 	%rs300, %rs297, 1, %p183;
	selp.b16 	%rs311, %rs299, %rs300, %p182;
	selp.b64 	%rd318, %rd315, %rd317, %p183;
	selp.b64 	%rd329, %rd316, %rd318, %p182;
	bra.uni 	$L__BB3_110;
$L__BB3_37:
	// begin inline asm
	mov.u32 %r163, %laneid;
	// end inline asm
	and.b32  	%r184, %r1, 992;
	add.s32 	%r185, %r184, 32;
	setp.gt.s32 	%p94, %r185, %r38;
	not.b32 	%r186, %r184;
	add.s32 	%r187, %r38, %r186;
	selp.b32 	%r182, %r187, 31, %p94;
	cvt.u32.u16 	%r188, %rs311;
	and.b32  	%r165, %r188, 255;
	mov.b32 	%r181, 1;
	mov.b32 	%r183, -1;
	// begin inline asm
	shfl.sync.down.b32 %r164, %r165, %r181, %r182, %r183;
	// end inline asm
	// begin inline asm
	shfl.sync.down.b32 %r169, %r170, %r181, %r182, %r183;
	// end inline asm
	mov.b64 	{%r175, %r180}, %rd329;
	// begin inline asm
	shfl.sync.down.b32 %r174, %r175, %r181, %r182, %r183;
	// end inline asm
	// begin inline asm
	shfl.sync.down.b32 %r179, %r180, %r181, %r182, %r183;
	// end inline asm
	mov.b64 	%rd35, {%r174, %r179};
	cvt.u16.u32 	%rs26, %r164;
	setp.ge.s32 	%p95, %r163, %r182;
	@%p95 bra 	$L__BB3_41;
	and.b16  	%rs213, %rs311, 255;
	setp.eq.s16 	%p96, %rs213, 0;
	and.b16  	%rs214, %rs26, 255;
	setp.eq.s16 	%p97, %rs214, 0;
	or.pred  	%p98, %p96, %p97;
	@%p98 bra 	$L__BB3_40;
	min.s64 	%rd329, %rd35, %rd329;
	mov.b16 	%rs311, 1;
	bra.uni 	$L__BB3_41;
$L__BB3_40:
	setp.eq.s16 	%p99, %rs213, 0;
	selp.b16 	%rs311, %rs26, %rs311, %p99;
	selp.b64 	%rd329, %rd35, %rd329, %p99;
$L__BB3_41:
	cvt.u32.u16 	%r209, %rs311;
	and.b32  	%r190, %r209, 255;
	mov.b32 	%r206, 2;
	mov.b32 	%r208, -1;
	// begin inline asm
	shfl.sync.down.b32 %r189, %r190, %r206, %r182, %r208;
	// end inline asm
	// begin inline asm
	shfl.sync.down.b32 %r194, %r195, %r206, %r182, %r208;
	// end inline asm
	mov.b64 	{%r200, %r205}, %rd329;
	// begin inline asm
	shfl.sync.down.b32 %r199, %r200, %r206, %r182, %r208;
	// end inline asm
	// begin inline asm
	shfl.sync.down.b32 %r204, %r205, %r206, %r182, %r208;
	// end inline asm
	mov.b64 	%rd39, {%r199, %r204};
	cvt.u16.u32 	%rs29, %r189;
	add.s32 	%r210, %r163, 2;
	setp.gt.s32 	%p100, %r210, %r182;
	@%p100 bra 	$L__BB3_45;
	and.b16  	%rs217, %rs311, 255;
	setp.eq.s16 	%p101, %rs217, 0;
	and.b16  	%rs218, %rs29, 255;
	setp.eq.s16 	%p102, %rs218, 0;
	or.pred  	%p103, %p101, %p102;
	@%p103 bra 	$L__BB3_44;
	min.s64 	%rd329, %rd39, %rd329;
	mov.b16 	%rs311, 1;
	bra.uni 	$L__BB3_45;
$L__BB3_44:
	setp.eq.s16 	%p104, %rs217, 0;
	selp.b16 	%rs311, %rs29, %rs311, %p104;
	selp.b64 	%rd329, %rd39, %rd329, %p104;
$L__BB3_45:
	cvt.u32.u16 	%r231, %rs311;
	and.b32  	%r212, %r231, 255;
	mov.b32 	%r228, 4;
	mov.b32 	%r230, -1;
	// begin inline asm
	shfl.sync.down.b32 %r211, %r212, %r228, %r182, %r230;
	// end inline asm
	// begin inline asm
	shfl.sync.down.b32 %r216, %r217, %r228, %r182, %r230;
	// end inline asm
	mov.b64 	{%r222, %r227}, %rd329;
	// begin inline asm
	shfl.sync.down.b32 %r221, %r222, %r228, %r182, %r230;
	// end inline asm
	// begin inline asm
	shfl.sync.down.b32 %r226, %r227, %r228, %r182, %r230;
	// end inline asm
	mov.b64 	%rd43, {%r221, %r226};
	cvt.u16.u32 	%rs32, %r211;
	add.s32 	%r232, %r163, 4;
	setp.gt.s32 	%p105, %r232, %r182;
	@%p105 bra 	$L__BB3_49;
	and.b16  	%rs221, %rs311, 255;
	setp.eq.s16 	%p106, %rs221, 0;
	and.b16  	%rs222, %rs32, 255;
	setp.eq.s16 	%p107, %rs222, 0;
	or.pred  	%p108, %p106, %p107;
	@%p108 bra 	$L__BB3_48;
	min.s64 	%rd329, %rd43, %rd329;
	mov.b16 	%rs311, 1;
	bra.uni 	$L__BB3_49;
$L__BB3_48:
	setp.eq.s16 	%p109, %rs221, 0;
	selp.b16 	%rs311, %rs32, %rs311, %p109;
	selp.b64 	%rd329, %rd43, %rd329, %p109;
$L__BB3_49:
	cvt.u32.u16 	%r253, %rs311;
	and.b32  	%r234, %r253, 255;
	mov.b32 	%r250, 8;
	mov.b32 	%r252, -1;
	// begin inline asm
	shfl.sync.down.b32 %r233, %r234, %r250, %r182, %r252;
	// end inline asm
	// begin inline asm
	shfl.sync.down.b32 %r238, %r239, %r250, %r182, %r252;
	// end inline asm
	mov.b64 	{%r244, %r249}, %rd329;
	// begin inline asm
	shfl.sync.down.b32 %r243, %r244, %r250, %r182, %r252;
	// end inline asm
	// begin inline asm
	shfl.sync.down.b32 %r248, %r249, %r250, %r182, %r252;
	// end inline asm
	mov.b64 	%rd47, {%r243, %r248};
	cvt.u16.u32 	%rs35, %r233;
	add.s32 	%r254, %r163, 8;
	setp.gt.s32 	%p110, %r254, %r182;
	@%p110 bra 	$L__BB3_53;
	and.b16  	%rs225, %rs311, 255;
	setp.eq.s16 	%p111, %rs225, 0;
	and.b16  	%rs226, %rs35, 255;
	setp.eq.s16 	%p112, %rs226, 0;
	or.pred  	%p113, %p111, %p112;
	@%p113 bra 	$L__BB3_52;
	min.s64 	%rd329, %rd47, %rd329;
	mov.b16 	%rs311, 1;
	bra.uni 	$L__BB3_53;
$L__BB3_52:
	setp.eq.s16 	%p114, %rs225, 0;
	selp.b16 	%rs311, %rs35, %rs311, %p114;
	selp.b64 	%rd329, %rd47, %rd329, %p114;
$L__BB3_53:
	cvt.u32.u16 	%r275, %rs311;
	and.b32  	%r256, %r275, 255;
	mov.b32 	%r272, 16;
	mov.b32 	%r274, -1;
	// begin inline asm
	shfl.sync.down.b32 %r255, %r256, %r272, %r182, %r274;
	// end inline asm
	// begin inline asm
	shfl.sync.down.b32 %r260, %r261, %r272, %r182, %r274;
	// end inline asm
	mov.b64 	{%r266, %r271}, %rd329;
	// begin inline asm
	shfl.sync.down.b32 %r265, %r266, %r272, %r182, %r274;
	// end inline asm
	// begin inline asm
	shfl.sync.down.b32 %r270, %r271, %r272, %r182, %r274;
	// end inline asm
	mov.b64 	%rd51, {%r265, %r270};
	cvt.u16.u32 	%rs38, %r255;
	add.s32 	%r276, %r163, 16;
	setp.gt.s32 	%p115, %r276, %r182;
	@%p115 bra 	$L__BB3_57;
	and.b16  	%rs229, %rs311, 255;
	setp.eq.s16 	%p116, %rs229, 0;
	and.b16  	%rs230, %rs38, 255;
	setp.eq.s16 	%p117, %rs230, 0;
	or.pred  	%p118, %p116, %p117;
	@%p118 bra 	$L__BB3_56;
	min.s64 	%rd329, %rd51, %rd329;
	mov.b16 	%rs311, 1;
	bra.uni 	$L__BB3_57;
$L__BB3_56:
	setp.eq.s16 	%p119, %rs229, 0;
	selp.b16 	%rs311, %rs38, %rs311, %p119;
	selp.b64 	%rd329, %rd51, %rd329, %p119;
$L__BB3_57:
	setp.ne.s32 	%p120, %r163, 0;
	@%p120 bra 	$L__BB3_59;
	shr.u32 	%r277, %r1, 1;
	and.b32  	%r278, %r277, 496;
	mov.u32 	%r279, _ZZN3cub18CUB_300001_SM_10006detail6reduce28DeviceReduceSingleTileKernelINS2_10policy_hubIN4cuda3std3__45tupleIJblEEEjN6thrust24THRUST_300001_SM_1000_NS8cuda_cub9__find_if7functorIS9_EEE10Policy1000EPS9_SI_iSF_S9_S9_NS7_10__identityEEEvT0_T1_T2_T3_T4_T6_E12temp_storage;
	add.s32 	%r280, %r279, %r278;
	st.shared.u8 	[%r280+8], %rs311;
	st.shared.u64 	[%r280+16], %rd329;
$L__BB3_59:
	bar.sync 	0;
	setp.ne.s32 	%p121, %r1, 0;
	@%p121 bra 	$L__BB3_110;
	setp.lt.s32 	%p122, %r38, 33;
	@%p122 bra 	$L__BB3_62;
	ld.shared.u8 	%rs233, [_ZZN3cub18CUB_300001_SM_10006detail6reduce28DeviceReduceSingleTileKernelINS2_10policy_hubIN4cuda3std3__45tupleIJblEEEjN6thrust24THRUST_300001_SM_1000_NS8cuda_cub9__find_if7functorIS9_EEE10Policy1000EPS9_SI_iSF_S9_S9_NS7_10__identityEEEvT0_T1_T2_T3_T4_T6_E12temp_storage+24];
	ld.shared.u64 	%rd271, [_ZZN3cub18CUB_300001_SM_10006detail6reduce28DeviceReduceSingleTileKernelINS2_10policy_hubIN4cuda3std3__45tupleIJblEEEjN6thrust24THRUST_300001_SM_1000_NS8cuda_cub9__find_if7functorIS9_EEE10Policy1000EPS9_SI_iSF_S9_S9_NS7_10__identityEEEvT0_T1_T2_T3_T4_T6_E12temp_storage+32];
	and.b16  	%rs234, %rs311, 255;
	setp.eq.s16 	%p123, %rs234, 0;
	setp.eq.s16 	%p124, %rs233, 0;
	min.s64 	%rd272, %rd271, %rd329;
	selp.b16 	%rs235, %rs311, 1, %p124;
	selp.b16 	%rs311, %rs233, %rs235, %p123;
	selp.b64 	%rd273, %rd329, %rd272, %p124;
	selp.b64 	%rd329, %rd271, %rd273, %p123;
$L__BB3_62:
	setp.lt.s32 	%p125, %r38, 65;
	@%p125 bra 	$L__BB3_64;
	ld.shared.u8 	%rs236, [_ZZN3cub18CUB_300001_SM_10006detail6reduce28DeviceReduceSingleTileKernelINS2_10policy_hubIN4cuda3std3__45tupleIJblEEEjN6thrust24THRUST_300001_SM_1000_NS8cuda_cub9__find_if7functorIS9_EEE10Policy1000EPS9_SI_iSF_S9_S9_NS7_10__identityEEEvT0_T1_T2_T3_T4_T6_E12temp_storage+40];
	ld.shared.u64 	%rd274, [_ZZN3cub18CUB_300001_SM_10006detail6reduce28DeviceReduceSingleTileKernelINS2_10policy_hubIN4cuda3std3__45tupleIJblEEEjN6thrust24THRUST_300001_SM_1000_NS8cuda_cub9__find_if7functorIS9_EEE10Policy1000EPS9_SI_iSF_S9_S9_NS7_10__identityEEEvT0_T1_T2_T3_T4_T6_E12temp_storage+48];
	and.b16  	%rs237, %rs311, 255;
	setp.eq.s16 	%p126, %rs237, 0;
	setp.eq.s16 	%p127, %rs236, 0;
	min.s64 	%rd275, %rd274, %rd329;
	selp.b16 	%rs238, %rs311, 1, %p127;
	selp.b16 	%rs311, %rs236, %rs238, %p126;
	selp.b64 	%rd276, %rd329, %rd275, %p127;
	selp.b64 	%rd329, %rd274, %rd276, %p126;
$L__BB3_64:
	setp.lt.s32 	%p128, %r38, 97;
	@%p128 bra 	$L__BB3_66;
	ld.shared.u8 	%rs239, [_ZZN3cub18CUB_300001_SM_10006detail6reduce28DeviceReduceSingleTileKernelINS2_10policy_hubIN4cuda3std3__45tupleIJblEEEjN6thrust24THRUST_300001_SM_1000_NS8cuda_cub9__find_if7functorIS9_EEE10Policy1000EPS9_SI_iSF_S9_S9_NS7_10__identityEEEvT0_T1_T2_T3_T4_T6_E12temp_storage+56];
	ld.shared.u64 	%rd277, [_ZZN3cub18CUB_300001_SM_10006detail6reduce28DeviceReduceSingleTileKernelINS2_10policy_hubIN4cuda3std3__45tupleIJblEEEjN6thrust24THRUST_300001_SM_1000_NS8cuda_cub9__find_if7functorIS9_EEE10Policy1000EPS9_SI_iSF_S9_S9_NS7_10__identityEEEvT0_T1_T2_T3_T4_T6_E12temp_storage+64];
	and.b16  	%rs240, %rs311, 255;
	setp.eq.s16 	%p129, %rs240, 0;
	setp.eq.s16 	%p130, %rs239, 0;
	min.s64 	%rd278, %rd277, %rd329;
	selp.b16 	%rs241, %rs311, 1, %p130;
	selp.b16 	%rs311, %rs239, %rs241, %p129;
	selp.b64 	%rd279, %rd329, %rd278, %p130;
	selp.b64 	%rd329, %rd277, %rd279, %p129;
$L__BB3_66:
	setp.lt.s32 	%p131, %r38, 129;
	@%p131 bra 	$L__BB3_68;
	ld.shared.u8 	%rs242, [_ZZN3cub18CUB_300001_SM_10006detail6reduce28DeviceReduceSingleTileKernelINS2_10policy_hubIN4cuda3std3__45tupleIJblEEEjN6thrust24THRUST_300001_SM_1000_NS8cuda_cub9__find_if7functorIS9_EEE10Policy1000EPS9_SI_iSF_S9_S9_NS7_10__identityEEEvT0_T1_T2_T3_T4_T6_E12temp_storage+72];
	ld.shared.u64 	%rd280, [_ZZN3cub18CUB_300001_SM_10006detail6reduce28DeviceReduceSingleTileKernelINS2_10policy_hubIN4cuda3std3__45tupleIJblEEEjN6thrust24THRUST_300001_SM_1000_NS8cuda_cub9__find_if7functorIS9_EEE10Policy1000EPS9_SI_iSF_S9_S9_NS7_10__identityEEEvT0_T1_T2_T3_T4_T6_E12temp_storage+80];
	and.b16  	%rs243, %rs311, 255;
	setp.eq.s16 	%p132, %rs243, 0;
	setp.eq.s16 	%p133, %rs242, 0;
	min.s64 	%rd281, %rd280, %rd329;
	selp.b16 	%rs244, %rs311, 1, %p133;
	selp.b16 	%rs311, %rs242, %rs244, %p132;
	selp.b64 	%rd282, %rd329, %rd281, %p133;
	selp.b64 	%rd329, %rd280, %rd282, %p132;
$L__BB3_68:
	setp.lt.s32 	%p134, %r38, 161;
	@%p134 bra 	$L__BB3_70;
	ld.shared.u8 	%rs245, [_ZZN3cub18CUB_300001_SM_10006detail6reduce28DeviceReduceSingleTileKernelINS2_10policy_hubIN4cuda3std3__45tupleIJblEEEjN6thrust24THRUST_300001_SM_1000_NS8cuda_cub9__find_if7functorIS9_EEE10Policy1000EPS9_SI_iSF_S9_S9_NS7_10__identityEEEvT0_T1_T2_T3_T4_T6_E12temp_storage+88];
	ld.shared.u64 	%rd283, [_ZZN3cub18CUB_300001_SM_10006detail6reduce28DeviceReduceSingleTileKernelINS2_10policy_hubIN4cuda3std3__45tupleIJblEEEjN6thrust24THRUST_300001_SM_1000_NS8cuda_cub9__find_if7functorIS9_EEE10Policy1000EPS9_SI_iSF_S9_S9_NS7_10__identityEEEvT0_T1_T2_T3_T4_T6_E12temp_storage+96];
	and.b16  	%rs246, %rs311, 255;
	setp.eq.s16 	%p135, %rs246, 0;
	setp.eq.s16 	%p136, %rs245, 0;
	min.s64 	%rd284, %rd283, %rd329;
	selp.b16 	%rs247, %rs311, 1, %p136;
	selp.b16 	%rs311, %rs245, %rs247, %p135;
	selp.b64 	%rd285, %rd329, %rd284, %p136;
	selp.b64 	%rd329, %rd283, %rd285, %p135;
$L__BB3_70:
	setp.lt.s32 	%p137, %r38, 193;
	@%p137 bra 	$L__BB3_72;
	ld.shared.u8 	%rs248, [_ZZN3cub18CUB_300001_SM_10006detail6reduce28DeviceReduceSingleTileKernelINS2_10policy_hubIN4cuda3std3__45tupleIJblEEEjN6thrust24THRUST_300001_SM_1000_NS8cuda_cub9__find_if7functorIS9_EEE10Policy1000EPS9_SI_iSF_S9_S9_NS7_10__identityEEEvT0_T1_T2_T3_T4_T6_E12temp_storage+104];
	ld.shared.u64 	%rd286, [_ZZN3cub18CUB_300001_SM_10006detail6reduce28DeviceReduceSingleTileKernelINS2_10policy_hubIN4cuda3std3__45tupleIJblEEEjN6thrust24THRUST_300001_SM_1000_NS8cuda_cub9__find_if7functorIS9_EEE10Policy1000EPS9_SI_iSF_S9_S9_NS7_10__identityEEEvT0_T1_T2_T3_T4_T6_E12temp_storage+112];
	and.b16  	%rs249, %rs311, 255;
	setp.eq.s16 	%p138, %rs249, 0;
	setp.eq.s16 	%p139, %rs248, 0;
	min.s64 	%rd287, %rd286, %rd329;
	selp.b16 	%rs250, %rs311, 1, %p139;
	selp.b16 	%rs311, %rs248, %rs250, %p138;
	selp.b64 	%rd288, %rd329, %rd287, %p139;
	selp.b64 	%rd329, %rd286, %rd288, %p138;
$L__BB3_72:
	setp.lt.s32 	%p140, %r38, 225;
	@%p140 bra 	$L__BB3_110;
	ld.shared.u8 	%rs251, [_ZZN3cub18CUB_300001_SM_10006detail6reduce28DeviceReduceSingleTileKernelINS2_10policy_hubIN4cuda3std3__45tupleIJblEEEjN6thrust24THRUST_300001_SM_1000_NS8cuda_cub9__find_if7functorIS9_EEE10Policy1000EPS9_SI_iSF_S9_S9_NS7_10__identityEEEvT0_T1_T2_T3_T4_T6_E12temp_storage+120];
	ld.shared.u64 	%rd289, [_ZZN3cub18CUB_300001_SM_10006detail6reduce28DeviceReduceSingleTileKernelINS2_10policy_hubIN4cuda3std3__45tupleIJblEEEjN6thrust24THRUST_300001_SM_1000_NS8cuda_cub9__find_if7functorIS9_EEE10Policy1000EPS9_SI_iSF_S9_S9_NS7_10__identityEEEvT0_T1_T2_T3_T4_T6_E12temp_storage+128];
	and.b16  	%rs252, %rs311, 255;
	setp.eq.s16 	%p141, %rs252, 0;
	setp.eq.s16 	%p142, %rs251, 0;
	min.s64 	%rd290, %rd289, %rd329;
	selp.b16 	%rs253, %rs311, 1, %p142;
	selp.b16 	%rs311, %rs251, %rs253, %p141;
	selp.b64 	%rd291, %rd329, %rd290, %p142;
	selp.b64 	%rd329, %rd289, %rd291, %p141;
	bra.uni 	$L__BB3_110;
$L__BB3_74:
	mov.u32 	%r16, %tid.x;
	mul.wide.u32 	%rd124, %r16, 16;
	add.s64 	%rd109, %rd105, %rd124;
	// begin inline asm
	ld.global.nc.u64 %rd108, [%rd109];
	// end inline asm
	add.s64 	%rd111, %rd109, 8;
	// begin inline asm
	ld.global.nc.u64 %rd110, [%rd111];
	// end inline asm
	cvt.u16.u64 	%rs83, %rd108;
	and.b16  	%rs84, %rs83, 255;
	add.s64 	%rd113, %rd109, 4096;
	// begin inline asm
	ld.global.nc.u64 %rd112, [%rd113];
	// end inline asm
	add.s64 	%rd115, %rd109, 4104;
	// begin inline asm
	ld.global.nc.u64 %rd114, [%rd115];
	// end inline asm
	cvt.u16.u64 	%rs85, %rd112;
	and.b16  	%rs86, %rs85, 255;
	add.s64 	%rd117, %rd109, 8192;
	// begin inline asm
	ld.global.nc.u64 %rd116, [%rd117];
	// end inline asm
	add.s64 	%rd119, %rd109, 8200;
	// begin inline asm
	ld.global.nc.u64 %rd118, [%rd119];
	// end inline asm
	cvt.u16.u64 	%rs87, %rd116;
	and.b16  	%rs88, %rs87, 255;
	add.s64 	%rd121, %rd109, 12288;
	// begin inline asm
	ld.global.nc.u64 %rd120, [%rd121];
	// end inline asm
	add.s64 	%rd123, %rd109, 12296;
	// begin inline asm
	ld.global.nc.u64 %rd122, [%rd123];
	// end inline asm
	cvt.u16.u64 	%rs89, %rd120;
	and.b16  	%rs90, %rs89, 255;
	setp.eq.s16 	%p3, %rs84, 0;
	setp.eq.s16 	%p4, %rs86, 0;
	min.s64 	%rd125, %rd114, %rd110;
	selp.b16 	%rs91, %rs83, 1, %p4;
	selp.b64 	%rd126, %rd110, %rd125, %p4;
	selp.b16 	%rs92, %rs85, %rs91, %p3;
	and.b16  	%rs93, %rs92, 255;
	selp.b64 	%rd127, %rd114, %rd126, %p3;
	setp.eq.s16 	%p5, %rs93, 0;
	setp.eq.s16 	%p6, %rs88, 0;
	min.s64 	%rd128, %rd118, %rd127;
	selp.b16 	%rs94, %rs92, 1, %p6;
	selp.b64 	%rd129, %rd127, %rd128, %p6;
	selp.b16 	%rs95, %rs87, %rs94, %p5;
	and.b16  	%rs96, %rs95, 255;
	selp.b64 	%rd130, %rd118, %rd129, %p5;
	setp.eq.s16 	%p7, %rs96, 0;
	setp.eq.s16 	%p8, %rs90, 0;
	min.s64 	%rd131, %rd122, %rd130;
	selp.b16 	%rs97, %rs95, 1, %p8;
	selp.b64 	%rd132, %rd130, %rd131, %p8;
	selp.b16 	%rs311, %rs89, %rs97, %p7;
	selp.b64 	%rd329, %rd122, %rd132, %p7;
	setp.lt.u32 	%p9, %r38, 2048;
	mov.b32 	%r399, 1024;
	@%p9 bra 	$L__BB3_78;
	add.s32 	%r17, %r38, -1024;
	mov.b32 	%r399, 1024;
$L__BB3_76:
	mul.wide.s32 	%rd149, %r399, 16;
	add.s64 	%rd134, %rd109, %rd149;
	// begin inline asm
	ld.global.nc.u64 %rd133, [%rd134];
	// end inline asm
	add.s64 	%rd136, %rd134, 8;
	// begin inline asm
	ld.global.nc.u64 %rd135, [%rd136];
	// end inline asm
	cvt.u16.u64 	%rs98, %rd133;
	and.b16  	%rs99, %rs98, 255;
	add.s64 	%rd138, %rd134, 4096;
	// begin inline asm
	ld.global.nc.u64 %rd137, [%rd138];
	// end inline asm
	add.s64 	%rd140, %rd134, 4104;
	// begin inline asm
	ld.global.nc.u64 %rd139, [%rd140];
	// end inline asm
	cvt.u16.u64 	%rs100, %rd137;
	and.b16  	%rs101, %rs100, 255;
	add.s64 	%rd142, %rd134, 8192;
	// begin inline asm
	ld.global.nc.u64 %rd141, [%rd142];
	// end inline asm
	add.s64 	%rd144, %rd134, 8200;
	// begin inline asm
	ld.global.nc.u64 %rd143, [%rd144];
	// end inline asm
	cvt.u16.u64 	%rs102, %rd141;
	and.b16  	%rs103, %rs102, 255;
	add.s64 	%rd146, %rd134, 12288;
	// begin inline asm
	ld.global.nc.u64 %rd145, [%rd146];
	// end inline asm
	add.s64 	%rd148, %rd134, 12296;
	// begin inline asm
	ld.global.nc.u64 %rd147, [%rd148];
	// end inline asm
	cvt.u16.u64 	%rs104, %rd145;
	and.b16  	%rs105, %rs104, 255;
	and.b16  	%rs106, %rs311, 255;
	setp.eq.s16 	%p10, %rs106, 0;
	setp.eq.s16 	%p11, %rs99, 0;
	min.s64 	%rd150, %rd135, %rd329;
	selp.b16 	%rs107, %rs311, 1, %p11;
	selp.b64 	%rd151, %rd329, %rd150, %p11;
	selp.b16 	%rs108, %rs98, %rs107, %p10;
	and.b16  	%rs109, %rs108, 255;
	selp.b64 	%rd152, %rd135, %rd151, %p10;
	setp.eq.s16 	%p12, %rs109, 0;
	setp.eq.s16 	%p13, %rs101, 0;
	min.s64 	%rd153, %rd139, %rd152;
	selp.b16 	%rs110, %rs108, 1, %p13;
	selp.b64 	%rd154, %rd152, %rd153, %p13;
	selp.b16 	%rs111, %rs100, %rs110, %p12;
	and.b16  	%rs112, %rs111, 255;
	selp.b64 	%rd155, %rd139, %rd154, %p12;
	setp.eq.s16 	%p14, %rs112, 0;
	setp.eq.s16 	%p15, %rs103, 0;
	min.s64 	%rd156, %rd143, %rd155;
	selp.b16 	%rs113, %rs111, 1, %p15;
	selp.b64 	%rd157, %rd155, %rd156, %p15;
	selp.b16 	%rs114, %rs102, %rs113, %p14;
	and.b16  	%rs115, %rs114, 255;
	selp.b64 	%rd158, %rd143, %rd157, %p14;
	setp.eq.s16 	%p16, %rs115, 0;
	setp.eq.s16 	%p17, %rs105, 0;
	min.s64 	%rd159, %rd147, %rd158;
	selp.b16 	%rs116, %rs114, 1, %p17;
	selp.b64 	%rd160, %rd158, %rd159, %p17;
	selp.b16 	%rs311, %rs104, %rs116, %p16;
	selp.b64 	%rd329, %rd147, %rd160, %p16;
	sub.s32 	%r41, %r38, %r399;
	setp.lt.s32 	%p18, %r41, 1024;
	@%p18 bra 	$L__BB3_86;
	add.s32 	%r399, %r399, 1024;
	setp.le.s32 	%p19, %r399, %r17;
	@%p19 bra 	$L__BB3_76;
$L__BB3_78:
	setp.le.s32 	%p20, %r38, %r399;
	@%p20 bra 	$L__BB3_86;
	sub.s32 	%r21, %r38, %r399;
	setp.ge.s32 	%p21, %r16, %r21;
	@%p21 bra 	$L__BB3_86;
	not.b32 	%r42, %r16;
	add.s32 	%r43, %r38, %r42;
	sub.s32 	%r22, %r43, %r399;
	and.b32  	%r44, %r22, 768;
	setp.eq.s32 	%p22, %r44, 768;
	mov.u32 	%r403, %r16;
	@%p22 bra 	$L__BB3_83;
	add.s32 	%r401, %r16, %r399;
	shr.u32 	%r45, %r22, 8;
	add.s32 	%r46, %r45, 1;
	and.b32  	%r47, %r46, 3;
	neg.s32 	%r400, %r47;
	mov.u32 	%r403, %r16;
$L__BB3_82:
	.pragma "nounroll";
	mul.wide.u32 	%rd166, %r401, 16;
	add.s64 	%rd163, %rd105, %rd166;
	// begin inline asm
	ld.global.nc.u64 %rd162, [%rd163];
	// end inline asm
	add.s64 	%rd165, %rd163, 8;
	// begin inline asm
	ld.global.nc.u64 %rd164, [%rd165];
	// end inline asm
	cvt.u16.u64 	%rs118, %rd162;
	and.b16  	%rs119, %rs118, 255;
	and.b16  	%rs120, %rs311, 255;
	setp.eq.s16 	%p23, %rs120, 0;
	setp.eq.s16 	%p24, %rs119, 0;
	min.s64 	%rd167, %rd164, %rd329;
	selp.b16 	%rs121, %rs311, 1, %p24;
	selp.b16 	%rs311, %rs118, %rs121, %p23;
	selp.b64 	%rd168, %rd329, %rd167, %p24;
	selp.b64 	%rd329, %rd164, %rd168, %p23;
	add.s32 	%r403, %r403, 256;
	add.s32 	%r401, %r401, 256;
	add.s32 	%r400, %r400, 1;
	setp.ne.s32 	%p25, %r400, 0;
	@%p25 bra 	$L__BB3_82;
$L__BB3_83:
	setp.lt.u32 	%p26, %r22, 768;
	@%p26 bra 	$L__BB3_86;
	cvt.u64.u32 	%rd169, %r403;
	cvt.u64.u32 	%rd170, %r399;
	add.s64 	%rd171, %rd169, %rd170;
	shl.b64 	%rd172, %rd171, 4;
	add.s64 	%rd173, %rd172, %rd105;
	add.s64 	%rd350, %rd173, 12296;
	add.s32 	%r404, %r403, %r399;
$L__BB3_85:
	mul.wide.u32 	%rd190, %r404, 16;
	add.s64 	%rd175, %rd105, %rd190;
	// begin inline asm
	ld.global.nc.u64 %rd174, [%rd175];
	// end inline asm
	add.s64 	%rd177, %rd175, 8;
	// begin inline asm
	ld.global.nc.u64 %rd176, [%rd177];
	// end inline asm
	cvt.u16.u64 	%rs122, %rd174;
	and.b16  	%rs123, %rs122, 255;
	and.b16  	%rs124, %rs311, 255;
	setp.eq.s16 	%p27, %rs124, 0;
	setp.eq.s16 	%p28, %rs123, 0;
	min.s64 	%rd191, %rd176, %rd329;
	selp.b16 	%rs125, %rs311, 1, %p28;
	selp.b16 	%rs126, %rs122, %rs125, %p27;
	and.b16  	%rs127, %rs126, 255;
	selp.b64 	%rd192, %rd329, %rd191, %p28;
	selp.b64 	%rd193, %rd176, %rd192, %p27;
	add.s64 	%rd179, %rd350, -8200;
	// begin inline asm
	ld.global.nc.u64 %rd178, [%rd179];
	// end inline asm
	add.s64 	%rd181, %rd350, -8192;
	// begin inline asm
	ld.global.nc.u64 %rd180, [%rd181];
	// end inline asm
	cvt.u16.u64 	%rs128, %rd178;
	and.b16  	%rs129, %rs128, 255;
	setp.eq.s16 	%p29, %rs127, 0;
	setp.eq.s16 	%p30, %rs129, 0;
	min.s64 	%rd194, %rd180, %rd193;
	selp.b16 	%rs130, %rs126, 1, %p30;
	selp.b16 	%rs131, %rs128, %rs130, %p29;
	and.b16  	%rs132, %rs131, 255;
	selp.b64 	%rd195, %rd193, %rd194, %p30;
	selp.b64 	%rd196, %rd180, %rd195, %p29;
	add.s64 	%rd183, %rd350, -4104;
	// begin inline asm
	ld.global.nc.u64 %rd182, [%rd183];
	// end inline asm
	add.s64 	%rd185, %rd350, -4096;
	// begin inline asm
	ld.global.nc.u64 %rd184, [%rd185];
	// end inline asm
	cvt.u16.u64 	%rs133, %rd182;
	and.b16  	%rs134, %rs133, 255;
	setp.eq.s16 	%p31, %rs132, 0;
	setp.eq.s16 	%p32, %rs134, 0;
	min.s64 	%rd197, %rd184, %rd196;
	selp.b16 	%rs135, %rs131, 1, %p32;
	selp.b16 	%rs136, %rs133, %rs135, %p31;
	and.b16  	%rs137, %rs136, 255;
	selp.b64 	%rd198, %rd196, %rd197, %p32;
	selp.b64 	%rd199, %rd184, %rd198, %p31;
	add.s64 	%rd187, %rd350, -8;
	// begin inline asm
	ld.global.nc.u64 %rd186, [%rd187];
	// end inline asm
	// begin inline asm
	ld.global.nc.u64 %rd188, [%rd350];
	// end inline asm
	cvt.u16.u64 	%rs138, %rd186;
	and.b16  	%rs139, %rs138, 255;
	setp.eq.s16 	%p33, %rs137, 0;
	setp.eq.s16 	%p34, %rs139, 0;
	min.s64 	%rd200, %rd188, %rd199;
	selp.b16 	%rs140, %rs136, 1, %p34;
	selp.b16 	%rs311, %rs138, %rs140, %p33;
	selp.b64 	%rd201, %rd199, %rd200, %p34;
	selp.b64 	%rd329, %rd188, %rd201, %p33;
	add.s32 	%r403, %r403, 1024;
	add.s64 	%rd350, %rd350, 16384;
	add.s32 	%r404, %r404, 1024;
	setp.lt.s32 	%p35, %r403, %r21;
	@%p35 bra 	$L__BB3_85;
$L__BB3_86:
	// begin inline asm
	mov.u32 %r48, %laneid;
	// end inline asm
	cvt.u32.u16 	%r69, %rs311;
	and.b32  	%r50, %r69, 255;
	mov.b32 	%r66, 1;
	mov.b32 	%r67, 31;
	mov.b32 	%r68, -1;
	// begin inline asm
	shfl.sync.down.b32 %r49, %r50, %r66, %r67, %r68;
	// end inline asm
	// begin inline asm
	shfl.sync.down.b32 %r54, %r55, %r66, %r67, %r68;
	// end inline asm
	mov.b64 	{%r60, %r65}, %rd329;
	// begin inline asm
	shfl.sync.down.b32 %r59, %r60, %r66, %r67, %r68;
	// end inline asm
	// begin inline asm
	shfl.sync.down.b32 %r64, %r65, %r66, %r67, %r68;
	// end inline asm
	mov.b64 	%rd83, {%r59, %r64};
	cvt.u16.u32 	%rs65, %r49;
	setp.gt.s32 	%p36, %r48, 30;
	@%p36 bra 	$L__BB3_90;
	and.b16  	%rs141, %rs311, 255;
	setp.eq.s16 	%p37, %rs141, 0;
	and.b16  	%rs142, %rs65, 255;
	setp.eq.s16 	%p38, %rs142, 0;
	or.pred  	%p39, %p37, %p38;
	@%p39 bra 	$L__BB3_89;
	min.s64 	%rd329, %rd83, %rd329;
	mov.b16 	%rs311, 1;
	bra.uni 	$L__BB3_90;
$L__BB3_89:
	setp.eq.s16 	%p40, %rs141, 0;
	selp.b16 	%rs311, %rs65, %rs311, %p40;
	selp.b64 	%rd329, %rd83, %rd329, %p40;
$L__BB3_90:
	cvt.u32.u16 	%r90, %rs311;
	and.b32  	%r71, %r90, 255;
	mov.b32 	%r87, 2;
	mov.b32 	%r88, 31;
	mov.b32 	%r89, -1;
	// begin inline asm
	shfl.sync.down.b32 %r70, %r71, %r87, %r88, %r89;
	// end inline asm
	// begin inline asm
	shfl.sync.down.b32 %r75, %r76, %r87, %r88, %r89;
	// end inline asm
	mov.b64 	{%r81, %r86}, %rd329;
	// begin inline asm
	shfl.sync.down.b32 %r80, %r81, %r87, %r88, %r89;
	// end inline asm
	// begin inline asm
	shfl.sync.down.b32 %r85, %r86, %r87, %r88, %r89;
	// end inline asm
	mov.b64 	%rd87, {%r80, %r85};
	cvt.u16.u32 	%rs68, %r70;
	setp.gt.s32 	%p41, %r48, 29;
	@%p41 bra 	$L__BB3_94;
	and.b16  	%rs145, %rs311, 255;
	setp.eq.s16 	%p42, %rs145, 0;
	and.b16  	%rs146, %rs68, 255;
	setp.eq.s16 	%p43, %rs146, 0;
	or.pred  	%p44, %p42, %p43;
	@%p44 bra 	$L__BB3_93;
	min.s64 	%rd329, %rd87, %rd329;
	mov.b16 	%rs311, 1;
	bra.uni 	$L__BB3_94;
$L__BB3_93:
	setp.eq.s16 	%p45, %rs145, 0;
	selp.b16 	%rs311, %rs68, %rs311, %p45;
	selp.b64 	%rd329, %rd87, %rd329, %p45;
$L__BB3_94:
	cvt.u32.u16 	%r111, %rs311;
	and.b32  	%r92, %r111, 255;
	mov.b32 	%r108, 4;
	mov.b32 	%r109, 31;
	mov.b32 	%r110, -1;
	// begin inline asm
	shfl.sync.down.b32 %r91, %r92, %r108, %r109, %r110;
	// end inline asm
	// begin inline asm
	shfl.sync.down.b32 %r96, %r97, %r108, %r109, %r110;
	// end inline asm
	mov.b64 	{%r102, %r107}, %rd329;
	// begin inline asm
	shfl.sync.down.b32 %r101, %r102, %r108, %r109, %r110;
	// end inline asm
	// begin inline asm
	shfl.sync.down.b32 %r106, %r107, %r108, %r109, %r110;
	// end inline asm
	mov.b64 	%rd91, {%r101, %r106};
	cvt.u16.u32 	%rs71, %r91;
	setp.gt.s32 	%p46, %r48, 27;
	@%p46 bra 	$L__BB3_98;
	and.b16  	%rs149, %rs311, 255;
	setp.eq.s16 	%p47, %rs149, 0;
	and.b16  	%rs150, %rs71, 255;
	setp.eq.s16 	%p48, %rs150, 0;
	or.pred  	%p49, %p47, %p48;
	@%p49 bra 	$L__BB3_97;
	min.s64 	%rd329, %rd91, %rd329;
	mov.b16 	%rs311, 1;
	bra.uni 	$L__BB3_98;
$L__BB3_97:
	setp.eq.s16 	%p50, %rs149, 0;
	selp.b16 	%rs311, %rs71, %rs311, %p50;
	selp.b64 	%rd329, %rd91, %rd329, %p50;
$L__BB3_98:
	cvt.u32.u16 	%r132, %rs311;
	and.b32  	%r113, %r132, 255;
	mov.b32 	%r129, 8;
	mov.b32 	%r130, 31;
	mov.b32 	%r131, -1;
	// begin inline asm
	shfl.sync.down.b32 %r112, %r113, %r129, %r130, %r131;
	// end inline asm
	// begin inline asm
	shfl.sync.down.b32 %r117, %r118, %r129, %r130, %r131;
	// end inline asm
	mov.b64 	{%r123, %r128}, %rd329;
	// begin inline asm
	shfl.sync.down.b32 %r122, %r123, %r129, %r130, %r131;
	// end inline asm
	// begin inline asm
	shfl.sync.down.b32 %r127, %r128, %r129, %r130, %r131;
	// end inline asm
	mov.b64 	%rd95, {%r122, %r127};
	cvt.u16.u32 	%rs74, %r112;
	setp.gt.s32 	%p51, %r48, 23;
	@%p51 bra 	$L__BB3_102;
	and.b16  	%rs153, %rs311, 255;
	setp.eq.s16 	%p52, %rs153, 0;
	and.b16  	%rs154, %rs74, 255;
	setp.eq.s16 	%p53, %rs154, 0;
	or.pred  	%p54, %p52, %p53;
	@%p54 bra 	$L__BB3_101;
	min.s64 	%rd329, %rd95, %rd329;
	mov.b16 	%rs311, 1;
	bra.uni 	$L__BB3_102;
$L__BB3_101:
	setp.eq.s16 	%p55, %rs153, 0;
	selp.b16 	%rs311, %rs74, %rs311, %p55;
	selp.b64 	%rd329, %rd95, %rd329, %p55;
$L__BB3_102:
	cvt.u32.u16 	%r153, %rs311;
	and.b32  	%r134, %r153, 255;
	mov.b32 	%r150, 16;
	mov.b32 	%r151, 31;
	mov.b32 	%r152, -1;
	// begin inline asm
	shfl.sync.down.b32 %r133, %r134, %r150, %r151, %r152;
	// end inline asm
	// begin inline asm
	shfl.sync.down.b32 %r138, %r139, %r150, %r151, %r152;
	// end inline asm
	mov.b64 	{%r144, %r149}, %rd329;
	// begin inline asm
	shfl.sync.down.b32 %r143, %r144, %r150, %r151, %r152;
	// end inline asm
	// begin inline asm
	shfl.sync.down.b32 %r148, %r149, %r150, %r151, %r152;
	// end inline asm
	mov.b64 	%rd99, {%r143, %r148};
	cvt.u16.u32 	%rs77, %r133;
	setp.gt.s32 	%p56, %r48, 15;
	@%p56 bra 	$L__BB3_106;
	and.b16  	%rs157, %rs311, 255;
	setp.eq.s16 	%p57, %rs157, 0;
	and.b16  	%rs158, %rs77, 255;
	setp.eq.s16 	%p58, %rs158, 0;
	or.pred  	%p59, %p57, %p58;
	@%p59 bra 	$L__BB3_105;
	min.s64 	%rd329, %rd99, %rd329;
	mov.b16 	%rs311, 1;
	bra.uni 	$L__BB3_106;
$L__BB3_105:
	setp.eq.s16 	%p60, %rs157, 0;
	selp.b16 	%rs311, %rs77, %rs311, %p60;
	selp.b64 	%rd329, %rd99, %rd329, %p60;
$L__BB3_106:
	setp.ne.s32 	%p61, %r48, 0;
	@%p61 bra 	$L__BB3_108;
	shr.u32 	%r154, %r16, 1;
	and.b32  	%r155, %r154, 496;
	mov.u32 	%r156, _ZZN3cub18CUB_300001_SM_10006detail6reduce28DeviceReduceSingleTileKernelINS2_10policy_hubIN4cuda3std3__45tupleIJblEEEjN6thrust24THRUST_300001_SM_1000_NS8cuda_cub9__find_if7functorIS9_EEE10Policy1000EPS9_SI_iSF_S9_S9_NS7_10__identityEEEvT0_T1_T2_T3_T4_T6_E12temp_storage;
	add.s32 	%r157, %r156, %r155;
	st.shared.u8 	[%r157+8], %rs311;
	st.shared.u64 	[%r157+16], %rd329;
$L__BB3_108:
	bar.sync 	0;
	setp.ne.s32 	%p62, %r16, 0;
	@%p62 bra 	$L__BB3_110;
	ld.shared.u8 	%rs161, [_ZZN3cub18CUB_300001_SM_10006detail6reduce28DeviceReduceSingleTileKernelINS2_10policy_hubIN4cuda3std3__45tupleIJblEEEjN6thrust24THRUST_300001_SM_1000_NS8cuda_cub9__find_if7functorIS9_EEE10Policy1000EPS9_SI_iSF_S9_S9_NS7_10__identityEEEvT0_T1_T2_T3_T4_T6_E12temp_storage+24];
	ld.shared.u64 	%rd202, [_ZZN3cub18CUB_300001_SM_10006detail6reduce28DeviceReduceSingleTileKernelINS2_10policy_hubIN4cuda3std3__45tupleIJblEEEjN6thrust24THRUST_300001_SM_1000_NS8cuda_cub9__find_if7functorIS9_EEE10Policy1000EPS9_SI_iSF_S9_S9_NS7_10__identityEEEvT0_T1_T2_T3_T4_T6_E12temp_storage+32];
	and.b16  	%rs162, %rs311, 255;
	setp.eq.s16 	%p63, %rs162, 0;
	setp.eq.s16 	%p64, %rs161, 0;
	min.s64 	%rd203, %rd202, %rd329;
	selp.b16 	%rs163, %rs311, 1, %p64;
	selp.b16 	%rs164, %rs161, %rs163, %p63;
	and.b16  	%rs165, %rs164, 255;
	selp.b64 	%rd204, %rd329, %rd203, %p64;
	selp.b64 	%rd205, %rd202, %rd204, %p63;
	ld.shared.u8 	%rs166, [_ZZN3cub18CUB_300001_SM_10006detail6reduce28DeviceReduceSingleTileKernelINS2_10policy_hubIN4cuda3std3__45tupleIJblEEEjN6thrust24THRUST_300001_SM_1000_NS8cuda_cub9__find_if7functorIS9_EEE10Policy1000EPS9_SI_iSF_S9_S9_NS7_10__identityEEEvT0_T1_T2_T3_T4_T6_E12temp_storage+40];
	ld.shared.u64 	%rd206, [_ZZN3cub18CUB_300001_SM_10006detail6reduce28DeviceReduceSingleTileKernelINS2_10policy_hubIN4cuda3std3__45tupleIJblEEEjN6thrust24THRUST_300001_SM_1000_NS8cuda_cub9__find_if7functorIS9_EEE10Policy1000EPS9_SI_iSF_S9_S9_NS7_10__identityEEEvT0_T1_T2_T3_T4_T6_E12temp_storage+48];
	setp.eq.s16 	%p65, %rs165, 0;
	setp.eq.s16 	%p66, %rs166, 0;
	min.s64 	%rd207, %rd206, %rd205;
	selp.b16 	%rs167, %rs164, 1, %p66;
	selp.b16 	%rs168, %rs166, %rs167, %p65;
	and.b16  	%rs169, %rs168, 255;
	selp.b64 	%rd208, %rd205, %rd207, %p66;
	selp.b64 	%rd209, %rd206, %rd208, %p65;
	ld.shared.u8 	%rs170, [_ZZN3cub18CUB_300001_SM_10006detail6reduce28DeviceReduceSingleTileKernelINS2_10policy_hubIN4cuda3std3__45tupleIJblEEEjN6thrust24THRUST_300001_SM_1000_NS8cuda_cub9__find_if7functorIS9_EEE10Policy1000EPS9_SI_iSF_S9_S9_NS7_10__identityEEEvT0_T1_T2_T3_T4_T6_E12temp_storage+56];
	ld.shared.u64 	%rd210, [_ZZN3cub18CUB_300001_SM_10006detail6reduce28DeviceReduceSingleTileKernelINS2_10policy_hubIN4cuda3std3__45tupleIJblEEEjN6thrust24THRUST_300001_SM_1000_NS8cuda_cub9__find_if7functorIS9_EEE10Policy1000EPS9_SI_iSF_S9_S9_NS7_10__identityEEEvT0_T1_T2_T3_T4_T6_E12temp_storage+64];
	setp.eq.s16 	%p67, %rs169, 0;
	setp.eq.s16 	%p68, %rs170, 0;
	min.s64 	%rd211, %rd210, %rd209;
	selp.b16 	%rs171, %rs168, 1, %p68;
	selp.b16 	%rs172, %rs170, %rs171, %p67;
	and.b16  	%rs173, %rs172, 255;
	selp.b64 	%rd212, %rd209, %rd211, %p68;
	selp.b64 	%rd213, %rd210, %rd212, %p67;
	ld.shared.u8 	%rs174, [_ZZN3cub18CUB_300001_SM_10006detail6reduce28DeviceReduceSingleTileKernelINS2_10policy_hubIN4cuda3std3__45tupleIJblEEEjN6thrust24THRUST_300001_SM_1000_NS8cuda_cub9__find_if7functorIS9_EEE10Policy1000EPS9_SI_iSF_S9_S9_NS7_10__identityEEEvT0_T1_T2_T3_T4_T6_E12temp_storage+72];
	ld.shared.u64 	%rd214, [_ZZN3cub18CUB_300001_SM_10006detail6reduce28DeviceReduceSingleTileKernelINS2_10policy_hubIN4cuda3std3__45tupleIJblEEEjN6thrust24THRUST_300001_SM_1000_NS8cuda_cub9__find_if7functorIS9_EEE10Policy1000EPS9_SI_iSF_S9_S9_NS7_10__identityEEEvT0_T1_T2_T3_T4_T6_E12temp_storage+80];
	setp.eq.s16 	%p69, %rs173, 0;
	setp.eq.s16 	%p70, %rs174, 0;
	min.s64 	%rd215, %rd214, %rd213;
	selp.b16 	%rs175, %rs172, 1, %p70;
	selp.b16 	%rs176, %rs174, %rs175, %p69;
	and.b16  	%rs177, %rs176, 255;
	selp.b64 	%rd216, %rd213, %rd215, %p70;
	selp.b64 	%rd217, %rd214, %rd216, %p69;
	ld.shared.u8 	%rs178, [_ZZN3cub18CUB_300001_SM_10006detail6reduce28DeviceReduceSingleTileKernelINS2_10policy_hubIN4cuda3std3__45tupleIJblEEEjN6thrust24THRUST_300001_SM_1000_NS8cuda_cub9__find_if7functorIS9_EEE10Policy1000EPS9_SI_iSF_S9_S9_NS7_10__identityEEEvT0_T1_T2_T3_T4_T6_E12temp_storage+88];
	ld.shared.u64 	%rd218, [_ZZN3cub18CUB_300001_SM_10006detail6reduce28DeviceReduceSingleTileKernelINS2_10policy_hubIN4cuda3std3__45tupleIJblEEEjN6thrust24THRUST_300001_SM_1000_NS8cuda_cub9__find_if7functorIS9_EEE10Policy1000EPS9_SI_iSF_S9_S9_NS7_10__identityEEEvT0_T1_T2_T3_T4_T6_E12temp_storage+96];
	setp.eq.s16 	%p71, %rs177, 0;
	setp.eq.s16 	%p72, %rs178, 0;
	min.s64 	%rd219, %rd218, %rd217;
	selp.b16 	%rs179, %rs176, 1, %p72;
	selp.b16 	%rs180, %rs178, %rs179, %p71;
	and.b16  	%rs181, %rs180, 255;
	selp.b64 	%rd220, %rd217, %rd219, %p72;
	selp.b64 	%rd221, %rd218, %rd220, %p71;
	ld.shared.u8 	%rs182, [_ZZN3cub18CUB_300001_SM_10006detail6reduce28DeviceReduceSingleTileKernelINS2_10policy_hubIN4cuda3std3__45tupleIJblEEEjN6thrust24THRUST_300001_SM_1000_NS8cuda_cub9__find_if7functorIS9_EEE10Policy1000EPS9_SI_iSF_S9_S9_NS7_10__identityEEEvT0_T1_T2_T3_T4_T6_E12temp_storage+104];
	ld.shared.u64 	%rd222, [_ZZN3cub18CUB_300001_SM_10006detail6reduce28DeviceReduceSingleTileKernelINS2_10policy_hubIN4cuda3std3__45tupleIJblEEEjN6thrust24THRUST_300001_SM_1000_NS8cuda_cub9__find_if7functorIS9_EEE10Policy1000EPS9_SI_iSF_S9_S9_NS7_10__identityEEEvT0_T1_T2_T3_T4_T6_E12temp_storage+112];
	setp.eq.s16 	%p73, %rs181, 0;
	setp.eq.s16 	%p74, %rs182, 0;
	min.s64 	%rd223, %rd222, %rd221;
	selp.b16 	%rs183, %rs180, 1, %p74;
	selp.b16 	%rs184, %rs182, %rs183, %p73;
	and.b16  	%rs185, %rs184, 255;
	selp.b64 	%rd224, %rd221, %rd223, %p74;
	selp.b64 	%rd225, %rd222, %rd224, %p73;
	ld.shared.u8 	%rs186, [_ZZN3cub18CUB_300001_SM_10006detail6reduce28DeviceReduceSingleTileKernelINS2_10policy_hubIN4cuda3std3__45tupleIJblEEEjN6thrust24THRUST_300001_SM_1000_NS8cuda_cub9__find_if7functorIS9_EEE10Policy1000EPS9_SI_iSF_S9_S9_NS7_10__identityEEEvT0_T1_T2_T3_T4_T6_E12temp_storage+120];
	ld.shared.u64 	%rd226, [_ZZN3cub18CUB_300001_SM_10006detail6reduce28DeviceReduceSingleTileKernelINS2_10policy_hubIN4cuda3std3__45tupleIJblEEEjN6thrust24THRUST_300001_SM_1000_NS8cuda_cub9__find_if7functorIS9_EEE10Policy1000EPS9_SI_iSF_S9_S9_NS7_10__identityEEEvT0_T1_T2_T3_T4_T6_E12temp_storage+128];
	setp.eq.s16 	%p75, %rs185, 0;
	setp.eq.s16 	%p76, %rs186, 0;
	min.s64 	%rd227, %rd226, %rd225;
	selp.b16 	%rs187, %rs184, 1, %p76;
	selp.b16 	%rs311, %rs186, %rs187, %p75;
	selp.b64 	%rd228, %rd225, %rd227, %p76;
	selp.b64 	%rd329, %rd226, %rd228, %p75;
$L__BB3_110:
	mov.u32 	%r391, %tid.x;
	setp.ne.s32 	%p184, %r391, 0;
	@%p184 bra 	$L__BB3_112;
	setp.eq.s16 	%p185, %rs82, 0;
	and.b16  	%rs302, %rs311, 255;
	setp.eq.s16 	%p186, %rs302, 0;
	min.s64 	%rd319, %rd329, %rd106;
	selp.b16 	%rs303, %rs82, 1, %p186;
	selp.b16 	%rs304, %rs311, %rs303, %p185;
	selp.b64 	%rd320, %rd106, %rd319, %p186;
	selp.b64 	%rd321, %rd329, %rd320, %p185;
	st.global.u8 	[%rd1], %rs304;
	st.global.u64 	[%rd1+8], %rd321;
$L__BB3_112:
	ret;

}
	// .globl	_ZN3cub18CUB_300001_SM_10006detail6reduce28DeviceReduceSingleTileKernelINS2_10policy_hubIN4cuda3std3__45tupleIJblEEEyN6thrust24THRUST_300001_SM_1000_NS8cuda_cub9__find_if7functorIS9_EEE10Policy1000ENSB_12zip_iteratorINS8_IJNSD_26transform_input_iterator_tIbNSB_6detail15normal_iteratorINSB_10device_ptrIiEEEENS7_10__not_fn_tI17greater_than_fourEEEENSB_17counting_iteratorIlNSB_11use_defaultESU_SU_EEEEEEEPS9_ySF_S9_S9_NS7_10__identityEEEvT0_T1_T2_T3_T4_T6_
.visible .entry _ZN3cub18CUB_300001_SM_10006detail6reduce28DeviceReduceSingleTileKernelINS2_10policy_hubIN4cuda3std3__45tupleIJblEEEyN6thrust24THRUST_300001_SM_1000_NS8cuda_cub9__find_if7functorIS9_EEE10Policy1000ENSB_12zip_iteratorINS8_IJNSD_26transform_input_iterator_tIbNSB_6detail15normal_iteratorINSB_10device_ptrIiEEEENS7_10__not_fn_tI17greater_than_fourEEEENSB_17counting_iteratorIlNSB_11use_defaultESU_SU_EEEEEEEPS9_ySF_S9_S9_NS7_10__identityEEEvT0_T1_T2_T3_T4_T6_(
	.param .align 8 .b8 _ZN3cub18CUB_300001_SM_10006detail6reduce28DeviceReduceSingleTileKernelINS2_10policy_hubIN4cuda3std3__45tupleIJblEEEyN6thrust24THRUST_300001_SM_1000_NS8cuda_cub9__find_if7functorIS9_EEE10Policy1000ENSB_12zip_iteratorINS8_IJNSD_26transform_input_iterator_tIbNSB_6detail15normal_iteratorINSB_10device_ptrIiEEEENS7_10__not_fn_tI17greater_than_fourEEEENSB_17counting_iteratorIlNSB_11use_defaultESU_SU_EEEEEEEPS9_ySF_S9_S9_NS7_10__identityEEEvT0_T1_T2_T3_T4_T6__param_0[24],
	.param .u64 .ptr .align 1 _ZN3cub18CUB_300001_SM_10006detail6reduce28DeviceReduceSingleTileKernelINS2_10policy_hubIN4cuda3std3__45tupleIJblEEEyN6thrust24THRUST_300001_SM_1000_NS8cuda_cub9__find_if7functorIS9_EEE10Policy1000ENSB_12zip_iteratorINS8_IJNSD_26transform_input_iterator_tIbNSB_6detail15normal_iteratorINSB_10device_ptrIiEEEENS7_10__not_fn_tI17greater_than_fourEEEENSB_17counting_iteratorIlNSB_11use_defaultESU_SU_EEEEEEEPS9_ySF_S9_S9_NS7_10__identityEEEvT0_T1_T2_T3_T4_T6__param_1,
	.param .u64 _ZN3cub18CUB_300001_SM_10006detail6reduce28DeviceReduceSingleTileKernelINS2_10policy_hubIN4cuda3std3__45tupleIJblEEEyN6thrust24THRUST_300001_SM_1000_NS8cuda_cub9__find_if7functorIS9_EEE10Policy1000ENSB_12zip_iteratorINS8_IJNSD_26transform_input_iterator_tIbNSB_6detail15normal_iteratorINSB_10device_ptrIiEEEENS7_10__not_fn_tI17greater_than_fourEEEENSB_17counting_iteratorIlNSB_11use_defaultESU_SU_EEEEEEEPS9_ySF_S9_S9_NS7_10__identityEEEvT0_T1_T2_T3_T4_T6__param_2,
	.param .align 1 .b8 _ZN3cub18CUB_300001_SM_10006detail6reduce28DeviceReduceSingleTileKernelINS2_10policy_hubIN4cuda3std3__45tupleIJblEEEyN6thrust24THRUST_300001_SM_1000_NS8cuda_cub9__find_if7functorIS9_EEE10Policy1000ENSB_12zip_iteratorINS8_IJNSD_26transform_input_iterator_tIbNSB_6detail15normal_iteratorINSB_10device_ptrIiEEEENS7_10__not_fn_tI17greater_than_fourEEEENSB_17counting_iteratorIlNSB_11use_defaultESU_SU_EEEEEEEPS9_ySF_S9_S9_NS7_10__identityEEEvT0_T1_T2_T3_T4_T6__param_3[1],
	.param .align 8 .b8 _ZN3cub18CUB_300001_SM_10006detail6reduce28DeviceReduceSingleTileKernelINS2_10policy_hubIN4cuda3std3__45tupleIJblEEEyN6thrust24THRUST_300001_SM_1000_NS8cuda_cub9__find_if7functorIS9_EEE10Policy1000ENSB_12zip_iteratorINS8_IJNSD_26transform_input_iterator_tIbNSB_6detail15normal_iteratorINSB_10device_ptrIiEEEENS7_10__not_fn_tI17greater_than_fourEEEENSB_17counting_iteratorIlNSB_11use_defaultESU_SU_EEEEEEEPS9_ySF_S9_S9_NS7_10__identityEEEvT0_T1_T2_T3_T4_T6__param_4[16],
	.param .align 1 .b8 _ZN3cub18CUB_300001_SM_10006detail6reduce28DeviceReduceSingleTileKernelINS2_10policy_hubIN4cuda3std3__45tupleIJblEEEyN6thrust24THRUST_300001_SM_1000_NS8cuda_cub9__find_if7functorIS9_EEE10Policy1000ENSB_12zip_iteratorINS8_IJNSD_26transform_input_iterator_tIbNSB_6detail15normal_iteratorINSB_10device_ptrIiEEEENS7_10__not_fn_tI17greater_than_fourEEEENSB_17counting_iteratorIlNSB_11use_defaultESU_SU_EEEEEEEPS9_ySF_S9_S9_NS7_10__identityEEEvT0_T1_T2_T3_T4_T6__param_5[1]
)
.maxntid 256
.minnctapersm 1
{
	.reg .pred 	%p<239>;
	.reg .b16 	%rs<415>;
	.reg .b32 	%r<464>;
	.reg .b64 	%rd<437>;
	// demoted variable
	.shared .align 8 .b8 _ZZN3cub18CUB_300001_SM_10006detail6reduce28DeviceReduceSingleTileKernelINS2_10policy_hubIN4cuda3std3__45tupleIJblEEEyN6thrust24THRUST_300001_SM_1000_NS8cuda_cub9__find_if7functorIS9_EEE10Policy1000ENSB_12zip_iteratorINS8_IJNSD_26transform_input_iterator_tIbNSB_6detail15normal_iteratorINSB_10device_ptrIiEEEENS7_10__not_fn_tI17greater_than_fourEEEENSB_17counting_iteratorIlNSB_11use_defaultESU_SU_EEEEEEEPS9_ySF_S9_S9_NS7_10__identityEEEvT0_T1_T2_T3_T4_T6_E12temp_storage[152];
	ld.param.u64 	%rd119, [_ZN3cub18CUB_300001_SM_10006detail6reduce28DeviceReduceSingleTileKernelINS2_10policy_hubIN4cuda3std3__45tupleIJblEEEyN6thrust24THRUST_300001_SM_1000_NS8cuda_cub9__find_if7functorIS9_EEE10Policy1000ENSB_12zip_iteratorINS8_IJNSD_26transform_input_iterator_tIbNSB_6detail15normal_iteratorINSB_10device_ptrIiEEEENS7_10__not_fn_tI17greater_than_fourEEEENSB_17counting_iteratorIlNSB_11use_defaultESU_SU_EEEEEEEPS9_ySF_S9_S9_NS7_10__identityEEEvT0_T1_T2_T3_T4_T6__param_4+8];
	ld.param.u64 	%rd117, [_ZN3cub18CUB_300001_SM_10006detail6reduce28DeviceReduceSingleTileKernelINS2_10policy_hubIN4cuda3std3__45tupleIJblEEEyN6thrust24THRUST_300001_SM_1000_NS8cuda_cub9__find_if7functorIS9_EEE10Policy1000ENSB_12zip_iteratorINS8_IJNSD_26transform_input_iterator_tIbNSB_6detail15normal_iteratorINSB_10device_ptrIiEEEENS7_10__not_fn_tI17greater_than_fourEEEENSB_17counting_iteratorIlNSB_11use_defaultESU_SU_EEEEEEEPS9_ySF_S9_S9_NS7_10__identityEEEvT0_T1_T2_T3_T4_T6__param_0+16];
	ld.param.u64 	%rd116, [_ZN3cub18CUB_300001_SM_10006detail6reduce28DeviceReduceSingleTileKernelINS2_10policy_hubIN4cuda3std3__45tupleIJblEEEyN6thrust24THRUST_300001_SM_1000_NS8cuda_cub9__find_if7functorIS9_EEE10Policy1000ENSB_12zip_iteratorINS8_IJNSD_26transform_input_iterator_tIbNSB_6detail15normal_iteratorINSB_10device_ptrIiEEEENS7_10__not_fn_tI17greater_than_fourEEEENSB_17counting_iteratorIlNSB_11use_defaultESU_SU_EEEEEEEPS9_ySF_S9_S9_NS7_10__identityEEEvT0_T1_T2_T3_T4_T6__param_0];
	ld.param.u64 	%rd120, [_ZN3cub18CUB_300001_SM_10006detail6reduce28DeviceReduceSingleTileKernelINS2_10policy_hubIN4cuda3std3__45tupleIJblEEEyN6thrust24THRUST_300001_SM_1000_NS8cuda_cub9__find_if7functorIS9_EEE10Policy1000ENSB_12zip_iteratorINS8_IJNSD_26transform_input_iterator_tIbNSB_6detail15normal_iteratorINSB_10device_ptrIiEEEENS7_10__not_fn_tI17greater_than_fourEEEENSB_17counting_iteratorIlNSB_11use_defaultESU_SU_EEEEEEEPS9_ySF_S9_S9_NS7_10__identityEEEvT0_T1_T2_T3_T4_T6__param_1];
	ld.param.u64 	%rd118, [_ZN3cub18CUB_300001_SM_10006detail6reduce28DeviceReduceSingleTileKernelINS2_10policy_hubIN4cuda3std3__45tupleIJblEEEyN6thrust24THRUST_300001_SM_1000_NS8cuda_cub9__find_if7functorIS9_EEE10Policy1000ENSB_12zip_iteratorINS8_IJNSD_26transform_input_iterator_tIbNSB_6detail15normal_iteratorINSB_10device_ptrIiEEEENS7_10__not_fn_tI17greater_than_fourEEEENSB_17counting_iteratorIlNSB_11use_defaultESU_SU_EEEEEEEPS9_ySF_S9_S9_NS7_10__identityEEEvT0_T1_T2_T3_T4_T6__param_2];
	ld.param.u8 	%rs100, [_ZN3cub18CUB_300001_SM_10006detail6reduce28DeviceReduceSingleTileKernelINS2_10policy_hubIN4cuda3std3__45tupleIJblEEEyN6thrust24THRUST_300001_SM_1000_NS8cuda_cub9__find_if7functorIS9_EEE10Policy1000ENSB_12zip_iteratorINS8_IJNSD_26transform_input_iterator_tIbNSB_6detail15normal_iteratorINSB_10device_ptrIiEEEENS7_10__not_fn_tI17greater_than_fourEEEENSB_17counting_iteratorIlNSB_11use_defaultESU_SU_EEEEEEEPS9_ySF_S9_S9_NS7_10__identityEEEvT0_T1_T2_T3_T4_T6__param_4];
	cvta.to.global.u64 	%rd1, %rd120;
	setp.ne.s64 	%p1, %rd118, 0;
	@%p1 bra 	$L__BB4_3;
	mov.u32 	%r452, %tid.x;
	setp.ne.s32 	%p238, %r452, 0;
	@%p238 bra 	$L__BB4_122;
	st.global.u8 	[%rd1], %rs100;
	st.global.u64 	[%rd1+8], %rd119;
	bra.uni 	$L__BB4_122;
$L__BB4_3:
	cvta.to.global.u64 	%rd2, %rd116;
	setp.gt.u64 	%p2, %rd118, 1023;
	@%p2 bra 	$L__BB4_80;
	cvt.u32.u64 	%r1, %rd118;
	mov.u32 	%r2, %tid.x;
	setp.ge.u32 	%p104, %r2, %r1;
	mov.b16 	%rs383, 0;
	mov.b64 	%rd403, 0;
	mov.u32 	%r456, %r2;
	@%p104 bra 	$L__BB4_6;
	cvt.u64.u32 	%rd265, %r2;
	mul.wide.u32 	%rd266, %r2, 4;
	add.s64 	%rd267, %rd2, %rd266;
	add.s64 	%rd403, %rd117, %rd265;
	ld.global.u32 	%r198, [%rd267];
	setp.lt.s32 	%p105, %r198, 5;
	selp.u16 	%rs383, 1, 0, %p105;
	add.s32 	%r456, %r2, 256;
$L__BB4_6:
	setp.ge.u32 	%p106, %r456, %r1;
	@%p106 bra 	$L__BB4_18;
	not.b32 	%r199, %r456;
	add.s32 	%r5, %r199, %r1;
	shr.u32 	%r200, %r5, 8;
	add.s32 	%r6, %r200, 1;
	and.b32  	%r7, %r6, 7;
	setp.lt.u32 	%p107, %r5, 1792;
	@%p107 bra 	$L__BB4_10;
	and.b32  	%r201, %r6, 33554424;
	neg.s32 	%r454, %r201;
$L__BB4_9:
	.pragma "nounroll";
	cvt.u64.u32 	%rd269, %r456;
	mul.wide.u32 	%rd270, %r456, 4;
	add.s64 	%rd271, %rd2, %rd270;
	add.s64 	%rd272, %rd117, %rd269;
	ld.global.u32 	%r202, [%rd271];
	setp.lt.s32 	%p108, %r202, 5;
	selp.u16 	%rs224, 1, 0, %p108;
	and.b16  	%rs225, %rs383, 255;
	setp.eq.s16 	%p109, %rs225, 0;
	min.s64 	%rd273, %rd272, %rd403;
	selp.b64 	%rd274, %rd273, %rd403, %p108;
	selp.b64 	%rd275, %rd272, %rd274, %p109;
	selp.b16 	%rs226, 1, %rs383, %p108;
	selp.b16 	%rs227, %rs224, %rs226, %p109;
	and.b16  	%rs228, %rs227, 255;
	add.s64 	%rd276, %rd272, 256;
	ld.global.u32 	%r203, [%rd271+1024];
	setp.lt.s32 	%p110, %r203, 5;
	selp.u16 	%rs229, 1, 0, %p110;
	setp.eq.s16 	%p111, %rs228, 0;
	min.s64 	%rd277, %rd276, %rd275;
	selp.b64 	%rd278, %rd277, %rd275, %p110;
	selp.b64 	%rd279, %rd276, %rd278, %p111;
	selp.b16 	%rs230, 1, %rs227, %p110;
	selp.b16 	%rs231, %rs229, %rs230, %p111;
	and.b16  	%rs232, %rs231, 255;
	add.s64 	%rd280, %rd272, 512;
	ld.global.u32 	%r204, [%rd271+2048];
	setp.lt.s32 	%p112, %r204, 5;
	selp.u16 	%rs233, 1, 0, %p112;
	setp.eq.s16 	%p113, %rs232, 0;
	min.s64 	%rd281, %rd280, %rd279;
	selp.b64 	%rd282, %rd281, %rd279, %p112;
	selp.b64 	%rd283, %rd280, %rd282, %p113;
	selp.b16 	%rs234, 1, %rs231, %p112;
	selp.b16 	%rs235, %rs233, %rs234, %p113;
	and.b16  	%rs236, %rs235, 255;
	add.s64 	%rd284, %rd272, 768;
	ld.global.u32 	%r205, [%rd271+3072];
	setp.lt.s32 	%p114, %r205, 5;
	selp.u16 	%rs237, 1, 0, %p114;
	setp.eq.s16 	%p115, %rs236, 0;
	min.s64 	%rd285, %rd284, %rd283;
	selp.b64 	%rd286, %rd285, %rd283, %p114;
	selp.b64 	%rd287, %rd284, %rd286, %p115;
	selp.b16 	%rs238, 1, %rs235, %p114;
	selp.b16 	%rs239, %rs237, %rs238, %p115;
	and.b16  	%rs240, %rs239, 255;
	add.s64 	%rd288, %rd272, 1024;
	ld.global.u32 	%r206, [%rd271+4096];
	setp.lt.s32 	%p116, %r206, 5;
	selp.u16 	%rs241, 1, 0, %p116;
	setp.eq.s16 	%p117, %rs240, 0;
	min.s64 	%rd289, %rd288, %rd287;
	selp.b64 	%rd290, %rd289, %rd287, %p116;
	selp.b64 	%rd291, %rd288, %rd290, %p117;
	selp.b16 	%rs242, 1, %rs239, %p116;
	selp.b16 	%rs243, %rs241, %rs242, %p117;
	and.b16  	%rs244, %rs243, 255;
	add.s64 	%rd292, %rd272, 1280;
	ld.global.u32 	%r207, [%rd271+5120];
	setp.lt.s32 	%p118, %r207, 5;
	selp.u16 	%rs245, 1, 0, %p118;
	setp.eq.s16 	%p119, %rs244, 0;
	min.s64 	%rd293, %rd292, %rd291;
	selp.b64 	%rd294, %rd293, %rd291, %p118;
	selp.b64 	%rd295, %rd292, %rd294, %p119;
	selp.b16 	%rs246, 1, %rs243, %p118;
	selp.b16 	%rs247, %rs245, %rs246, %p119;
	and.b16  	%rs248, %rs247, 255;
	add.s64 	%rd296, %rd272, 1536;
	ld.global.u32 	%r208, [%rd271+6144];
	setp.lt.s32 	%p120, %r208, 5;
	selp.u16 	%rs249, 1, 0, %p120;
	setp.eq.s16 	%p121, %rs248, 0;
	min.s64 	%rd297, %rd296, %rd295;
	selp.b64 	%rd298, %rd297, %rd295, %p120;
	selp.b64 	%rd299, %rd296, %rd298, %p121;
	selp.b16 	%rs250, 1, %rs247, %p120;
	selp.b16 	%rs251, %rs249, %rs250, %p121;
	and.b16  	%rs252, %rs251, 255;
	add.s64 	%rd300, %rd272, 1792;
	ld.global.u32 	%r209, [%rd271+7168];
	setp.lt.s32 	%p122, %r209, 5;
	selp.u16 	%rs253, 1, 0, %p122;
	setp.eq.s16 	%p123, %rs252, 0;
	min.s64 	%rd301, %rd300, %rd299;
	selp.b64 	%rd302, %rd301, %rd299, %p122;
	selp.b64 	%rd403, %rd300, %rd302, %p123;
	selp.b16 	%rs254, 1, %rs251, %p122;
	selp.b16 	%rs383, %rs253, %rs254, %p123;
	add.s32 	%r456, %r456, 2048;
	add.s32 	%r454, %r454, 8;
	setp.ne.s32 	%p124, %r454, 0;
	@%p124 bra 	$L__BB4_9;
$L__BB4_10:
	setp.eq.s32 	%p125, %r7, 0;
	@%p125 bra 	$L__BB4_18;
	setp.lt.u32 	%p126, %r7, 4;
	@%p126 bra 	$L__BB4_13;
	cvt.u64.u32 	%rd304, %r456;
	mul.wide.u32 	%rd305, %r456, 4;
	add.s64 	%rd306, %rd2, %rd305;
	add.s64 	%rd307, %rd117, %rd304;
	ld.global.u32 	%r210, [%rd306];
	setp.lt.s32 	%p127, %r210, 5;
	selp.u16 	%rs256, 1, 0, %p127;
	and.b16  	%rs257, %rs383, 255;
	setp.eq.s16 	%p128, %rs257, 0;
	min.s64 	%rd308, %rd307, %rd403;
	selp.b64 	%rd309, %rd308, %rd403, %p127;
	selp.b64 	%rd310, %rd307, %rd309, %p128;
	selp.b16 	%rs258, 1, %rs383, %p127;
	selp.b16 	%rs259, %rs256, %rs258, %p128;
	and.b16  	%rs260, %rs259, 255;
	add.s32 	%r211, %r456, 256;
	cvt.u64.u32 	%rd311, %r211;
	add.s64 	%rd312, %rd117, %rd311;
	ld.global.u32 	%r212, [%rd306+1024];
	setp.lt.s32 	%p129, %r212, 5;
	selp.u16 	%rs261, 1, 0, %p129;
	setp.eq.s16 	%p130, %rs260, 0;
	min.s64 	%rd313, %rd312, %rd310;
	selp.b64 	%rd314, %rd313, %rd310, %p129;
	selp.b64 	%rd315, %rd312, %rd314, %p130;
	selp.b16 	%rs262, 1, %rs259, %p129;
	selp.b16 	%rs263, %rs261, %rs262, %p130;
	and.b16  	%rs264, %rs263, 255;
	add.s32 	%r213, %r456, 512;
	cvt.u64.u32 	%rd316, %r213;
	add.s64 	%rd317, %rd117, %rd316;
	ld.global.u32 	%r214, [%rd306+2048];
	setp.lt.s32 	%p131, %r214, 5;
	selp.u16 	%rs265, 1, 0, %p131;
	setp.eq.s16 	%p132, %rs264, 0;
	min.s64 	%rd318, %rd317, %rd315;
	selp.b64 	%rd319, %rd318, %rd315, %p131;
	selp.b64 	%rd320, %rd317, %rd319, %p132;
	selp.b16 	%rs266, 1, %rs263, %p131;
	selp.b16 	%rs267, %rs265, %rs266, %p132;
	and.b16  	%rs268, %rs267, 255;
	add.s32 	%r215, %r456, 768;
	cvt.u64.u32 	%rd321, %r215;
	add.s64 	%rd322, %rd117, %rd321;
	ld.global.u32 	%r216, [%rd306+3072];
	setp.lt.s32 	%p133, %r216, 5;
	selp.u16 	%rs269, 1, 0, %p133;
	setp.eq.s16 	%p134, %rs268, 0;
	min.s64 	%rd323, %rd322, %rd320;
	selp.b64 	%rd324, %rd323, %rd320, %p133;
	selp.b64 	%rd403, %rd322, %rd324, %p134;
	selp.b16 	%rs270, 1, %rs267, %p133;
	selp.b16 	%rs383, %rs269, %rs270, %p134;
	add.s32 	%r456, %r456, 1024;
$L__BB4_13:
	and.b32  	%r217, %r6, 3;
	setp.eq.s32 	%p135, %r217, 0;
	@%p135 bra 	$L__BB4_18;
	setp.eq.s32 	%p136, %r217, 1;
	@%p136 bra 	$L__BB4_16;
	cvt.u64.u32 	%rd326, %r456;
	mul.wide.u32 	%rd327, %r456, 4;
	add.s64 	%rd328, %rd2, %rd327;
	add.s64 	%rd329, %rd117, %rd326;
	ld.global.u32 	%r218, [%rd328];
	setp.lt.s32 	%p137, %r218, 5;
	selp.u16 	%rs272, 1, 0, %p137;
	and.b16  	%rs273, %rs383, 255;
	setp.eq.s16 	%p138, %rs273, 0;
	min.s64 	%rd330, %rd329, %rd403;
	selp.b64 	%rd331, %rd330, %rd403, %p137;
	selp.b64 	%rd332, %rd329, %rd331, %p138;
	selp.b16 	%rs274, 1, %rs383, %p137;
	selp.b16 	%rs275, %rs272, %rs274, %p138;
	and.b16  	%rs276, %rs275, 255;
	add.s32 	%r219, %r456, 256;
	cvt.u64.u32 	%rd333, %r219;
	add.s64 	%rd334, %rd117, %rd333;
	ld.global.u32 	%r220, [%rd328+1024];
	setp.lt.s32 	%p139, %r220, 5;
	selp.u16 	%rs277, 1, 0, %p139;
	setp.eq.s16 	%p140, %rs276, 0;
	min.s64 	%rd335, %rd334, %rd332;
	selp.b64 	%rd336, %rd335, %rd332, %p139;
	selp.b64 	%rd403, %rd334, %rd336, %p140;
	selp.b16 	%rs278, 1, %rs275, %p139;
	selp.b16 	%rs383, %rs277, %rs278, %p140;
	add.s32 	%r456, %r456, 512;
$L__BB4_16:
	and.b32  	%r221, %r5, 256;
	setp.ne.s32 	%p141, %r221, 0;
	@%p141 bra 	$L__BB4_18;
	cvt.u64.u32 	%rd337, %r456;
	mul.wide.u32 	%rd338, %r456, 4;
	add.s64 	%rd339, %rd2, %rd338;
	add.s64 	%rd340, %rd117, %rd337;
	ld.global.u32 	%r222, [%rd339];
	setp.lt.s32 	%p142, %r222, 5;
	selp.u16 	%rs279, 1, 0, %p142;
	and.b16  	%rs280, %rs383, 255;
	setp.eq.s16 	%p143, %rs280, 0;
	min.s64 	%rd341, %rd340, %rd403;
	selp.b64 	%rd342, %rd341, %rd403, %p142;
	selp.b64 	%rd403, %rd340, %rd342, %p143;
	selp.b16 	%rs281, 1, %rs383, %p142;
	selp.b16 	%rs383, %rs279, %rs281, %p143;
$L__BB4_18:
	setp.lt.u64 	%p144, %rd118, 256;
	@%p144 bra 	$L__BB4_43;
	// begin inline asm
	mov.u32 %r341, %laneid;
	// end inline asm
	cvt.u32.u16 	%r362, %rs383;
	and.b32  	%r343, %r362, 255;
	mov.b32 	%r359, 1;
	mov.b32 	%r360, 31;
	mov.b32 	%r361, -1;
	// begin inline asm
	shfl.sync.down.b32 %r342, %r343, %r359, %r360, %r361;
	// end inline asm
	// begin inline asm
	shfl.sync.down.b32 %r347, %r348, %r359, %r360, %r361;
	// end inline asm
	mov.b64 	{%r353, %r358}, %rd403;
	// begin inline asm
	shfl.sync.down.b32 %r352, %r353, %r359, %r360, %r361;
	// end inline asm
	// begin inline asm
	shfl.sync.down.b32 %r357, %r358, %r359, %r360, %r361;
	// end inline asm
	mov.b64 	%rd18, {%r352, %r357};
	cvt.u16.u32 	%rs15, %r342;
	setp.gt.s32 	%p194, %r341, 30;
	@%p194 bra 	$L__BB4_23;
	and.b16  	%rs323, %rs383, 255;
	setp.eq.s16 	%p195, %rs323, 0;
	and.b16  	%rs324, %rs15, 255;
	setp.eq.s16 	%p196, %rs324, 0;
	or.pred  	%p197, %p195, %p196;
	@%p197 bra 	$L__BB4_22;
	min.s64 	%rd403, %rd18, %rd403;
	mov.b16 	%rs383, 1;
	bra.uni 	$L__BB4_23;
$L__BB4_22:
	setp.eq.s16 	%p198, %rs323, 0;
	selp.b64 	%rd403, %rd18, %rd403, %p198;
	selp.b16 	%rs383, %rs15, %rs383, %p198;
$L__BB4_23:
	cvt.u32.u16 	%r383, %rs383;
	and.b32  	%r364, %r383, 255;
	mov.b32 	%r380, 2;
	mov.b32 	%r381, 31;
	mov.b32 	%r382, -1;
	// begin inline asm
	shfl.sync.down.b32 %r363, %r364, %r380, %r381, %r382;
	// end inline asm
	// begin inline asm
	shfl.sync.down.b32 %r368, %r369, %r380, %r381, %r382;
	// end inline asm
	mov.b64 	{%r374, %r379}, %rd403;
	// begin inline asm
	shfl.sync.down.b32 %r373, %r374, %r380, %r381, %r382;
	// end inline asm
	// begin inline asm
	shfl.sync.down.b32 %r378, %r379, %r380, %r381, %r382;
	// end inline asm
	mov.b64 	%rd22, {%r373, %r378};
	cvt.u16.u32 	%rs18, %r363;
	setp.gt.s32 	%p199, %r341, 29;
	@%p199 bra 	$L__BB4_27;
	and.b16  	%rs327, %rs383, 255;
	setp.eq.s16 	%p200, %rs327, 0;
	and.b16  	%rs328, %rs18, 255;
	setp.eq.s16 	%p201, %rs328, 0;
	or.pred  	%p202, %p200, %p201;
	@%p202 bra 	$L__BB4_26;
	min.s64 	%rd403, %rd22, %rd403;
	mov.b16 	%rs383, 1;
	bra.uni 	$L__BB4_27;
$L__BB4_26:
	setp.eq.s16 	%p203, %rs327, 0;
	selp.b64 	%rd403, %rd22, %rd403, %p203;
	selp.b16 	%rs383, %rs18, %rs383, %p203;
$L__BB4_27:
	cvt.u32.u16 	%r404, %rs383;
	and.b32  	%r385, %r404, 255;
	mov.b32 	%r401, 4;
	mov.b32 	%r402, 31;
	mov.b32 	%r403, -1;
	// begin inline asm
	shfl.sync.down.b32 %r384, %r385, %r401, %r402, %r403;
	// end inline asm
	// begin inline asm
	shfl.sync.down.b32 %r389, %r390, %r401, %r402, %r403;
	// end inline asm
	mov.b64 	{%r395, %r400}, %rd403;
	// begin inline asm
	shfl.sync.down.b32 %r394, %r395, %r401, %r402, %r403;
	// end inline asm
	// begin inline asm
	shfl.sync.down.b32 %r399, %r400, %r401, %r402, %r403;
	// end inline asm
	mov.b64 	%rd26, {%r394, %r399};
	cvt.u16.u32 	%rs21, %r384;
	setp.gt.s32 	%p204, %r341, 27;
	@%p204 bra 	$L__BB4_31;
	and.b16  	%rs331, %rs383, 255;
	setp.eq.s16 	%p205, %rs331, 0;
	and.b16  	%rs332, %rs21, 255;
	setp.eq.s16 	%p206, %rs332, 0;
	or.pred  	%p207, %p205, %p206;
	@%p207 bra 	$L__BB4_30;
	min.s64 	%rd403, %rd26, %rd403;
	mov.b16 	%rs383, 1;
	bra.uni 	$L__BB4_31;
$L__BB4_30:
	setp.eq.s16 	%p208, %rs331, 0;
	selp.b64 	%rd403, %rd26, %rd403, %p208;
	selp.b16 	%rs383, %rs21, %rs383, %p208;
$L__BB4_31:
	cvt.u32.u16 	%r425, %rs383;
	and.b32  	%r406, %r425, 255;
	mov.b32 	%r422, 8;
	mov.b32 	%r423, 31;
	mov.b32 	%r424, -1;
	// begin inline asm
	shfl.sync.down.b32 %r405, %r406, %r422, %r423, %r424;
	// end inline asm
	// begin inline asm
	shfl.sync.down.b32 %r410, %r411, %r422, %r423, %r424;
	// end inline asm
	mov.b64 	{%r416, %r421}, %rd403;
	// begin inline asm
	shfl.sync.down.b32 %r415, %r416, %r422, %r423, %r424;
	// end inline asm
	// begin inline asm
	shfl.sync.down.b32 %r420, %r421, %r422, %r423, %r424;
	// end inline asm
	mov.b64 	%rd30, {%r415, %r420};
	cvt.u16.u32 	%rs24, %r405;
	setp.gt.s32 	%p209, %r341, 23;
	@%p209 bra 	$L__BB4_35;
	and.b16  	%rs335, %rs383, 255;
	setp.eq.s16 	%p210, %rs335, 0;
	and.b16  	%rs336, %rs24, 255;
	setp.eq.s16 	%p211, %rs336, 0;
	or.pred  	%p212, %p210, %p211;
	@%p212 bra 	$L__BB4_34;
	min.s64 	%rd403, %rd30, %rd403;
	mov.b16 	%rs383, 1;
	bra.uni 	$L__BB4_35;
$L__BB4_34:
	setp.eq.s16 	%p213, %rs335, 0;
	selp.b64 	%rd403, %rd30, %rd403, %p213;
	selp.b16 	%rs383, %rs24, %rs383, %p213;
$L__BB4_35:
	cvt.u32.u16 	%r446, %rs383;
	and.b32  	%r427, %r446, 255;
	mov.b32 	%r443, 16;
	mov.b32 	%r444, 31;
	mov.b32 	%r445, -1;
	// begin inline asm
	shfl.sync.down.b32 %r426, %r427, %r443, %r444, %r445;
	// end inline asm
	// begin inline asm
	shfl.sync.down.b32 %r431, %r432, %r443, %r444, %r445;
	// end inline asm
	mov.b64 	{%r437, %r442}, %rd403;
	// begin inline asm
	shfl.sync.down.b32 %r436, %r437, %r443, %r444, %r445;
	// end inline asm
	// begin inline asm
	shfl.sync.down.b32 %r441, %r442, %r443, %r444, %r445;
	// end inline asm
	mov.b64 	%rd34, {%r436, %r441};
	cvt.u16.u32 	%rs27, %r426;
	setp.gt.s32 	%p214, %r341, 15;
	@%p214 bra 	$L__BB4_39;
	and.b16  	%rs339, %rs383, 255;
	setp.eq.s16 	%p215, %rs339, 0;
	and.b16  	%rs340, %rs27, 255;
	setp.eq.s16 	%p216, %rs340, 0;
	or.pred  	%p217, %p215, %p216;
	@%p217 bra 	$L__BB4_38;
	min.s64 	%rd403, %rd34, %rd403;
	mov.b16 	%rs383, 1;
	bra.uni 	$L__BB4_39;
$L__BB4_38:
	setp.eq.s16 	%p218, %rs339, 0;
	selp.b16 	%rs383, %rs27, %rs383, %p218;
	selp.b64 	%rd403, %rd34, %rd403, %p218;
$L__BB4_39:
	setp.ne.s32 	%p219, %r341, 0;
	@%p219 bra 	$L__BB4_41;
	shr.u32 	%r447, %r2, 1;
	and.b32  	%r448, %r447, 496;
	mov.u32 	%r449, _ZZN3cub18CUB_300001_SM_10006detail6reduce28DeviceReduceSingleTileKernelINS2_10policy_hubIN4cuda3std3__45tupleIJblEEEyN6thrust24THRUST_300001_SM_1000_NS8cuda_cub9__find_if7functorIS9_EEE10Policy1000ENSB_12zip_iteratorINS8_IJNSD_26transform_input_iterator_tIbNSB_6detail15normal_iteratorINSB_10device_ptrIiEEEENS7_10__not_fn_tI17greater_than_fourEEEENSB_17counting_iteratorIlNSB_11use_defaultESU_SU_EEEEEEEPS9_ySF_S9_S9_NS7_10__identityEEEvT0_T1_T2_T3_T4_T6_E12temp_storage;
	add.s32 	%r450, %r449, %r448;
	st.shared.u8 	[%r450+8], %rs383;
	st.shared.u64 	[%r450+16], %rd403;
$L__BB4_41:
	bar.sync 	0;
	setp.ne.s32 	%p220, %r2, 0;
	@%p220 bra 	$L__BB4_120;
	ld.shared.u8 	%rs343, [_ZZN3cub18CUB_300001_SM_10006detail6reduce28DeviceReduceSingleTileKernelINS2_10policy_hubIN4cuda3std3__45tupleIJblEEEyN6thrust24THRUST_300001_SM_1000_NS8cuda_cub9__find_if7functorIS9_EEE10Policy1000ENSB_12zip_iteratorINS8_IJNSD_26transform_input_iterator_tIbNSB_6detail15normal_iteratorINSB_10device_ptrIiEEEENS7_10__not_fn_tI17greater_than_fourEEEENSB_17counting_iteratorIlNSB_11use_defaultESU_SU_EEEEEEEPS9_ySF_S9_S9_NS7_10__identityEEEvT0_T1_T2_T3_T4_T6_E12temp_storage+24];
	ld.shared.u64 	%rd364, [_ZZN3cub18CUB_300001_SM_10006detail6reduce28DeviceReduceSingleTileKernelINS2_10policy_hubIN4cuda3std3__45tupleIJblEEEyN6thrust24THRUST_300001_SM_1000_NS8cuda_cub9__find_if7functorIS9_EEE10Policy1000ENSB_12zip_iteratorINS8_IJNSD_26transform_input_iterator_tIbNSB_6detail15normal_iteratorINSB_10device_ptrIiEEEENS7_10__not_fn_tI17greater_than_fourEEEENSB_17counting_iteratorIlNSB_11use_defaultESU_SU_EEEEEEEPS9_ySF_S9_S9_NS7_10__identityEEEvT0_T1_T2_T3_T4_T6_E12temp_storage+32];
	and.b16  	%rs344, %rs383, 255;
	setp.eq.s16 	%p221, %rs344, 0;
	setp.eq.s16 	%p222, %rs343, 0;
	min.s64 	%rd365, %rd364, %rd403;
	selp.b16 	%rs345, %rs383, 1, %p222;
	selp.b16 	%rs346, %rs343, %rs345, %p221;
	and.b16  	%rs347, %rs346, 255;
	selp.b64 	%rd366, %rd403, %rd365, %p222;
	selp.b64 	%rd367, %rd364, %rd366, %p221;
	ld.shared.u8 	%rs348, [_ZZN3cub18CUB_300001_SM_10006detail6reduce28DeviceReduceSingleTileKernelINS2_10policy_hubIN4cuda3std3__45tupleIJblEEEyN6thrust24THRUST_300001_SM_1000_NS8cuda_cub9__find_if7functorIS9_EEE10Policy1000ENSB_12zip_iteratorINS8_IJNSD_26transform_input_iterator_tIbNSB_6detail15normal_iteratorINSB_10device_ptrIiEEEENS7_10__not_fn_tI17greater_than_fourEEEENSB_17counting_iteratorIlNSB_11use_defaultESU_SU_EEEEEEEPS9_ySF_S9_S9_NS7_10__identityEEEvT0_T1_T2_T3_T4_T6_E12temp_storage+40];
	ld.shared.u64 	%rd368, [_ZZN3cub18CUB_300001_SM_10006detail6reduce28DeviceReduceSingleTileKernelINS2_10policy_hubIN4cuda3std3__45tupleIJblEEEyN6thrust24THRUST_300001_SM_1000_NS8cuda_cub9__find_if7functorIS9_EEE10Policy1000ENSB_12zip_iteratorINS8_IJNSD_26transform_input_iterator_tIbNSB_6detail15normal_iteratorINSB_10device_ptrIiEEEENS7_10__not_fn_tI17greater_than_fourEEEENSB_17counting_iteratorIlNSB_11use_defaultESU_SU_EEEEEEEPS9_ySF_S9_S9_NS7_10__identityEEEvT0_T1_T2_T3_T4_T6_E12temp_storage+48];
	setp.eq.s16 	%p223, %rs347, 0;
	setp.eq.s16 	%p224, %rs348, 0;
	min.s64 	%rd369, %rd368, %rd367;
	selp.b16 	%rs349, %rs346, 1, %p224;
	selp.b16 	%rs350, %rs348, %rs349, %p223;
	and.b16  	%rs351, %rs350, 255;
	selp.b64 	%rd370, %rd367, %rd369, %p224;
	selp.b64 	%rd371, %rd368, %rd370, %p223;
	ld.shared.u8 	%rs352, [_ZZN3cub18CUB_300001_SM_10006detail6reduce28DeviceReduceSingleTileKernelINS2_10policy_hubIN4cuda3std3__45tupleIJblEEEyN6thrust24THRUST_300001_SM_1000_NS8cuda_cub9__find_if7functorIS9_EEE10Policy1000ENSB_12zip_iteratorINS8_IJNSD_26transform_input_iterator_tIbNSB_6detail15normal_iteratorINSB_10device_ptrIiEEEENS7_10__not_fn_tI17greater_than_fourEEEENSB_17counting_iteratorIlNSB_11use_defaultESU_SU_EEEEEEEPS9_ySF_S9_S9_NS7_10__identityEEEvT0_T1_T2_T3_T4_T6_E12temp_storage+56];
	ld.shared.u64 	%rd372, [_ZZN3cub18CUB_300001_SM_10006detail6reduce28DeviceReduceSingleTileKernelINS2_10policy_hubIN4cuda3std3__45tupleIJblEEEyN6thrust24THRUST_300001_SM_1000_NS8cuda_cub9__find_if7functorIS9_EEE10Policy1000ENSB_12zip_iteratorINS8_IJNSD_26transform_input_iterator_tIbNSB_6detail15normal_iteratorINSB_10device_ptrIiEEEENS7_10__not_fn_tI17greater_than_fourEEEENSB_17counting_iteratorIlNSB_11use_defaultESU_SU_EEEEEEEPS9_ySF_S9_S9_NS7_10__identityEEEvT0_T1_T2_T3_T4_T6_E12temp_storage+64];
	setp.eq.s16 	%p225, %rs351, 0;
	setp.eq.s16 	%p226, %rs352, 0;
	min.s64 	%rd373, %rd372, %rd371;
	selp.b16 	%rs353, %rs350, 1, %p226;
	selp.b16 	%rs354, %rs352, %rs353, %p225;
	and.b16  	%rs355, %rs354, 255;
	selp.b64 	%rd374, %rd371, %rd373, %p226;
	selp.b64 	%rd375, %rd372, %rd374, %p225;
	ld.shared.u8 	%rs356, [_ZZN3cub18CUB_300001_SM_10006detail6reduce28DeviceReduceSingleTileKernelINS2_10policy_hubIN4cuda3std3__45tupleIJblEEEyN6thrust24THRUST_300001_SM_1000_NS8cuda_cub9__find_if7functorIS9_EEE10Policy1000ENSB_12zip_iteratorINS8_IJNSD_26transform_input_iterator_tIbNSB_6detail15normal_iteratorINSB_10device_ptrIiEEEENS7_10__not_fn_tI17greater_than_fourEEEENSB_17counting_iteratorIlNSB_11use_defaultESU_SU_EEEEEEEPS9_ySF_S9_S9_NS7_10__identityEEEvT0_T1_T2_T3_T4_T6_E12temp_storage+72];
	ld.shared.u64 	%rd376, [_ZZN3cub18CUB_300001_SM_10006detail6reduce28DeviceReduceSingleTileKernelINS2_10policy_hubIN4cuda3std3__45tupleIJblEEEyN6thrust24THRUST_300001_SM_1000_NS8cuda_cub9__find_if7functorIS9_EEE10Policy1000ENSB_12zip_iteratorINS8_IJNSD_26transform_input_iterator_tIbNSB_6detail15normal_iteratorINSB_10device_ptrIiEEEENS7_10__not_fn_tI17greater_than_fourEEEENSB_17counting_iteratorIlNSB_11use_defaultESU_SU_EEEEEEEPS9_ySF_S9_S9_NS7_10__identityEEEvT0_T1_T2_T3_T4_T6_E12temp_storage+80];
	setp.eq.s16 	%p227, %rs355, 0;
	setp.eq.s16 	%p228, %rs356, 0;
	min.s64 	%rd377, %rd376, %rd375;
	selp.b16 	%rs357, %rs354, 1, %p228;
	selp.b16 	%rs358, %rs356, %rs357, %p227;
	and.b16  	%rs359, %rs358, 255;
	selp.b64 	%rd378, %rd375, %rd377, %p228;
	selp.b64 	%rd379, %rd376, %rd378, %p227;
	ld.shared.u8 	%rs360, [_ZZN3cub18CUB_300001_SM_10006detail6reduce28DeviceReduceSingleTileKernelINS2_10policy_hubIN4cuda3std3__45tupleIJblEEEyN6thrust24THRUST_300001_SM_1000_NS8cuda_cub9__find_if7functorIS9_EEE10Policy1000ENSB_12zip_iteratorINS8_IJNSD_26transform_input_iterator_tIbNSB_6detail15normal_iteratorINSB_10device_ptrIiEEEENS7_10__not_fn_tI17greater_than_fourEEEENSB_17counting_iteratorIlNSB_11use_defaultESU_SU_EEEEEEEPS9_ySF_S9_S9_NS7_10__identityEEEvT0_T1_T2_T3_T4_T6_E12temp_storage+88];
	ld.shared.u64 	%rd380, [_ZZN3cub18CUB_300001_SM_10006detail6reduce28DeviceReduceSingleTileKernelINS2_10policy_hubIN4cuda3std3__45tupleIJblEEEyN6thrust24THRUST_300001_SM_1000_NS8cuda_cub9__find_if7functorIS9_EEE10Policy1000ENSB_12zip_iteratorINS8_IJNSD_26transform_input_iterator_tIbNSB_6detail15normal_iteratorINSB_10device_ptrIiEEEENS7_10__not_fn_tI17greater_than_fourEEEENSB_17counting_iteratorIlNSB_11use_defaultESU_SU_EEEEEEEPS9_ySF_S9_S9_NS7_10__identityEEEvT0_T1_T2_T3_T4_T6_E12temp_storage+96];
	setp.eq.s16 	%p229, %rs359, 0;
	setp.eq.s16 	%p230, %rs360, 0;
	min.s64 	%rd381, %rd380, %rd379;
	selp.b16 	%rs361, %rs358, 1, %p230;
	selp.b16 	%rs362, %rs360, %rs361, %p229;
	and.b16  	%rs363, %rs362, 255;
	selp.b64 	%rd382, %rd379, %rd381, %p230;
	selp.b64 	%rd383, %rd380, %rd382, %p229;
	ld.shared.u8 	%rs364, [_ZZN3cub18CUB_300001_SM_10006detail6reduce28DeviceReduceSingleTileKernelINS2_10policy_hubIN4cuda3std3__45tupleIJblEEEyN6thrust24THRUST_300001_SM_1000_NS8cuda_cub9__find_if7functorIS9_EEE10Policy1000ENSB_12zip_iteratorINS8_IJNSD_26transform_input_iterator_tIbNSB_6detail15normal_iteratorINSB_10device_ptrIiEEEENS7_10__not_fn_tI17greater_than_fourEEEENSB_17counting_iteratorIlNSB_11use_defaultESU_SU_EEEEEEEPS9_ySF_S9_S9_NS7_10__identityEEEvT0_T1_T2_T3_T4_T6_E12temp_storage+104];
	ld.shared.u64 	%rd384, [_ZZN3cub18CUB_300001_SM_10006detail6reduce28DeviceReduceSingleTileKernelINS2_10policy_hubIN4cuda3std3__45tupleIJblEEEyN6thrust24THRUST_300001_SM_1000_NS8cuda_cub9__find_if7functorIS9_EEE10Policy1000ENSB_12zip_iteratorINS8_IJNSD_26transform_input_iterator_tIbNSB_6detail15normal_iteratorINSB_10device_ptrIiEEEENS7_10__not_fn_tI17greater_than_fourEEEENSB_17counting_iteratorIlNSB_11use_defaultESU_SU_EEEEEEEPS9_ySF_S9_S9_NS7_10__identityEEEvT0_T1_T2_T3_T4_T6_E12temp_storage+112];
	setp.eq.s16 	%p231, %rs363, 0;
	setp.eq.s16 	%p232, %rs364, 0;
	min.s64 	%rd385, %rd384, %rd383;
	selp.b16 	%rs365, %rs362, 1, %p232;
	selp.b16 	%rs366, %rs364, %rs365, %p231;
	and.b16  	%rs367, %rs366, 255;
	selp.b64 	%rd386, %rd383, %rd385, %p232;
	selp.b64 	%rd387, %rd384, %rd386, %p231;
	ld.shared.u8 	%rs368, [_ZZN3cub18CUB_300001_SM_10006detail6reduce28DeviceReduceSingleTileKernelINS2_10policy_hubIN4cuda3std3__45tupleIJblEEEyN6thrust24THRUST_300001_SM_1000_NS8cuda_cub9__find_if7functorIS9_EEE10Policy1000ENSB_12zip_iteratorINS8_IJNSD_26transform_input_iterator_tIbNSB_6detail15normal_iteratorINSB_10device_ptrIiEEEENS7_10__not_fn_tI17greater_than_fourEEEENSB_17counting_iteratorIlNSB_11use_defaultESU_SU_EEEEEEEPS9_ySF_S9_S9_NS7_10__identityEEEvT0_T1_T2_T3_T4_T6_E12temp_storage+120];
	ld.shared.u64 	%rd388, [_ZZN3cub18CUB_300001_SM_10006detail6reduce28DeviceReduceSingleTileKernelINS2_10policy_hubIN4cuda3std3__45tupleIJblEEEyN6thrust24THRUST_300001_SM_1000_NS8cuda_cub9__find_if7functorIS9_EEE10Policy1000ENSB_12zip_iteratorINS8_IJNSD_26transform_input_iterator_tIbNSB_6detail15normal_iteratorINSB_10device_ptrIiEEEENS7_10__not_fn_tI17greater_than_fourEEEENSB_17counting_iteratorIlNSB_11use_defaultESU_SU_EEEEEEEPS9_ySF_S9_S9_NS7_10__identityEEEvT0_T1_T2_T3_T4_T6_E12temp_storage+128];
	setp.eq.s16 	%p233, %rs367, 0;
	setp.eq.s16 	%p234, %rs368, 0;
	min.s64 	%rd389, %rd388, %rd387;
	selp.b16 	%rs369, %rs366, 1, %p234;
	selp.b16 	%rs383, %rs368, %rs369, %p233;
	selp.b64 	%rd390, %rd387, %rd389, %p234;
	selp.b64 	%rd403, %rd388, %rd390, %p233;
	bra.uni 	$L__BB4_120;
$L__BB4_43:
	// begin inline asm
	mov.u32 %r223, %laneid;
	// end inline asm
	and.b32  	%r244, %r2, 992;
	add.s32 	%r245, %r244, 32;
	setp.gt.u32 	%p145, %r245, %r1;
	not.b32 	%r246, %r244;
	add.s32 	%r247, %r1, %r246;
	selp.b32 	%r242, %r247, 31, %p145;
	cvt.u32.u16 	%r248, %rs383;
	and.b32  	%r225, %r248, 255;
	mov.b32 	%r241, 1;
	mov.b32 	%r243, -1;
	// begin inline asm
	shfl.sync.down.b32 %r224, %r225, %r241, %r242, %r243;
	// end inline asm
	// begin inline asm
	shfl.sync.down.b32 %r229, %r230, %r241, %r242, %r243;
	// end inline asm
	mov.b64 	{%r235, %r240}, %rd403;
	// begin inline asm
	shfl.sync.down.b32 %r234, %r235, %r241, %r242, %r243;
	// end inline asm
	// begin inline asm
	shfl.sync.down.b32 %r239, %r240, %r241, %r242, %r243;
	// end inline asm
	mov.b64 	%rd39, {%r234, %r239};
	cvt.u16.u32 	%rs31, %r224;
	setp.ge.s32 	%p146, %r223, %r242;
	@%p146 bra 	$L__BB4_47;
	and.b16  	%rs282, %rs383, 255;
	setp.eq.s16 	%p147, %rs282, 0;
	and.b16  	%rs283, %rs31, 255;
	setp.eq.s16 	%p148, %rs283, 0;
	or.pred  	%p149, %p147, %p148;
	@%p149 bra 	$L__BB4_46;
	min.s64 	%rd403, %rd39, %rd403;
	mov.b16 	%rs383, 1;
	bra.uni 	$L__BB4_47;
$L__BB4_46:
	setp.eq.s16 	%p150, %rs282, 0;
	selp.b16 	%rs383, %rs31, %rs383, %p150;
	selp.b64 	%rd403, %rd39, %rd403, %p150;
$L__BB4_47:
	cvt.u32.u16 	%r269, %rs383;
	and.b32  	%r250, %r269, 255;
	mov.b32 	%r266, 2;
	mov.b32 	%r268, -1;
	// begin inline asm
	shfl.sync.down.b32 %r249, %r250, %r266, %r242, %r268;
	// end inline asm
	// begin inline asm
	shfl.sync.down.b32 %r254, %r255, %r266, %r242, %r268;
	// end inline asm
	mov.b64 	{%r260, %r265}, %rd403;
	// begin inline asm
	shfl.sync.down.b32 %r259, %r260, %r266, %r242, %r268;
	// end inline asm
	// begin inline asm
	shfl.sync.down.b32 %r264, %r265, %r266, %r242, %r268;
	// end inline asm
	mov.b64 	%rd43, {%r259, %r264};
	cvt.u16.u32 	%rs34, %r249;
	add.s32 	%r270, %r223, 2;
	setp.gt.s32 	%p151, %r270, %r242;
	@%p151 bra 	$L__BB4_51;
	and.b16  	%rs286, %rs383, 255;
	setp.eq.s16 	%p152, %rs286, 0;
	and.b16  	%rs287, %rs34, 255;
	setp.eq.s16 	%p153, %rs287, 0;
	or.pred  	%p154, %p152, %p153;
	@%p154 bra 	$L__BB4_50;
	min.s64 	%rd403, %rd43, %rd403;
	mov.b16 	%rs383, 1;
	bra.uni 	$L__BB4_51;
$L__BB4_50:
	setp.eq.s16 	%p155, %rs286, 0;
	selp.b16 	%rs383, %rs34, %rs383, %p155;
	selp.b64 	%rd403, %rd43, %rd403, %p155;
$L__BB4_51:
	cvt.u32.u16 	%r291, %rs383;
	and.b32  	%r272, %r291, 255;
	mov.b32 	%r288, 4;
	mov.b32 	%r290, -1;
	// begin inline asm
	shfl.sync.down.b32 %r271, %r272, %r288, %r242, %r290;
	// end inline asm
	// begin inline asm
	shfl.sync.down.b32 %r276, %r277, %r288, %r242, %r290;
	// end inline asm
	mov.b64 	{%r282, %r287}, %rd403;
	// begin inline asm
	shfl.sync.down.b32 %r281, %r282, %r288, %r242, %r290;
	// end inline asm
	// begin inline asm
	shfl.sync.down.b32 %r286, %r287, %r288, %r242, %r290;
	// end inline asm
	mov.b64 	%rd47, {%r281, %r286};
	cvt.u16.u32 	%rs37, %r271;
	add.s32 	%r292, %r223, 4;
	setp.gt.s32 	%p156, %r292, %r242;
	@%p156 bra 	$L__BB4_55;
	and.b16  	%rs290, %rs383, 255;
	setp.eq.s16 	%p157, %rs290, 0;
	and.b16  	%rs291, %rs37, 255;
	setp.eq.s16 	%p158, %rs291, 0;
	or.pred  	%p159, %p157, %p158;
	@%p159 bra 	$L__BB4_54;
	min.s64 	%rd403, %rd47, %rd403;
	mov.b16 	%rs383, 1;
	bra.uni 	$L__BB4_55;
$L__BB4_54:
	setp.eq.s16 	%p160, %rs290, 0;
	selp.b16 	%rs383, %rs37, %rs383, %p160;
	selp.b64 	%rd403, %rd47, %rd403, %p160;
$L__BB4_55:
	cvt.u32.u16 	%r313, %rs383;
	and.b32  	%r294, %r313, 255;
	mov.b32 	%r310, 8;
	mov.b32 	%r312, -1;
	// begin inline asm
	shfl.sync.down.b32 %r293, %r294, %r310, %r242, %r312;
	// end inline asm
	// begin inline asm
	shfl.sync.down.b32 %r298, %r299, %r310, %r242, %r312;
	// end inline asm
	mov.b64 	{%r304, %r309}, %rd403;
	// begin inline asm
	shfl.sync.down.b32 %r303, %r304, %r310, %r242, %r312;
	// end inline asm
	// begin inline asm
	shfl.sync.down.b32 %r308, %r309, %r310, %r242, %r312;
	// end inline asm
	mov.b64 	%rd51, {%r303, %r308};
	cvt.u16.u32 	%rs40, %r293;
	add.s32 	%r314, %r223, 8;
	setp.gt.s32 	%p161, %r314, %r242;
	@%p161 bra 	$L__BB4_59;
	and.b16  	%rs294, %rs383, 255;
	setp.eq.s16 	%p162, %rs294, 0;
	and.b16  	%rs295, %rs40, 255;
	setp.eq.s16 	%p163, %rs295, 0;
	or.pred  	%p164, %p162, %p163;
	@%p164 bra 	$L__BB4_58;
	min.s64 	%rd403, %rd51, %rd403;
	mov.b16 	%rs383, 1;
	bra.uni 	$L__BB4_59;
$L__BB4_58:
	setp.eq.s16 	%p165, %rs294, 0;
	selp.b16 	%rs383, %rs40, %rs383, %p165;
	selp.b64 	%rd403, %rd51, %rd403, %p165;
$L__BB4_59:
	cvt.u32.u16 	%r335, %rs383;
	and.b32  	%r316, %r335, 255;
	mov.b32 	%r332, 16;
	mov.b32 	%r334, -1;
	// begin inline asm
	shfl.sync.down.b32 %r315, %r316, %r332, %r242, %r334;
	// end inline asm
	// begin inline asm
	shfl.sync.down.b32 %r320, %r321, %r332, %r242, %r334;
	// end inline asm
	mov.b64 	{%r326, %r331}, %rd403;
	// begin inline asm
	shfl.sync.down.b32 %r325, %r326, %r332, %r242, %r334;
	// end inline asm
	// begin inline asm
	shfl.sync.down.b32 %r330, %r331, %r332, %r242, %r334;
	// end inline asm
	mov.b64 	%rd55, {%r325, %r330};
	cvt.u16.u32 	%rs43, %r315;
	add.s32 	%r336, %r223, 16;
	setp.gt.s32 	%p166, %r336, %r242;
	@%p166 bra 	$L__BB4_63;
	and.b16  	%rs298, %rs383, 255;
	setp.eq.s16 	%p167, %rs298, 0;
	and.b16  	%rs299, %rs43, 255;
	setp.eq.s16 	%p168, %rs299, 0;
	or.pred  	%p169, %p167, %p168;
	@%p169 bra 	$L__BB4_62;
	min.s64 	%rd403, %rd55, %rd403;
	mov.b16 	%rs383, 1;
	bra.uni 	$L__BB4_63;
$L__BB4_62:
	setp.eq.s16 	%p170, %rs298, 0;
	selp.b16 	%rs383, %rs43, %rs383, %p170;
	selp.b64 	%rd403, %rd55, %rd403, %p170;
$L__BB4_63:
	setp.ne.s32 	%p171, %r223, 0;
	@%p171 bra 	$L__BB4_65;
	shr.u32 	%r337, %r2, 1;
	and.b32  	%r338, %r337, 496;
	mov.u32 	%r339, _ZZN3cub18CUB_300001_SM_10006detail6reduce28DeviceReduceSingleTileKernelINS2_10policy_hubIN4cuda3std3__45tupleIJblEEEyN6thrust24THRUST_300001_SM_1000_NS8cuda_cub9__find_if7functorIS9_EEE10Policy1000ENSB_12zip_iteratorINS8_IJNSD_26transform_input_iterator_tIbNSB_6detail15normal_iteratorINSB_10device_ptrIiEEEENS7_10__not_fn_tI17greater_than_fourEEEENSB_17counting_iteratorIlNSB_11use_defaultESU_SU_EEEEEEEPS9_ySF_S9_S9_NS7_10__identityEEEvT0_T1_T2_T3_T4_T6_E12temp_storage;
	add.s32 	%r340, %r339, %r338;
	st.shared.u8 	[%r340+8], %rs383;
	st.shared.u64 	[%r340+16], %rd403;
$L__BB4_65:
	bar.sync 	0;
	setp.ne.s32 	%p172, %r2, 0;
	@%p172 bra 	$L__BB4_120;
	setp.lt.u64 	%p173, %rd118, 33;
	@%p173 bra 	$L__BB4_68;
	ld.shared.u8 	%rs302, [_ZZN3cub18CUB_300001_SM_10006detail6reduce28DeviceReduceSingleTileKernelINS2_10policy_hubIN4cuda3std3__45tupleIJblEEEyN6thrust24THRUST_300001_SM_1000_NS8cuda_cub9__find_if7functorIS9_EEE10Policy1000ENSB_12zip_iteratorINS8_IJNSD_26transform_input_iterator_tIbNSB_6detail15normal_iteratorINSB_10device_ptrIiEEEENS7_10__not_fn_tI17greater_than_fourEEEENSB_17counting_iteratorIlNSB_11use_defaultESU_SU_EEEEEEEPS9_ySF_S9_S9_NS7_10__identityEEEvT0_T1_T2_T3_T4_T6_E12temp_storage+24];
	ld.shared.u64 	%rd343, [_ZZN3cub18CUB_300001_SM_10006detail6reduce28DeviceReduceSingleTileKernelINS2_10policy_hubIN4cuda3std3__45tupleIJblEEEyN6thrust24THRUST_300001_SM_1000_NS8cuda_cub9__find_if7functorIS9_EEE10Policy1000ENSB_12zip_iteratorINS8_IJNSD_26transform_input_iterator_tIbNSB_6detail15normal_iteratorINSB_10device_ptrIiEEEENS7_10__not_fn_tI17greater_than_fourEEEENSB_17counting_iteratorIlNSB_11use_defaultESU_SU_EEEEEEEPS9_ySF_S9_S9_NS7_10__identityEEEvT0_T1_T2_T3_T4_T6_E12temp_storage+32];
	and.b16  	%rs303, %rs383, 255;
	setp.eq.s16 	%p174, %rs303, 0;
	setp.eq.s16 	%p175, %rs302, 0;
	min.s64 	%rd344, %rd343, %rd403;
	selp.b16 	%rs304, %rs383, 1, %p175;
	selp.b16 	%rs383, %rs302, %rs304, %p174;
	selp.b64 	%rd345, %rd403, %rd344, %p175;
	selp.b64 	%rd403, %rd343, %rd345, %p174;
$L__BB4_68:
	setp.lt.u64 	%p176, %rd118, 65;
	@%p176 bra 	$L__BB4_70;
	ld.shared.u8 	%rs305, [_ZZN3cub18CUB_300001_SM_10006detail6reduce28DeviceReduceSingleTileKernelINS2_10policy_hubIN4cuda3std3__45tupleIJblEEEyN6thrust24THRUST_300001_SM_1000_NS8cuda_cub9__find_if7functorIS9_EEE10Policy1000ENSB_12zip_iteratorINS8_IJNSD_26transform_input_iterator_tIbNSB_6detail15normal_iteratorINSB_10device_ptrIiEEEENS7_10__not_fn_tI17greater_than_fourEEEENSB_17counting_iteratorIlNSB_11use_defaultESU_SU_EEEEEEEPS9_ySF_S9_S9_NS7_10__identityEEEvT0_T1_T2_T3_T4_T6_E12temp_storage+40];
	ld.shared.u64 	%rd346, [_ZZN3cub18CUB_300001_SM_10006detail6reduce28DeviceReduceSingleTileKernelINS2_10policy_hubIN4cuda3std3__45tupleIJblEEEyN6thrust24THRUST_300001_SM_1000_NS8cuda_cub9__find_if7functorIS9_EEE10Policy1000ENSB_12zip_iteratorINS8_IJNSD_26transform_input_iterator_tIbNSB_6detail15normal_iteratorINSB_10device_ptrIiEEEENS7_10__not_fn_tI17greater_than_fourEEEENSB_17counting_iteratorIlNSB_11use_defaultESU_SU_EEEEEEEPS9_ySF_S9_S9_NS7_10__identityEEEvT0_T1_T2_T3_T4_T6_E12temp_storage+48];
	and.b16  	%rs306, %rs383, 255;
	setp.eq.s16 	%p177, %rs306, 0;
	setp.eq.s16 	%p178, %rs305, 0;
	min.s64 	%rd347, %rd346, %rd403;
	selp.b16 	%rs307, %rs383, 1, %p178;
	selp.b16 	%rs383, %rs305, %rs307, %p177;
	selp.b64 	%rd348, %rd403, %rd347, %p178;
	selp.b64 	%rd403, %rd346, %rd348, %p177;
$L__BB4_70:
	setp.lt.u64 	%p179, %rd118, 97;
	@%p179 bra 	$L__BB4_72;
	ld.shared.u8 	%rs308, [_ZZN3cub18CUB_300001_SM_10006detail6reduce28DeviceReduceSingleTileKernelINS2_10policy_hubIN4cuda3std3__45tupleIJblEEEyN6thrust24THRUST_300001_SM_1000_NS8cuda_cub9__find_if7functorIS9_EEE10Policy1000ENSB_12zip_iteratorINS8_IJNSD_26transform_input_iterator_tIbNSB_6detail15normal_iteratorINSB_10device_ptrIiEEEENS7_10__not_fn_tI17greater_than_fourEEEENSB_17counting_iteratorIlNSB_11use_defaultESU_SU_EEEEEEEPS9_ySF_S9_S9_NS7_10__identityEEEvT0_T1_T2_T3_T4_T6_E12temp_storage+56];
	ld.shared.u64 	%rd349, [_ZZN3cub18CUB_300001_SM_10006detail6reduce28DeviceReduceSingleTileKernelINS2_10policy_hubIN4cuda3std3__45tupleIJblEEEyN6thrust24THRUST_300001_SM_1000_NS8cuda_cub9__find_if7functorIS9_EEE10Policy1000ENSB_12zip_iteratorINS8_IJNSD_26transform_input_iterator_tIbNSB_6detail15normal_iteratorINSB_10device_ptrIiEEEENS7_10__not_fn_tI17greater_than_fourEEEENSB_17counting_iteratorIlNSB_11use_defaultESU_SU_EEEEEEEPS9_ySF_S9_S9_NS7_10__identityEEEvT0_T1_T2_T3_T4_T6_E12temp_storage+64];
	and.b16  	%rs309, %rs383, 255;
	setp.eq.s16 	%p180, %rs309, 0;
	setp.eq.s16 	%p181, %rs308, 0;
	min.s64 	%rd350, %rd349, %rd403;
	selp.b16 	%rs310, %rs383, 1, %p181;
	selp.b16 	%rs383, %rs308, %rs310, %p180;
	selp.b64 	%rd351, %rd403, %rd350, %p181;
	selp.b64 	%rd403, %rd349, %rd351, %p180;
$L__BB4_72:
	setp.lt.u64 	%p182, %rd118, 129;
	@%p182 bra 	$L__BB4_74;
	ld.shared.u8 	%rs311, [_ZZN3cub18CUB_300001_SM_10006detail6reduce28DeviceReduceSingleTileKernelINS2_10policy_hubIN4cuda3std3__45tupleIJblEEEyN6thrust24THRUST_300001_SM_1000_NS8cuda_cub9__find_if7functorIS9_EEE10Policy1000ENSB_12zip_iteratorINS8_IJNSD_26transform_input_iterator_tIbNSB_6detail15normal_iteratorINSB_10device_ptrIiEEEENS7_10__not_fn_tI17greater_than_fourEEEENSB_17counting_iteratorIlNSB_11use_defaultESU_SU_EEEEEEEPS9_ySF_S9_S9_NS7_10__identityEEEvT0_T1_T2_T3_T4_T6_E12temp_storage+72];
	ld.shared.u64 	%rd352, [_ZZN3cub18CUB_300001_SM_10006detail6reduce28DeviceReduceSingleTileKernelINS2_10policy_hubIN4cuda3std3__45tupleIJblEEEyN6thrust24THRUST_300001_SM_1000_NS8cuda_cub9__find_if7functorIS9_EEE10Policy1000ENSB_12zip_iteratorINS8_IJNSD_26transform_input_iterator_tIbNSB_6detail15normal_iteratorINSB_10device_ptrIiEEEENS7_10__not_fn_tI17greater_than_fourEEEENSB_17counting_iteratorIlNSB_11use_defaultESU_SU_EEEEEEEPS9_ySF_S9_S9_NS7_10__identityEEEvT0_T1_T2_T3_T4_T6_E12temp_storage+80];
	and.b16  	%rs312, %rs383, 255;
	setp.eq.s16 	%p183, %rs312, 0;
	setp.eq.s16 	%p184, %rs311, 0;
	min.s64 	%rd353, %rd352, %rd403;
	selp.b16 	%rs313, %rs383, 1, %p184;
	selp.b16 	%rs383, %rs311, %rs313, %p183;
	selp.b64 	%rd354, %rd403, %rd353, %p184;
	selp.b64 	%rd403, %rd352, %rd354, %p183;
$L__BB4_74:
	setp.lt.u64 	%p185, %rd118, 161;
	@%p185 bra 	$L__BB4_76;
	ld.shared.u8 	%rs314, [_ZZN3cub18CUB_300001_SM_10006detail6reduce28DeviceReduceSingleTileKernelINS2_10policy_hubIN4cuda3std3__45tupleIJblEEEyN6thrust24THRUST_300001_SM_1000_NS8cuda_cub9__find_if7functorIS9_EEE10Policy1000ENSB_12zip_iteratorINS8_IJNSD_26transform_input_iterator_tIbNSB_6detail15normal_iteratorINSB_10device_ptrIiEEEENS7_10__not_fn_tI17greater_than_fourEEEENSB_17counting_iteratorIlNSB_11use_defaultESU_SU_EEEEEEEPS9_ySF_S9_S9_NS7_10__identityEEEvT0_T1_T2_T3_T4_T6_E12temp_storage+88];
	ld.shared.u64 	%rd355, [_ZZN3cub18CUB_300001_SM_10006detail6reduce28DeviceReduceSingleTileKernelINS2_10policy_hubIN4cuda3std3__45tupleIJblEEEyN6thrust24THRUST_300001_SM_1000_NS8cuda_cub9__find_if7functorIS9_EEE10Policy1000ENSB_12zip_iteratorINS8_IJNSD_26transform_input_iterator_tIbNSB_6detail15normal_iteratorINSB_10device_ptrIiEEEENS7_10__not_fn_tI17greater_than_fourEEEENSB_17counting_iteratorIlNSB_11use_defaultESU_SU_EEEEEEEPS9_ySF_S9_S9_NS7_10__identityEEEvT0_T1_T2_T3_T4_T6_E12temp_storage+96];
	and.b16  	%rs315, %rs383, 255;
	setp.eq.s16 	%p186, %rs315, 0;
	setp.eq.s16 	%p187, %rs314, 0;
	min.s64 	%rd356, %rd355, %rd403;
	selp.b16 	%rs316, %rs383, 1, %p187;
	selp.b16 	%rs383, %rs314, %rs316, %p186;
	selp.b64 	%rd357, %rd403, %rd356, %p187;
	selp.b64 	%rd403, %rd355, %rd357, %p186;
$L__BB4_76:
	setp.lt.u64 	%p188, %rd118, 193;
	@%p188 bra 	$L__BB4_78;
	ld.shared.u8 	%rs317, [_ZZN3cub18CUB_300001_SM_10006detail6reduce28DeviceReduceSingleTileKernelINS2_10policy_hubIN4cuda3std3__45tupleIJblEEEyN6thrust24THRUST_300001_SM_1000_NS8cuda_cub9__find_if7functorIS9_EEE10Policy1000ENSB_12zip_iteratorINS8_IJNSD_26transform_input_iterator_tIbNSB_6detail15normal_iteratorINSB_10device_ptrIiEEEENS7_10__not_fn_tI17greater_than_fourEEEENSB_17counting_iteratorIlNSB_11use_defaultESU_SU_EEEEEEEPS9_ySF_S9_S9_NS7_10__identityEEEvT0_T1_T2_T3_T4_T6_E12temp_storage+104];
	ld.shared.u64 	%rd358, [_ZZN3cub18CUB_300001_SM_10006detail6reduce28DeviceReduceSingleTileKernelINS2_10policy_hubIN4cuda3std3__45tupleIJblEEEyN6thrust24THRUST_300001_SM_1000_NS8cuda_cub9__find_if7functorIS9_EEE10Policy1000ENSB_12zip_iteratorINS8_IJNSD_26transform_input_iterator_tIbNSB_6detail15normal_iteratorINSB_10device_ptrIiEEEENS7_10__not_fn_tI17greater_than_fourEEEENSB_17counting_iteratorIlNSB_11use_defaultESU_SU_EEEEEEEPS9_ySF_S9_S9_NS7_10__identityEEEvT0_T1_T2_T3_T4_T6_E12temp_storage+112];
	and.b16  	%rs318, %rs383, 255;
	setp.eq.s16 	%p189, %rs318, 0;
	setp.eq.s16 	%p190, %rs317, 0;
	min.s64 	%rd359, %rd358, %rd403;
	selp.b16 	%rs319, %rs383, 1, %p190;
	selp.b16 	%rs383, %rs317, %rs319, %p189;
	selp.b64 	%rd360, %rd403, %rd359, %p190;
	selp.b64 	%rd403, %rd358, %rd360, %p189;
$L__BB4_78:
	setp.lt.u64 	%p191, %rd118, 225;
	@%p191 bra 	$L__BB4_120;
	ld.shared.u8 	%rs320, [_ZZN3cub18CUB_300001_SM_10006detail6reduce28DeviceReduceSingleTileKernelINS2_10policy_hubIN4cuda3std3__45tupleIJblEEEyN6thrust24THRUST_300001_SM_1000_NS8cuda_cub9__find_if7functorIS9_EEE10Policy1000ENSB_12zip_iteratorINS8_IJNSD_26transform_input_iterator_tIbNSB_6detail15normal_iteratorINSB_10device_ptrIiEEEENS7_10__not_fn_tI17greater_than_fourEEEENSB_17counting_iteratorIlNSB_11use_defaultESU_SU_EEEEEEEPS9_ySF_S9_S9_NS7_10__identityEEEvT0_T1_T2_T3_T4_T6_E12temp_storage+120];
	ld.shared.u64 	%rd361, [_ZZN3cub18CUB_300001_SM_10006detail6reduce28DeviceReduceSingleTileKernelINS2_10policy_hubIN4cuda3std3__45tupleIJblEEEyN6thrust24THRUST_300001_SM_1000_NS8cuda_cub9__find_if7functorIS9_EEE10Policy1000ENSB_12zip_iteratorINS8_IJNSD_26transform_input_iterator_tIbNSB_6detail15normal_iteratorINSB_10device_ptrIiEEEENS7_10__not_fn_tI17greater_than_fourEEEENSB_17counting_iteratorIlNSB_11use_defaultESU_SU_EEEEEEEPS9_ySF_S9_S9_NS7_10__identityEEEvT0_T1_T2_T3_T4_T6_E12temp_storage+128];
	and.b16  	%rs321, %rs383, 255;
	setp.eq.s16 	%p192, %rs321, 0;
	setp.eq.s16 	%p193, %rs320, 0;
	min.s64 	%rd362, %rd361, %rd403;
	selp.b16 	%rs322, %rs383, 1, %p193;
	selp.b16 	%rs383, %rs320, %rs322, %p192;
	selp.b64 	%rd363, %rd403, %rd362, %p193;
	selp.b64 	%rd403, %rd361, %rd363, %p192;
	bra.uni 	$L__BB4_120;
$L__BB4_80:
	mov.u32 	%r21, %tid.x;
	cvt.u64.u32 	%rd72, %r21;
	mul.wide.u32 	%rd122, %r21, 4;
	add.s64 	%rd73, %rd2, %rd122;
	ld.global.u32 	%r46, [%rd73];
	setp.lt.s32 	%p3, %r46, 5;
	add.s32 	%r47, %r21, 256;
	cvt.u64.u32 	%rd123, %r47;
	ld.global.u32 	%r48, [%rd73+1024];
	setp.lt.s32 	%p4, %r48, 5;
	add.s32 	%r50, %r21, 512;
	cvt.u64.u32 	%rd124, %r50;
	add.s64 	%rd125, %rd117, %rd124;
	ld.global.u32 	%r51, [%rd73+2048];
	setp.lt.s32 	%p5, %r51, 5;
	add.s64 	%rd126, %rd125, 256;
	ld.global.u32 	%r52, [%rd73+3072];
	setp.lt.s32 	%p7, %r52, 5;
	or.pred  	%p9, %p3, %p4;
	selp.b64 	%rd127, %rd72, %rd123, %p3;
	add.s64 	%rd128, %rd117, %rd127;
	min.s64 	%rd129, %rd125, %rd128;
	selp.b64 	%rd130, %rd129, %rd128, %p5;
	or.pred  	%p10, %p9, %p5;
	selp.b64 	%rd131, %rd130, %rd125, %p9;
	min.s64 	%rd132, %rd126, %rd131;
	selp.b64 	%rd133, %rd132, %rd131, %p7;
	or.pred  	%p11, %p10, %p7;
	selp.u16 	%rs383, 1, 0, %p11;
	selp.b64 	%rd403, %rd133, %rd126, %p10;
	add.s64 	%rd75, %rd118, -1024;
	setp.lt.u64 	%p12, %rd75, 1024;
	mov.b64 	%rd422, 1024;
	@%p12 bra 	$L__BB4_84;
	mov.b64 	%rd422, 1024;
$L__BB4_82:
	add.s64 	%rd135, %rd422, %rd72;
	shl.b64 	%rd136, %rd422, 2;
	add.s64 	%rd137, %rd73, %rd136;
	add.s64 	%rd138, %rd135, %rd117;
	ld.global.u32 	%r53, [%rd137];
	setp.lt.s32 	%p13, %r53, 5;
	add.s64 	%rd139, %rd138, 256;
	ld.global.u32 	%r54, [%rd137+1024];
	setp.lt.s32 	%p14, %r54, 5;
	selp.u16 	%rs101, 1, 0, %p14;
	add.s64 	%rd140, %rd138, 512;
	ld.global.u32 	%r55, [%rd137+2048];
	setp.lt.s32 	%p15, %r55, 5;
	selp.u16 	%rs102, 1, 0, %p15;
	add.s64 	%rd141, %rd138, 768;
	ld.global.u32 	%r56, [%rd137+3072];
	setp.lt.s32 	%p16, %r56, 5;
	selp.u16 	%rs103, 1, 0, %p16;
	and.b16  	%rs104, %rs383, 255;
	setp.eq.s16 	%p17, %rs104, 0;
	selp.u16 	%rs105, 1, 0, %p13;
	min.s64 	%rd142, %rd138, %rd403;
	selp.b16 	%rs106, 1, %rs383, %p13;
	selp.b64 	%rd143, %rd142, %rd403, %p13;
	selp.b16 	%rs107, %rs105, %rs106, %p17;
	and.b16  	%rs108, %rs107, 255;
	selp.b64 	%rd144, %rd138, %rd143, %p17;
	setp.eq.s16 	%p18, %rs108, 0;
	min.s64 	%rd145, %rd139, %rd144;
	selp.b16 	%rs109, 1, %rs107, %p14;
	selp.b64 	%rd146, %rd145, %rd144, %p14;
	selp.b16 	%rs110, %rs101, %rs109, %p18;
	and.b16  	%rs111, %rs110, 255;
	selp.b64 	%rd147, %rd139, %rd146, %p18;
	setp.eq.s16 	%p19, %rs111, 0;
	min.s64 	%rd148, %rd140, %rd147;
	selp.b16 	%rs112, 1, %rs110, %p15;
	selp.b64 	%rd149, %rd148, %rd147, %p15;
	selp.b16 	%rs113, %rs102, %rs112, %p19;
	and.b16  	%rs114, %rs113, 255;
	selp.b64 	%rd150, %rd140, %rd149, %p19;
	setp.eq.s16 	%p20, %rs114, 0;
	min.s64 	%rd151, %rd141, %rd150;
	selp.b16 	%rs115, 1, %rs113, %p16;
	selp.b64 	%rd152, %rd151, %rd150, %p16;
	selp.b16 	%rs383, %rs103, %rs115, %p20;
	selp.b64 	%rd403, %rd141, %rd152, %p20;
	sub.s64 	%rd153, %rd118, %rd422;
	setp.lt.u64 	%p21, %rd153, 1024;
	@%p21 bra 	$L__BB4_96;
	add.s64 	%rd422, %rd422, 1024;
	setp.le.u64 	%p22, %rd422, %rd75;
	@%p22 bra 	$L__BB4_82;
$L__BB4_84:
	setp.le.u64 	%p23, %rd118, %rd422;
	cvt.u32.u64 	%r57, %rd422;
	cvt.u32.u64 	%r58, %rd118;
	sub.s32 	%r59, %r58, %r57;
	setp.ge.s32 	%p24, %r21, %r59;
	or.pred  	%p25, %p23, %p24;
	@%p25 bra 	$L__BB4_96;
	not.b32 	%r62, %r21;
	add.s32 	%r63, %r62, %r58;
	sub.s32 	%r22, %r63, %r57;
	shr.u32 	%r65, %r22, 8;
	add.s32 	%r23, %r65, 1;
	and.b32  	%r24, %r23, 7;
	setp.lt.u32 	%p26, %r22, 1792;
	mov.u32 	%r461, %r21;
	@%p26 bra 	$L__BB4_88;
	and.b32  	%r66, %r23, 33554424;
	neg.s32 	%r459, %r66;
	mov.u32 	%r461, %r21;
$L__BB4_87:
	.pragma "nounroll";
	cvt.u64.u32 	%rd155, %r461;
	add.s64 	%rd156, %rd422, %rd155;
	shl.b64 	%rd157, %rd156, 2;
	add.s64 	%rd158, %rd2, %rd157;
	add.s64 	%rd159, %rd156, %rd117;
	ld.global.u32 	%r67, [%rd158];
	setp.lt.s32 	%p27, %r67, 5;
	selp.u16 	%rs117, 1, 0, %p27;
	and.b16  	%rs118, %rs383, 255;
	setp.eq.s16 	%p28, %rs118, 0;
	min.s64 	%rd160, %rd159, %rd403;
	selp.b16 	%rs119, 1, %rs383, %p27;
	selp.b16 	%rs120, %rs117, %rs119, %p28;
	and.b16  	%rs121, %rs120, 255;
	selp.b64 	%rd161, %rd160, %rd403, %p27;
	selp.b64 	%rd162, %rd159, %rd161, %p28;
	add.s64 	%rd163, %rd159, 256;
	ld.global.u32 	%r68, [%rd158+1024];
	setp.lt.s32 	%p29, %r68, 5;
	selp.u16 	%rs122, 1, 0, %p29;
	setp.eq.s16 	%p30, %rs121, 0;
	min.s64 	%rd164, %rd163, %rd162;
	selp.b16 	%rs123, 1, %rs120, %p29;
	selp.b16 	%rs124, %rs122, %rs123, %p30;
	and.b16  	%rs125, %rs124, 255;
	selp.b64 	%rd165, %rd164, %rd162, %p29;
	selp.b64 	%rd166, %rd163, %rd165, %p30;
	add.s64 	%rd167, %rd159, 512;
	ld.global.u32 	%r69, [%rd158+2048];
	setp.lt.s32 	%p31, %r69, 5;
	selp.u16 	%rs126, 1, 0, %p31;
	setp.eq.s16 	%p32, %rs125, 0;
	min.s64 	%rd168, %rd167, %rd166;
	selp.b16 	%rs127, 1, %rs124, %p31;
	selp.b16 	%rs128, %rs126, %rs127, %p32;
	and.b16  	%rs129, %rs128, 255;
	selp.b64 	%rd169, %rd168, %rd166, %p31;
	selp.b64 	%rd170, %rd167, %rd169, %p32;
	add.s64 	%rd171, %rd159, 768;
	ld.global.u32 	%r70, [%rd158+3072];
	setp.lt.s32 	%p33, %r70, 5;
	selp.u16 	%rs130, 1, 0, %p33;
	setp.eq.s16 	%p34, %rs129, 0;
	min.s64 	%rd172, %rd171, %rd170;
	selp.b16 	%rs131, 1, %rs128, %p33;
	selp.b16 	%rs132, %rs130, %rs131, %p34;
	and.b16  	%rs133, %rs132, 255;
	selp.b64 	%rd173, %rd172, %rd170, %p33;
	selp.b64 	%rd174, %rd171, %rd173, %p34;
	add.s64 	%rd175, %rd159, 1024;
	ld.global.u32 	%r71, [%rd158+4096];
	setp.lt.s32 	%p35, %r71, 5;
	selp.u16 	%rs134, 1, 0, %p35;
	setp.eq.s16 	%p36, %rs133, 0;
	min.s64 	%rd176, %rd175, %rd174;
	selp.b16 	%rs135, 1, %rs132, %p35;
	selp.b16 	%rs136, %rs134, %rs135, %p36;
	and.b16  	%rs137, %rs136, 255;
	selp.b64 	%rd177, %rd176, %rd174, %p35;
	selp.b64 	%rd178, %rd175, %rd177, %p36;
	add.s64 	%rd179, %rd159, 1280;
	ld.global.u32 	%r72, [%rd158+5120];
	setp.lt.s32 	%p37, %r72, 5;
	selp.u16 	%rs138, 1, 0, %p37;
	setp.eq.s16 	%p38, %rs137, 0;
	min.s64 	%rd180, %rd179, %rd178;
	selp.b16 	%rs139, 1, %rs136, %p37;
	selp.b16 	%rs140, %rs138, %rs139, %p38;
	and.b16  	%rs141, %rs140, 255;
	selp.b64 	%rd181, %rd180, %rd178, %p37;
	selp.b64 	%rd182, %rd179, %rd181, %p38;
	add.s64 	%rd183, %rd159, 1536;
	ld.global.u32 	%r73, [%rd158+6144];
	setp.lt.s32 	%p39, %r73, 5;
	selp.u16 	%rs142, 1, 0, %p39;
	setp.eq.s16 	%p40, %rs141, 0;
	min.s64 	%rd184, %rd183, %rd182;
	selp.b16 	%rs143, 1, %rs140, %p39;
	selp.b16 	%rs144, %rs142, %rs143, %p40;
	and.b16  	%rs145, %rs144, 255;
	selp.b64 	%rd185, %rd184, %rd182, %p39;
	selp.b64 	%rd186, %rd183, %rd185, %p40;
	add.s64 	%rd187, %rd159, 1792;
	ld.global.u32 	%r74, [%rd158+7168];
	setp.lt.s32 	%p41, %r74, 5;
	selp.u16 	%rs146, 1, 0, %p41;
	setp.eq.s16 	%p42, %rs145, 0;
	min.s64 	%rd188, %rd187, %rd186;
	selp.b16 	%rs147, 1, %rs144, %p41;
	selp.b16 	%rs383, %rs146, %rs147, %p42;
	selp.b64 	%rd189, %rd188, %rd186, %p41;
	selp.b64 	%rd403, %rd187, %rd189, %p42;
	add.s32 	%r461, %r461, 2048;
	add.s32 	%r459, %r459, 8;
	setp.ne.s32 	%p43, %r459, 0;
	@%p43 bra 	$L__BB4_87;
$L__BB4_88:
	setp.eq.s32 	%p44, %r24, 0;
	@%p44 bra 	$L__BB4_96;
	setp.lt.u32 	%p45, %r24, 4;
	@%p45 bra 	$L__BB4_91;
	cvt.u64.u32 	%rd191, %r461;
	add.s64 	%rd192, %rd422, %rd191;
	shl.b64 	%rd193, %rd192, 2;
	add.s64 	%rd194, %rd2, %rd193;
	add.s64 	%rd195, %rd192, %rd117;
	ld.global.u32 	%r75, [%rd194];
	setp.lt.s32 	%p46, %r75, 5;
	selp.u16 	%rs149, 1, 0, %p46;
	and.b16  	%rs150, %rs383, 255;
	setp.eq.s16 	%p47, %rs150, 0;
	min.s64 	%rd196, %rd195, %rd403;
	selp.b16 	%rs151, 1, %rs383, %p46;
	selp.b16 	%rs152, %rs149, %rs151, %p47;
	and.b16  	%rs153, %rs152, 255;
	selp.b64 	%rd197, %rd196, %rd403, %p46;
	selp.b64 	%rd198, %rd195, %rd197, %p47;
	add.s32 	%r76, %r461, 256;
	cvt.u64.u32 	%rd199, %r76;
	add.s64 	%rd200, %rd422, %rd199;
	add.s64 	%rd201, %rd200, %rd117;
	ld.global.u32 	%r77, [%rd194+1024];
	setp.lt.s32 	%p48, %r77, 5;
	selp.u16 	%rs154, 1, 0, %p48;
	setp.eq.s16 	%p49, %rs153, 0;
	min.s64 	%rd202, %rd201, %rd198;
	selp.b16 	%rs155, 1, %rs152, %p48;
	selp.b16 	%rs156, %rs154, %rs155, %p49;
	and.b16  	%rs157, %rs156, 255;
	selp.b64 	%rd203, %rd202, %rd198, %p48;
	selp.b64 	%rd204, %rd201, %rd203, %p49;
	add.s32 	%r78, %r461, 512;
	cvt.u64.u32 	%rd205, %r78;
	add.s64 	%rd206, %rd422, %rd205;
	add.s64 	%rd207, %rd206, %rd117;
	ld.global.u32 	%r79, [%rd194+2048];
	setp.lt.s32 	%p50, %r79, 5;
	selp.u16 	%rs158, 1, 0, %p50;
	setp.eq.s16 	%p51, %rs157, 0;
	min.s64 	%rd208, %rd207, %rd204;
	selp.b16 	%rs159, 1, %rs156, %p50;
	selp.b16 	%rs160, %rs158, %rs159, %p51;
	and.b16  	%rs161, %rs160, 255;
	selp.b64 	%rd209, %rd208, %rd204, %p50;
	selp.b64 	%rd210, %rd207, %rd209, %p51;
	add.s32 	%r80, %r461, 768;
	cvt.u64.u32 	%rd211, %r80;
	add.s64 	%rd212, %rd422, %rd211;
	add.s64 	%rd213, %rd212, %rd117;
	ld.global.u32 	%r81, [%rd194+3072];
	setp.lt.s32 	%p52, %r81, 5;
	selp.u16 	%rs162, 1, 0, %p52;
	setp.eq.s16 	%p53, %rs161, 0;
	min.s64 	%rd214, %rd213, %rd210;
	selp.b16 	%rs163, 1, %rs160, %p52;
	selp.b16 	%rs383, %rs162, %rs163, %p53;
	selp.b64 	%rd215, %rd214, %rd210, %p52;
	selp.b64 	%rd403, %rd213, %rd215, %p53;
	add.s32 	%r461, %r461, 1024;
$L__BB4_91:
	and.b32  	%r82, %r23, 3;
	setp.eq.s32 	%p54, %r82, 0;
	@%p54 bra 	$L__BB4_96;
	setp.eq.s32 	%p55, %r82, 1;
	@%p55 bra 	$L__BB4_94;
	cvt.u64.u32 	%rd217, %r461;
	add.s64 	%rd218, %rd422, %rd217;
	shl.b64 	%rd219, %rd218, 2;
	add.s64 	%rd220, %rd2, %rd219;
	add.s64 	%rd221, %rd218, %rd117;
	ld.global.u32 	%r83, [%rd220];
	setp.lt.s32 	%p56, %r83, 5;
	selp.u16 	%rs165, 1, 0, %p56;
	and.b16  	%rs166, %rs383, 255;
	setp.eq.s16 	%p57, %rs166, 0;
	min.s64 	%rd222, %rd221, %rd403;
	selp.b16 	%rs167, 1, %rs383, %p56;
	selp.b16 	%rs168, %rs165, %rs167, %p57;
	and.b16  	%rs169, %rs168, 255;
	selp.b64 	%rd223, %rd222, %rd403, %p56;
	selp.b64 	%rd224, %rd221, %rd223, %p57;
	add.s32 	%r84, %r461, 256;
	cvt.u64.u32 	%rd225, %r84;
	add.s64 	%rd226, %rd422, %rd225;
	add.s64 	%rd227, %rd226, %rd117;
	ld.global.u32 	%r85, [%rd220+1024];
	setp.lt.s32 	%p58, %r85, 5;
	selp.u16 	%rs170, 1, 0, %p58;
	setp.eq.s16 	%p59, %rs169, 0;
	min.s64 	%rd228, %rd227, %rd224;
	selp.b16 	%rs171, 1, %rs168, %p58;
	selp.b16 	%rs383, %rs170, %rs171, %p59;
	selp.b64 	%rd229, %rd228, %rd224, %p58;
	selp.b64 	%rd403, %rd227, %rd229, %p59;
	add.s32 	%r461, %r461, 512;
$L__BB4_94:
	and.b32  	%r86, %r22, 256;
	setp.ne.s32 	%p60, %r86, 0;
	@%p60 bra 	$L__BB4_96;
	cvt.u64.u32 	%rd230, %r461;
	add.s64 	%rd231, %rd422, %rd230;
	shl.b64 	%rd232, %rd231, 2;
	add.s64 	%rd233, %rd2, %rd232;
	add.s64 	%rd234, %rd231, %rd117;
	ld.global.u32 	%r87, [%rd233];
	setp.lt.s32 	%p61, %r87, 5;
	selp.u16 	%rs172, 1, 0, %p61;
	and.b16  	%rs173, %rs383, 255;
	setp.eq.s16 	%p62, %rs173, 0;
	min.s64 	%rd235, %rd234, %rd403;
	selp.b16 	%rs174, 1, %rs383, %p61;
	selp.b16 	%rs383, %rs172, %rs174, %p62;
	selp.b64 	%rd236, %rd235, %rd403, %p61;
	selp.b64 	%rd403, %rd234, %rd236, %p62;
$L__BB4_96:
	// begin inline asm
	mov.u32 %r88, %laneid;
	// end inline asm
	cvt.u32.u16 	%r109, %rs383;
	and.b32  	%r90, %r109, 255;
	mov.b32 	%r106, 1;
	mov.b32 	%r107, 31;
	mov.b32 	%r108, -1;
	// begin inline asm
	shfl.sync.down.b32 %r89, %r90, %r106, %r107, %r108;
	// end inline asm
	// begin inline asm
	shfl.sync.down.b32 %r94, %r95, %r106, %r107, %r108;
	// end inline asm
	mov.b64 	{%r100, %r105}, %rd403;
	// begin inline asm
	shfl.sync.down.b32 %r99, %r100, %r106, %r107, %r108;
	// end inline asm
	// begin inline asm
	shfl.sync.down.b32 %r104, %r105, %r106, %r107, %r108;
	// end inline asm
	mov.b64 	%rd94, {%r99, %r104};
	cvt.u16.u32 	%rs75, %r89;
	setp.gt.s32 	%p63, %r88, 30;
	@%p63 bra 	$L__BB4_100;
	and.b16  	%rs175, %rs383, 255;
	setp.eq.s16 	%p64, %rs175, 0;
	and.b16  	%rs176, %rs75, 255;
	setp.eq.s16 	%p65, %rs176, 0;
	or.pred  	%p66, %p64, %p65;
	@%p66 bra 	$L__BB4_99;
	min.s64 	%rd403, %rd94, %rd403;
	mov.b16 	%rs383, 1;
	bra.uni 	$L__BB4_100;
$L__BB4_99:
	setp.eq.s16 	%p67, %rs175, 0;
	selp.b16 	%rs383, %rs75, %rs383, %p67;
	selp.b64 	%rd403, %rd94, %rd403, %p67;
$L__BB4_100:
	cvt.u32.u16 	%r130, %rs383;
	and.b32  	%r111, %r130, 255;
	mov.b32 	%r127, 2;
	mov.b32 	%r128, 31;
	mov.b32 	%r129, -1;
	// begin inline asm
	shfl.sync.down.b32 %r110, %r111, %r127, %r128, %r129;
	// end inline asm
	// begin inline asm
	shfl.sync.down.b32 %r115, %r116, %r127, %r128, %r129;
	// end inline asm
	mov.b64 	{%r121, %r126}, %rd403;
	// begin inline asm
	shfl.sync.down.b32 %r120, %r121, %r127, %r128, %r129;
	// end inline asm
	// begin inline asm
	shfl.sync.down.b32 %r125, %r126, %r127, %r128, %r129;
	// end inline asm
	mov.b64 	%rd98, {%r120, %r125};
	cvt.u16.u32 	%rs78, %r110;
	setp.gt.s32 	%p68, %r88, 29;
	@%p68 bra 	$L__BB4_104;
	and.b16  	%rs179, %rs383, 255;
	setp.eq.s16 	%p69, %rs179, 0;
	and.b16  	%rs180, %rs78, 255;
	setp.eq.s16 	%p70, %rs180, 0;
	or.pred  	%p71, %p69, %p70;
	@%p71 bra 	$L__BB4_103;
	min.s64 	%rd403, %rd98, %rd403;
	mov.b16 	%rs383, 1;
	bra.uni 	$L__BB4_104;
$L__BB4_103:
	setp.eq.s16 	%p72, %rs179, 0;
	selp.b16 	%rs383, %rs78, %rs383, %p72;
	selp.b64 	%rd403, %rd98, %rd403, %p72;
$L__BB4_104:
	cvt.u32.u16 	%r151, %rs383;
	and.b32  	%r132, %r151, 255;
	mov.b32 	%r148, 4;
	mov.b32 	%r149, 31;
	mov.b32 	%r150, -1;
	// begin inline asm
	shfl.sync.down.b32 %r131, %r132, %r148, %r149, %r150;
	// end inline asm
	// begin inline asm
	shfl.sync.down.b32 %r136, %r137, %r148, %r149, %r150;
	// end inline asm
	mov.b64 	{%r142, %r147}, %rd403;
	// begin inline asm
	shfl.sync.down.b32 %r141, %r142, %r148, %r149, %r150;
	// end inline asm
	// begin inline asm
	shfl.sync.down.b32 %r146, %r147, %r148, %r149, %r150;
	// end inline asm
	mov.b64 	%rd102, {%r141, %r146};
	cvt.u16.u32 	%rs81, %r131;
	setp.gt.s32 	%p73, %r88, 27;
	@%p73 bra 	$L__BB4_108;
	and.b16  	%rs183, %rs383, 255;
	setp.eq.s16 	%p74, %rs183, 0;
	and.b16  	%rs184, %rs81, 255;
	setp.eq.s16 	%p75, %rs184, 0;
	or.pred  	%p76, %p74, %p75;
	@%p76 bra 	$L__BB4_107;
	min.s64 	%rd403, %rd102, %rd403;
	mov.b16 	%rs383, 1;
	bra.uni 	$L__BB4_108;
$L__BB4_107:
	setp.eq.s16 	%p77, %rs183, 0;
	selp.b16 	%rs383, %rs81, %rs383, %p77;
	selp.b64 	%rd403, %rd102, %rd403, %p77;
$L__BB4_108:
	cvt.u32.u16 	%r172, %rs383;
	and.b32  	%r153, %r172, 255;
	mov.b32 	%r169, 8;
	mov.b32 	%r170, 31;
	mov.b32 	%r171, -1;
	// begin inline asm
	shfl.sync.down.b32 %r152, %r153, %r169, %r170, %r171;
	// end inline asm
	// begin inline asm
	shfl.sync.down.b32 %r157, %r158, %r169, %r170, %r171;
	// end inline asm
	mov.b64 	{%r163, %r168}, %rd403;
	// begin inline asm
	shfl.sync.down.b32 %r162, %r163, %r169, %r170, %r171;
	// end inline asm
	// begin inline asm
	shfl.sync.down.b32 %r167, %r168, %r169, %r170, %r171;
	// end inline asm
	mov.b64 	%rd106, {%r162, %r167};
	cvt.u16.u32 	%rs84, %r152;
	setp.gt.s32 	%p78, %r88, 23;
	@%p78 bra 	$L__BB4_112;
	and.b16  	%rs187, %rs383, 255;
	setp.eq.s16 	%p79, %rs187, 0;
	and.b16  	%rs188, %rs84, 255;
	setp.eq.s16 	%p80, %rs188, 0;
	or.pred  	%p81, %p79, %p80;
	@%p81 bra 	$L__BB4_111;
	min.s64 	%rd403, %rd106, %rd403;
	mov.b16 	%rs383, 1;
	bra.uni 	$L__BB4_112;
$L__BB4_111:
	setp.eq.s16 	%p82, %rs187, 0;
	selp.b16 	%rs383, %rs84, %rs383, %p82;
	selp.b64 	%rd403, %rd106, %rd403, %p82;
$L__BB4_112:
	cvt.u32.u16 	%r193, %rs383;
	and.b32  	%r174, %r193, 255;
	mov.b32 	%r190, 16;
	mov.b32 	%r191, 31;
	mov.b32 	%r192, -1;
	// begin inline asm
	shfl.sync.down.b32 %r173, %r174, %r190, %r191, %r192;
	// end inline asm
	// begin inline asm
	shfl.sync.down.b32 %r178, %r179, %r190, %r191, %r192;
	// end inline asm
	mov.b64 	{%r184, %r189}, %rd403;
	// begin inline asm
	shfl.sync.down.b32 %r183, %r184, %r190, %r191, %r192;
	// end inline asm
	// begin inline asm
	shfl.sync.down.b32 %r188, %r189, %r190, %r191, %r192;
	// end inline asm
	mov.b64 	%rd110, {%r183, %r188};
	cvt.u16.u32 	%rs87, %r173;
	setp.gt.s32 	%p83, %r88, 15;
	@%p83 bra 	$L__BB4_116;
	and.b16  	%rs191, %rs383, 255;
	setp.eq.s16 	%p84, %rs191, 0;
	and.b16  	%rs192, %rs87, 255;
	setp.eq.s16 	%p85, %rs192, 0;
	or.pred  	%p86, %p84, %p85;
	@%p86 bra 	$L__BB4_115;
	min.s64 	%rd403, %rd110, %rd403;
	mov.b16 	%rs383, 1;
	bra.uni 	$L__BB4_116;
$L__BB4_115:
	setp.eq.s16 	%p87, %rs191, 0;
	selp.b16 	%rs383, %rs87, %rs383, %p87;
	selp.b64 	%rd403, %rd110, %rd403, %p87;
$L__BB4_116:
	setp.ne.s32 	%p88, %r88, 0;
	@%p88 bra 	$L__BB4_118;
	shr.u32 	%r194, %r21, 1;
	and.b32  	%r195, %r194, 496;
	mov.u32 	%r196, _ZZN3cub18CUB_300001_SM_10006detail6reduce28DeviceReduceSingleTileKernelINS2_10policy_hubIN4cuda3std3__45tupleIJblEEEyN6thrust24THRUST_300001_SM_1000_NS8cuda_cub9__find_if7functorIS9_EEE10Policy1000ENSB_12zip_iteratorINS8_IJNSD_26transform_input_iterator_tIbNSB_6detail15normal_iteratorINSB_10device_ptrIiEEEENS7_10__not_fn_tI17greater_than_fourEEEENSB_17counting_iteratorIlNSB_11use_defaultESU_SU_EEEEEEEPS9_ySF_S9_S9_NS7_10__identityEEEvT0_T1_T2_T3_T4_T6_E12temp_storage;
	add.s32 	%r197, %r196, %r195;
	st.shared.u8 	[%r197+8], %rs383;
	st.shared.u64 	[%r197+16], %rd403;
$L__BB4_118:
	bar.sync 	0;
	setp.ne.s32 	%p89, %r21, 0;
	@%p89 bra 	$L__BB4_120;
	ld.shared.u8 	%rs195, [_ZZN3cub18CUB_300001_SM_10006detail6reduce28DeviceReduceSingleTileKernelINS2_10policy_hubIN4cuda3std3__45tupleIJblEEEyN6thrust24THRUST_300001_SM_1000_NS8cuda_cub9__find_if7functorIS9_EEE10Policy1000ENSB_12zip_iteratorINS8_IJNSD_26transform_input_iterator_tIbNSB_6detail15normal_iteratorINSB_10device_ptrIiEEEENS7_10__not_fn_tI17greater_than_fourEEEENSB_17counting_iteratorIlNSB_11use_defaultESU_SU_EEEEEEEPS9_ySF_S9_S9_NS7_10__identityEEEvT0_T1_T2_T3_T4_T6_E12temp_storage+24];
	ld.shared.u64 	%rd237, [_ZZN3cub18CUB_300001_SM_10006detail6reduce28DeviceReduceSingleTileKernelINS2_10policy_hubIN4cuda3std3__45tupleIJblEEEyN6thrust24THRUST_300001_SM_1000_NS8cuda_cub9__find_if7functorIS9_EEE10Policy1000ENSB_12zip_iteratorINS8_IJNSD_26transform_input_iterator_tIbNSB_6detail15normal_iteratorINSB_10device_ptrIiEEEENS7_10__not_fn_tI17greater_than_fourEEEENSB_17counting_iteratorIlNSB_11use_defaultESU_SU_EEEEEEEPS9_ySF_S9_S9_NS7_10__identityEEEvT0_T1_T2_T3_T4_T6_E12temp_storage+32];
	and.b16  	%rs196, %rs383, 255;
	setp.eq.s16 	%p90, %rs196, 0;
	setp.eq.s16 	%p91, %rs195, 0;
	min.s64 	%rd238, %rd237, %rd403;
	selp.b16 	%rs197, %rs383, 1, %p91;
	selp.b16 	%rs198, %rs195, %rs197, %p90;
	and.b16  	%rs199, %rs198, 255;
	selp.b64 	%rd239, %rd403, %rd238, %p91;
	selp.b64 	%rd240, %rd237, %rd239, %p90;
	ld.shared.u8 	%rs200, [_ZZN3cub18CUB_300001_SM_10006detail6reduce28DeviceReduceSingleTileKernelINS2_10policy_hubIN4cuda3std3__45tupleIJblEEEyN6thrust24THRUST_300001_SM_1000_NS8cuda_cub9__find_if7functorIS9_EEE10Policy1000ENSB_12zip_iteratorINS8_IJNSD_26transform_input_iterator_tIbNSB_6detail15normal_iteratorINSB_10device_ptrIiEEEENS7_10__not_fn_tI17greater_than_fourEEEENSB_17counting_iteratorIlNSB_11use_defaultESU_SU_EEEEEEEPS9_ySF_S9_S9_NS7_10__identityEEEvT0_T1_T2_T3_T4_T6_E12temp_storage+40];
	ld.shared.u64 	%rd241, [_ZZN3cub18CUB_300001_SM_10006detail6reduce28DeviceReduceSingleTileKernelINS2_10policy_hubIN4cuda3std3__45tupleIJblEEEyN6thrust24THRUST_300001_SM_1000_NS8cuda_cub9__find_if7functorIS9_EEE10Policy1000ENSB_12zip_iteratorINS8_IJNSD_26transform_input_iterator_tIbNSB_6detail15normal_iteratorINSB_10device_ptrIiEEEENS7_10__not_fn_tI17greater_than_fourEEEENSB_17counting_iteratorIlNSB_11use_defaultESU_SU_EEEEEEEPS9_ySF_S9_S9_NS7_10__identityEEEvT0_T1_T2_T3_T4_T6_E12temp_storage+48];
	setp.eq.s16 	%p92, %rs199, 0;
	setp.eq.s16 	%p93, %rs200, 0;
	min.s64 	%rd242, %rd241, %rd240;
	selp.b16 	%rs201, %rs198, 1, %p93;
	selp.b16 	%rs202, %rs200, %rs201, %p92;
	and.b16  	%rs203, %rs202, 255;
	selp.b64 	%rd243, %rd240, %rd242, %p93;
	selp.b64 	%rd244, %rd241, %rd243, %p92;
	ld.shared.u8 	%rs204, [_ZZN3cub18CUB_300001_SM_10006detail6reduce28DeviceReduceSingleTileKernelINS2_10policy_hubIN4cuda3std3__45tupleIJblEEEyN6thrust24THRUST_300001_SM_1000_NS8cuda_cub9__find_if7functorIS9_EEE10Policy1000ENSB_12zip_iteratorINS8_IJNSD_26transform_input_iterator_tIbNSB_6detail15normal_iteratorINSB_10device_ptrIiEEEENS7_10__not_fn_tI17greater_than_fourEEEENSB_17counting_iteratorIlNSB_11use_defaultESU_SU_EEEEEEEPS9_ySF_S9_S9_NS7_10__identityEEEvT0_T1_T2_T3_T4_T6_E12temp_storage+56];
	ld.shared.u64 	%rd245, [_ZZN3cub18CUB_300001_SM_10006detail6reduce28DeviceReduceSingleTileKernelINS2_10policy_hubIN4cuda3std3__45tupleIJblEEEyN6thrust24THRUST_300001_SM_1000_NS8cuda_cub9__find_if7functorIS9_EEE10Policy1000ENSB_12zip_iteratorINS8_IJNSD_26transform_input_iterator_tIbNSB_6detail15normal_iteratorINSB_10device_ptrIiEEEENS7_10__not_fn_tI17greater_than_fourEEEENSB_17counting_iteratorIlNSB_11use_defaultESU_SU_EEEEEEEPS9_ySF_S9_S9_NS7_10__identityEEEvT0_T1_T2_T3_T4_T6_E12temp_storage+64];
	setp.eq.s16 	%p94, %rs203, 0;
	setp.eq.s16 	%p95, %rs204, 0;
	min.s64 	%rd246, %rd245, %rd244;
	selp.b16 	%rs205, %rs202, 1, %p95;
	selp.b16 	%rs206, %rs204, %rs205, %p94;
	and.b16  	%rs207, %rs206, 255;
	selp.b64 	%rd247, %rd244, %rd246, %p95;
	selp.b64 	%rd248, %rd245, %rd247, %p94;
	ld.shared.u8 	%rs208, [_ZZN3cub18CUB_300001_SM_10006detail6reduce28DeviceReduceSingleTileKernelINS2_10policy_hubIN4cuda3std3__45tupleIJblEEEyN6thrust24THRUST_300001_SM_1000_NS8cuda_cub9__find_if7functorIS9_EEE10Policy1000ENSB_12zip_iteratorINS8_IJNSD_26transform_input_iterator_tIbNSB_6detail15normal_iteratorINSB_10device_ptrIiEEEENS7_10__not_fn_tI17greater_than_fourEEEENSB_17counting_iteratorIlNSB_11use_defaultESU_SU_EEEEEEEPS9_ySF_S9_S9_NS7_10__identityEEEvT0_T1_T2_T3_T4_T6_E12temp_storage+72];
	ld.shared.u64 	%rd249, [_ZZN3cub18CUB_300001_SM_10006detail6reduce28DeviceReduceSingleTileKernelINS2_10policy_hubIN4cuda3std3__45tupleIJblEEEyN6thrust24THRUST_300001_SM_1000_NS8cuda_cub9__find_if7functorIS9_EEE10Policy1000ENSB_12zip_iteratorINS8_IJNSD_26transform_input_iterator_tIbNSB_6detail15normal_iteratorINSB_10device_ptrIiEEEENS7_10__not_fn_tI17greater_than_fourEEEENSB_17counting_iteratorIlNSB_11use_defaultESU_SU_EEEEEEEPS9_ySF_S9_S9_NS7_10__identityEEEvT0_T1_T2_T3_T4_T6_E12temp_storage+80];
	setp.eq.s16 	%p96, %rs207, 0;
	setp.eq.s16 	%p97, %rs208, 0;
	min.s64 	%rd250, %rd249, %rd248;
	selp.b16 	%rs209, %rs206, 1, %p97;
	selp.b16 	%rs210, %rs208, %rs209, %p96;
	and.b16  	%rs211, %rs210, 255;
	selp.b64 	%rd251, %rd248, %rd250, %p97;
	selp.b64 	%rd252, %rd249, %rd251, %p96;
	ld.shared.u8 	%rs212, [_ZZN3cub18CUB_300001_SM_10006detail6reduce28DeviceReduceSingleTileKernelINS2_10policy_hubIN4cuda3std3__45tupleIJblEEEyN6thrust24THRUST_300001_SM_1000_NS8cuda_cub9__find_if7functorIS9_EEE10Policy1000ENSB_12zip_iteratorINS8_IJNSD_26transform_input_iterator_tIbNSB_6detail15normal_iteratorINSB_10device_ptrIiEEEENS7_10__not_fn_tI17greater_than_fourEEEENSB_17counting_iteratorIlNSB_11use_defaultESU_SU_EEEEEEEPS9_ySF_S9_S9_NS7_10__identityEEEvT0_T1_T2_T3_T4_T6_E12temp_storage+88];
	ld.shared.u64 	%rd253, [_ZZN3cub18CUB_300001_SM_10006detail6reduce28DeviceReduceSingleTileKernelINS2_10policy_hubIN4cuda3std3__45tupleIJblEEEyN6thrust24THRUST_300001_SM_1000_NS8cuda_cub9__find_if7functorIS9_EEE10Policy1000ENSB_12zip_iteratorINS8_IJNSD_26transform_input_iterator_tIbNSB_6detail15normal_iteratorINSB_10device_ptrIiEEEENS7_10__not_fn_tI17greater_than_fourEEEENSB_17counting_iteratorIlNSB_11use_defaultESU_SU_EEEEEEEPS9_ySF_S9_S9_NS7_10__identityEEEvT0_T1_T2_T3_T4_T6_E12temp_storage+96];
	setp.eq.s16 	%p98, %rs211, 0;
	setp.eq.s16 	%p99, %rs212, 0;
	min.s64 	%rd254, %rd253, %rd252;
	selp.b16 	%rs213, %rs210, 1, %p99;
	selp.b16 	%rs214, %rs212, %rs213, %p98;
	and.b16  	%rs215, %rs214, 255;
	selp.b64 	%rd255, %rd252, %rd254, %p99;
	selp.b64 	%rd256, %rd253, %rd255, %p98;
	ld.shared.u8 	%rs216, [_ZZN3cub18CUB_300001_SM_10006detail6reduce28DeviceReduceSingleTileKernelINS2_10policy_hubIN4cuda3std3__45tupleIJblEEEyN6thrust24THRUST_300001_SM_1000_NS8cuda_cub9__find_if7functorIS9_EEE10Policy1000ENSB_12zip_iteratorINS8_IJNSD_26transform_input_iterator_tIbNSB_6detail15normal_iteratorINSB_10device_ptrIiEEEENS7_10__not_fn_tI17greater_than_fourEEEENSB_17counting_iteratorIlNSB_11use_defaultESU_SU_EEEEEEEPS9_ySF_S9_S9_NS7_10__identityEEEvT0_T1_T2_T3_T4_T6_E12temp_storage+104];
	ld.shared.u64 	%rd257, [_ZZN3cub18CUB_300001_SM_10006detail6reduce28DeviceReduceSingleTileKernelINS2_10policy_hubIN4cuda3std3__45tupleIJblEEEyN6thrust24THRUST_300001_SM_1000_NS8cuda_cub9__find_if7functorIS9_EEE10Policy1000ENSB_12zip_iteratorINS8_IJNSD_26transform_input_iterator_tIbNSB_6detail15normal_iteratorINSB_10device_ptrIiEEEENS7_10__not_fn_tI17greater_than_fourEEEENSB_17counting_iteratorIlNSB_11use_defaultESU_SU_EEEEEEEPS9_ySF_S9_S9_NS7_10__identityEEEvT0_T1_T2_T3_T4_T6_E12temp_storage+112];
	setp.eq.s16 	%p100, %rs215, 0;
	setp.eq.s16 	%p101, %rs216, 0;
	min.s64 	%rd258, %rd257, %rd256;
	selp.b16 	%rs217, %rs214, 1, %p101;
	selp.b16 	%rs218, %rs216, %rs217, %p100;
	and.b16  	%rs219, %rs218, 255;
	selp.b64 	%rd259, %rd256, %rd258, %p101;
	selp.b64 	%rd260, %rd257, %rd259, %p100;
	ld.shared.u8 	%rs220, [_ZZN3cub18CUB_300001_SM_10006detail6reduce28DeviceReduceSingleTileKernelINS2_10policy_hubIN4cuda3std3__45tupleIJblEEEyN6thrust24THRUST_300001_SM_1000_NS8cuda_cub9__find_if7functorIS9_EEE10Policy1000ENSB_12zip_iteratorINS8_IJNSD_26transform_input_iterator_tIbNSB_6detail15normal_iteratorINSB_10device_ptrIiEEEENS7_10__not_fn_tI17greater_than_fourEEEENSB_17counting_iteratorIlNSB_11use_defaultESU_SU_EEEEEEEPS9_ySF_S9_S9_NS7_10__identityEEEvT0_T1_T2_T3_T4_T6_E12temp_storage+120];
	ld.shared.u64 	%rd261, [_ZZN3cub18CUB_300001_SM_10006detail6reduce28DeviceReduceSingleTileKernelINS2_10policy_hubIN4cuda3std3__45tupleIJblEEEyN6thrust24THRUST_300001_SM_1000_NS8cuda_cub9__find_if7functorIS9_EEE10Policy1000ENSB_12zip_iteratorINS8_IJNSD_26transform_input_iterator_tIbNSB_6detail15normal_iteratorINSB_10device_ptrIiEEEENS7_10__not_fn_tI17greater_than_fourEEEENSB_17counting_iteratorIlNSB_11use_defaultESU_SU_EEEEEEEPS9_ySF_S9_S9_NS7_10__identityEEEvT0_T1_T2_T3_T4_T6_E12temp_storage+128];
	setp.eq.s16 	%p102, %rs219, 0;
	setp.eq.s16 	%p103, %rs220, 0;
	min.s64 	%rd262, %rd261, %rd260;
	selp.b16 	%rs221, %rs218, 1, %p103;
	selp.b16 	%rs383, %rs220, %rs221, %p102;
	selp.b64 	%rd263, %rd260, %rd262, %p103;
	selp.b64 	%rd403, %rd261, %rd263, %p102;
$L__BB4_120:
	mov.u32 	%r451, %tid.x;
	setp.ne.s32 	%p235, %r451, 0;
	@%p235 bra 	$L__BB4_122;
	setp.eq.s16 	%p236, %rs100, 0;
	and.b16  	%rs371, %rs383, 255;
	setp.eq.s16 	%p237, %rs371, 0;
	min.s64 	%rd391, %rd403, %rd119;
	selp.b16 	%rs372, %rs100, 1, %p237;
	selp.b16 	%rs373, %rs383, %rs372, %p236;
	selp.b64 	%rd392, %rd119, %rd391, %p237;
	selp.b64 	%rd393, %rd403, %rd392, %p236;
	st.global.u8 	[%rd1], %rs373;
	st.global.u64 	[%rd1+8], %rd393;
$L__BB4_122:
	ret;

}
	// .globl	_ZN3cub18CUB_300001_SM_10006detail6reduce18DeviceReduceKernelINS2_10policy_hubIN4cuda3std3__45tupleIJblEEEyN6thrust24THRUST_300001_SM_1000_NS8cuda_cub9__find_if7functorIS9_EEE10Policy1000ENSB_12zip_iteratorINS8_IJNSD_26transform_input_iterator_tIbNSB_6detail15normal_iteratorINSB_10device_ptrIiEEEENS7_10__not_fn_tI17greater_than_fourEEEENSB_17counting_iteratorIlNSB_11use_defaultESU_SU_EEEEEEEySF_S9_NS7_10__identityEEEvT0_PT3_T1_NS0_13GridEvenShareIS12_EET2_T4_
.visible .entry _ZN3cub18CUB_300001_SM_10006detail6reduce18DeviceReduceKernelINS2_10policy_hubIN4cuda3std3__45tupleIJblEEEyN6thrust24THRUST_300001_SM_1000_NS8cuda_cub9__find_if7functorIS9_EEE10Policy1000ENSB_12zip_iteratorINS8_IJNSD_26transform_input_iterator_tIbNSB_6detail15normal_iteratorINSB_10device_ptrIiEEEENS7_10__not_fn_tI17greater_than_fourEEEENSB_17counting_iteratorIlNSB_11use_defaultESU_SU_EEEEEEEySF_S9_NS7_10__identityEEEvT0_PT3_T1_NS0_13GridEvenShareIS12_EET2_T4_(
	.param .align 8 .b8 _ZN3cub18CUB_300001_SM_10006detail6reduce18DeviceReduceKernelINS2_10policy_hubIN4cuda3std3__45tupleIJblEEEyN6thrust24THRUST_300001_SM_1000_NS8cuda_cub9__find_if7functorIS9_EEE10Policy1000ENSB_12zip_iteratorINS8_IJNSD_26transform_input_iterator_tIbNSB_6detail15normal_iteratorINSB_10device_ptrIiEEEENS7_10__not_fn_tI17greater_than_fourEEEENSB_17counting_iteratorIlNSB_11use_defaultESU_SU_EEEEEEEySF_S9_NS7_10__identityEEEvT0_PT3_T1_NS0_13GridEvenShareIS12_EET2_T4__param_0[24],
	.param .u64 .ptr .align 1 _ZN3cub18CUB_300001_SM_10006detail6reduce18DeviceReduceKernelINS2_10policy_hubIN4cuda3std3__45tupleIJblEEEyN6thrust24THRUST_300001_SM_1000_NS8cuda_cub9__find_if7functorIS9_EEE10Policy1000ENSB_12zip_iteratorINS8_IJNSD_26transform_input_iterator_tIbNSB_6detail15normal_iteratorINSB_10device_ptrIiEEEENS7_10__not_fn_tI17greater_than_fourEEEENSB_17counting_iteratorIlNSB_11use_defaultESU_SU_EEEEEEEySF_S9_NS7_10__identityEEEvT0_PT3_T1_NS0_13GridEvenShareIS12_EET2_T4__param_1,
	.param .u64 _ZN3cub18CUB_300001_SM_10006detail6reduce18DeviceReduceKernelINS2_10policy_hubIN4cuda3std3__45tupleIJblEEEyN6thrust24THRUST_300001_SM_1000_NS8cuda_cub9__find_if7functorIS9_EEE10Policy1000ENSB_12zip_iteratorINS8_IJNSD_26transform_input_iterator_tIbNSB_6detail15normal_iteratorINSB_10device_ptrIiEEEENS7_10__not_fn_tI17greater_than_fourEEEENSB_17counting_iteratorIlNSB_11use_defaultESU_SU_EEEEEEEySF_S9_NS7_10__identityEEEvT0_PT3_T1_NS0_13GridEvenShareIS12_EET2_T4__param_2,
	.param .align 8 .b8 _ZN3cub18CUB_300001_SM_10006detail6reduce18DeviceReduceKernelINS2_10policy_hubIN4cuda3std3__45tupleIJblEEEyN6thrust24THRUST_300001_SM_1000_NS8cuda_cub9__find_if7functorIS9_EEE10Policy1000ENSB_12zip_iteratorINS8_IJNSD_26transform_input_iterator_tIbNSB_6detail15normal_iteratorINSB_10device_ptrIiEEEENS7_10__not_fn_tI17greater_than_fourEEEENSB_17counting_iteratorIlNSB_11use_defaultESU_SU_EEEEEEEySF_S9_NS7_10__identityEEEvT0_PT3_T1_NS0_13GridEvenShareIS12_EET2_T4__param_3[72],
	.param .align 1 .b8 _ZN3cub18CUB_300001_SM_10006detail6reduce18DeviceReduceKernelINS2_10policy_hubIN4cuda3std3__45tupleIJblEEEyN6thrust24THRUST_300001_SM_1000_NS8cuda_cub9__find_if7functorIS9_EEE10Policy1000ENSB_12zip_iteratorINS8_IJNSD_26transform_input_iterator_tIbNSB_6detail15normal_iteratorINSB_10device_ptrIiEEEENS7_10__not_fn_tI17greater_than_fourEEEENSB_17counting_iteratorIlNSB_11use_defaultESU_SU_EEEEEEEySF_S9_NS7_10__identityEEEvT0_PT3_T1_NS0_13GridEvenShareIS12_EET2_T4__param_4[1],
	.param .align 1 .b8 _ZN3cub18CUB_300001_SM_10006detail6reduce18DeviceReduceKernelINS2_10policy_hubIN4cuda3std3__45tupleIJblEEEyN6thrust24THRUST_300001_SM_1000_NS8cuda_cub9__find_if7functorIS9_EEE10Policy1000ENSB_12zip_iteratorINS8_IJNSD_26transform_input_iterator_tIbNSB_6detail15normal_iteratorINSB_10device_ptrIiEEEENS7_10__not_fn_tI17greater_than_fourEEEENSB_17counting_iteratorIlNSB_11use_defaultESU_SU_EEEEEEEySF_S9_NS7_10__identityEEEvT0_PT3_T1_NS0_13GridEvenShareIS12_EET2_T4__param_5[1]
)
.maxntid 256
{
	.reg .pred 	%p<235>;
	.reg .b16 	%rs<400>;
	.reg .b32 	%r<493>;
	.reg .b64 	%rd<456>;
	// demoted variable
	.shared .align 8 .b8 _ZZN3cub18CUB_300001_SM_10006detail6reduce18DeviceReduceKernelINS2_10policy_hubIN4cuda3std3__45tupleIJblEEEyN6thrust24THRUST_300001_SM_1000_NS8cuda_cub9__find_if7functorIS9_EEE10Policy1000ENSB_12zip_iteratorINS8_IJNSD_26transform_input_iterator_tIbNSB_6detail15normal_iteratorINSB_10device_ptrIiEEEENS7_10__not_fn_tI17greater_than_fourEEEENSB_17counting_iteratorIlNSB_11use_defaultESU_SU_EEEEEEEySF_S9_NS7_10__identityEEEvT0_PT3_T1_NS0_13GridEvenShareIS12_EET2_T4_E12temp_storage[152];
	ld.param.u64 	%rd3, [_ZN3cub18CUB_300001_SM_10006detail6reduce18DeviceReduceKernelINS2_10policy_hubIN4cuda3std3__45tupleIJblEEEyN6thrust24THRUST_300001_SM_1000_NS8cuda_cub9__find_if7functorIS9_EEE10Policy1000ENSB_12zip_iteratorINS8_IJNSD_26transform_input_iterator_tIbNSB_6detail15normal_iteratorINSB_10device_ptrIiEEEENS7_10__not_fn_tI17greater_than_fourEEEENSB_17counting_iteratorIlNSB_11use_defaultESU_SU_EEEEEEEySF_S9_NS7_10__identityEEEvT0_PT3_T1_NS0_13GridEvenShareIS12_EET2_T4__param_0+16];
	ld.param.u64 	%rd1, [_ZN3cub18CUB_300001_SM_10006detail6reduce18DeviceReduceKernelINS2_10policy_hubIN4cuda3std3__45tupleIJblEEEyN6thrust24THRUST_300001_SM_1000_NS8cuda_cub9__find_if7functorIS9_EEE10Policy1000ENSB_12zip_iteratorINS8_IJNSD_26transform_input_iterator_tIbNSB_6detail15normal_iteratorINSB_10device_ptrIiEEEENS7_10__not_fn_tI17greater_than_fourEEEENSB_17counting_iteratorIlNSB_11use_defaultESU_SU_EEEEEEEySF_S9_NS7_10__identityEEEvT0_PT3_T1_NS0_13GridEvenShareIS12_EET2_T4__param_3+32];
	ld.param.u32 	%r1, [_ZN3cub18CUB_300001_SM_10006detail6reduce18DeviceReduceKernelINS2_10policy_hubIN4cuda3std3__45tupleIJblEEEyN6thrust24THRUST_300001_SM_1000_NS8cuda_cub9__find_if7functorIS9_EEE10Policy1000ENSB_12zip_iteratorINS8_IJNSD_26transform_input_iterator_tIbNSB_6detail15normal_iteratorINSB_10device_ptrIiEEEENS7_10__not_fn_tI17greater_than_fourEEEENSB_17counting_iteratorIlNSB_11use_defaultESU_SU_EEEEEEEySF_S9_NS7_10__identityEEEvT0_PT3_T1_NS0_13GridEvenShareIS12_EET2_T4__param_3+40];
	ld.param.u64 	%rd116, [_ZN3cub18CUB_300001_SM_10006detail6reduce18DeviceReduceKernelINS2_10policy_hubIN4cuda3std3__45tupleIJblEEEyN6thrust24THRUST_300001_SM_1000_NS8cuda_cub9__find_if7functorIS9_EEE10Policy1000ENSB_12zip_iteratorINS8_IJNSD_26transform_input_iterator_tIbNSB_6detail15normal_iteratorINSB_10device_ptrIiEEEENS7_10__not_fn_tI17greater_than_fourEEEENSB_17counting_iteratorIlNSB_11use_defaultESU_SU_EEEEEEEySF_S9_NS7_10__identityEEEvT0_PT3_T1_NS0_13GridEvenShareIS12_EET2_T4__param_0];
	cvta.to.global.u64 	%rd2, %rd116;
	mov.u32 	%r2, %ctaid.x;
	shl.b32 	%r47, %r1, 10;
	cvt.s64.s32 	%rd4, %r47;
	shl.b32 	%r48, %r2, 10;
	cvt.u64.u32 	%rd5, %r48;
	sub.s64 	%rd6, %rd1, %rd5;
	setp.gt.u64 	%p1, %rd6, 1023;
	@%p1 bra 	$L__BB5_78;
	cvt.u32.u64 	%r214, %rd5;
	cvt.u32.u64 	%r3, %rd1;
	sub.s32 	%r4, %r3, %r214;
	mov.u32 	%r5, %tid.x;
	setp.ge.s32 	%p103, %r5, %r4;
	mov.b16 	%rs369, 0;
	mov.b64 	%rd424, 0;
	mov.u32 	%r483, %r5;
	@%p103 bra 	$L__BB5_3;
	add.s32 	%r216, %r214, %r5;
	cvt.u64.u32 	%rd263, %r216;
	mul.wide.u32 	%rd264, %r216, 4;
	add.s64 	%rd265, %rd2, %rd264;
	add.s64 	%rd424, %rd3, %rd263;
	ld.global.u32 	%r217, [%rd265];
	setp.lt.s32 	%p104, %r217, 5;
	selp.u16 	%rs369, 1, 0, %p104;
	add.s32 	%r483, %r5, 256;
$L__BB5_3:
	setp.ge.s32 	%p105, %r483, %r4;
	@%p105 bra 	$L__BB5_16;
	not.b32 	%r219, %r483;
	add.s32 	%r8, %r219, %r3;
	sub.s32 	%r220, %r8, %r214;
	shr.u32 	%r221, %r220, 8;
	add.s32 	%r9, %r221, 1;
	and.b32  	%r10, %r9, 7;
	setp.lt.u32 	%p106, %r220, 1792;
	@%p106 bra 	$L__BB5_8;
	add.s32 	%r482, %r483, 1024;
	and.b32  	%r222, %r9, 33554424;
	neg.s32 	%r481, %r222;
$L__BB5_6:
	.pragma "nounroll";
	add.s32 	%r223, %r482, -1024;
	cvt.s64.s32 	%rd267, %r223;
	add.s64 	%rd268, %rd267, %rd5;
	shl.b64 	%rd269, %rd268, 2;
	add.s64 	%rd270, %rd2, %rd269;
	add.s64 	%rd271, %rd268, %rd3;
	ld.global.u32 	%r224, [%rd270];
	setp.lt.s32 	%p107, %r224, 5;
	selp.u16 	%rs214, 1, 0, %p107;
	and.b16  	%rs215, %rs369, 255;
	setp.eq.s16 	%p108, %rs215, 0;
	min.s64 	%rd272, %rd271, %rd424;
	selp.b64 	%rd273, %rd272, %rd424, %p107;
	selp.b64 	%rd274, %rd271, %rd273, %p108;
	selp.b16 	%rs216, 1, %rs369, %p107;
	selp.b16 	%rs217, %rs214, %rs216, %p108;
	and.b16  	%rs218, %rs217, 255;
	add.s32 	%r225, %r482, -768;
	cvt.s64.s32 	%rd275, %r225;
	add.s64 	%rd276, %rd275, %rd5;
	add.s64 	%rd277, %rd276, %rd3;
	ld.global.u32 	%r226, [%rd270+1024];
	setp.lt.s32 	%p109, %r226, 5;
	selp.u16 	%rs219, 1, 0, %p109;
	setp.eq.s16 	%p110, %rs218, 0;
	min.s64 	%rd278, %rd277, %rd274;
	selp.b64 	%rd279, %rd278, %rd274, %p109;
	selp.b64 	%rd280, %rd277, %rd279, %p110;
	selp.b16 	%rs220, 1, %rs217, %p109;
	selp.b16 	%rs221, %rs219, %rs220, %p110;
	and.b16  	%rs222, %rs221, 255;
	add.s32 	%r227, %r482, -512;
	cvt.s64.s32 	%rd281, %r227;
	add.s64 	%rd282, %rd281, %rd5;
	add.s64 	%rd283, %rd282, %rd3;
	ld.global.u32 	%r228, [%rd270+2048];
	setp.lt.s32 	%p111, %r228, 5;
	selp.u16 	%rs223, 1, 0, %p111;
	setp.eq.s16 	%p112, %rs222, 0;
	min.s64 	%rd284, %rd283, %rd280;
	selp.b64 	%rd285, %rd284, %rd280, %p111;
	selp.b64 	%rd286, %rd283, %rd285, %p112;
	selp.b16 	%rs224, 1, %rs221, %p111;
	selp.b16 	%rs225, %rs223, %rs224, %p112;
	and.b16  	%rs226, %rs225, 255;
	add.s32 	%r229, %r482, -256;
	cvt.s64.s32 	%rd287, %r229;
	add.s64 	%rd288, %rd287, %rd5;
	add.s64 	%rd289, %rd288, %rd3;
	ld.global.u32 	%r230, [%rd270+3072];
	setp.lt.s32 	%p113, %r230, 5;
	selp.u16 	%rs227, 1, 0, %p113;
	setp.eq.s16 	%p114, %rs226, 0;
	min.s64 	%rd290, %rd289, %rd286;
	selp.b64 	%rd291, %rd290, %rd286, %p113;
	selp.b64 	%rd292, %rd289, %rd291, %p114;
	selp.b16 	%rs228, 1, %rs225, %p113;
	selp.b16 	%rs229, %rs227, %rs228, %p114;
	and.b16  	%rs230, %rs229, 255;
	add.s32 	%r231, %r482, 768;
	cvt.s64.s32 	%rd293, %r482;
	add.s64 	%rd294, %rd293, %rd5;
	add.s64 	%rd295, %rd294, %rd3;
	ld.global.u32 	%r232, [%rd270+4096];
	setp.lt.s32 	%p115, %r232, 5;
	selp.u16 	%rs231, 1, 0, %p115;
	setp.eq.s16 	%p116, %rs230, 0;
	min.s64 	%rd296, %rd295, %rd292;
	selp.b64 	%rd297, %rd296, %rd292, %p115;
	selp.b64 	%rd298, %rd295, %rd297, %p116;
	selp.b16 	%rs232, 1, %rs229, %p115;
	selp.b16 	%rs233, %rs231, %rs232, %p116;
	and.b16  	%rs234, %rs233, 255;
	add.s32 	%r233, %r482, 256;
	cvt.s64.s32 	%rd299, %r233;
	add.s64 	%rd300, %rd299, %rd5;
	add.s64 	%rd301, %rd300, %rd3;
	ld.global.u32 	%r234, [%rd270+5120];
	setp.lt.s32 	%p117, %r234, 5;
	selp.u16 	%rs235, 1, 0, %p117;
	setp.eq.s16 	%p118, %rs234, 0;
	min.s64 	%rd302, %rd301, %rd298;
	selp.b64 	%rd303, %rd302, %rd298, %p117;
	selp.b64 	%rd304, %rd301, %rd303, %p118;
	selp.b16 	%rs236, 1, %rs233, %p117;
	selp.b16 	%rs237, %rs235, %rs236, %p118;
	and.b16  	%rs238, %rs237, 255;
	add.s32 	%r235, %r482, 512;
	cvt.s64.s32 	%rd305, %r235;
	add.s64 	%rd306, %rd305, %rd5;
	add.s64 	%rd307, %rd306, %rd3;
	ld.global.u32 	%r236, [%rd270+6144];
	setp.lt.s32 	%p119, %r236, 5;
	selp.u16 	%rs239, 1, 0, %p119;
	setp.eq.s16 	%p120, %rs238, 0;
	min.s64 	%rd308, %rd307, %rd304;
	selp.b64 	%rd309, %rd308, %rd304, %p119;
	selp.b64 	%rd310, %rd307, %rd309, %p120;
	selp.b16 	%rs240, 1, %rs237, %p119;
	selp.b16 	%rs241, %rs239, %rs240, %p120;
	and.b16  	%rs242, %rs241, 255;
	cvt.s64.s32 	%rd311, %r231;
	add.s64 	%rd312, %rd311, %rd5;
	add.s64 	%rd313, %rd312, %rd3;
	ld.global.u32 	%r237, [%rd270+7168];
	setp.lt.s32 	%p121, %r237, 5;
	selp.u16 	%rs243, 1, 0, %p121;
	setp.eq.s16 	%p122, %rs242, 0;
	min.s64 	%rd314, %rd313, %rd310;
	selp.b64 	%rd315, %rd314, %rd310, %p121;
	selp.b64 	%rd424, %rd313, %rd315, %p122;
	selp.b16 	%rs244, 1, %rs241, %p121;
	selp.b16 	%rs369, %rs243, %rs244, %p122;
	add.s32 	%r482, %r482, 2048;
	add.s32 	%r481, %r481, 8;
	setp.ne.s32 	%p123, %r481, 0;
	@%p123 bra 	$L__BB5_6;
	add.s32 	%r483, %r482, -1024;
$L__BB5_8:
	setp.eq.s32 	%p124, %r10, 0;
	@%p124 bra 	$L__BB5_16;
	setp.lt.u32 	%p125, %r10, 4;
	@%p125 bra 	$L__BB5_11;
	cvt.s64.s32 	%rd317, %r483;
	add.s64 	%rd318, %rd317, %rd5;
	shl.b64 	%rd319, %rd318, 2;
	add.s64 	%rd320, %rd2, %rd319;
	add.s64 	%rd321, %rd318, %rd3;
	ld.global.u32 	%r238, [%rd320];
	setp.lt.s32 	%p126, %r238, 5;
	selp.u16 	%rs246, 1, 0, %p126;
	and.b16  	%rs247, %rs369, 255;
	setp.eq.s16 	%p127, %rs247, 0;
	min.s64 	%rd322, %rd321, %rd424;
	selp.b64 	%rd323, %rd322, %rd424, %p126;
	selp.b64 	%rd324, %rd321, %rd323, %p127;
	selp.b16 	%rs248, 1, %rs369, %p126;
	selp.b16 	%rs249, %rs246, %rs248, %p127;
	and.b16  	%rs250, %rs249, 255;
	add.s32 	%r239, %r483, 256;
	cvt.s64.s32 	%rd325, %r239;
	add.s64 	%rd326, %rd325, %rd5;
	add.s64 	%rd327, %rd326, %rd3;
	ld.global.u32 	%r240, [%rd320+1024];
	setp.lt.s32 	%p128, %r240, 5;
	selp.u16 	%rs251, 1, 0, %p128;
	setp.eq.s16 	%p129, %rs250, 0;
	min.s64 	%rd328, %rd327, %rd324;
	selp.b64 	%rd329, %rd328, %rd324, %p128;
	selp.b64 	%rd330, %rd327, %rd329, %p129;
	selp.b16 	%rs252, 1, %rs249, %p128;
	selp.b16 	%rs253, %rs251, %rs252, %p129;
	and.b16  	%rs254, %rs253, 255;
	add.s32 	%r241, %r483, 512;
	cvt.s64.s32 	%rd331, %r241;
	add.s64 	%rd332, %rd331, %rd5;
	add.s64 	%rd333, %rd332, %rd3;
	ld.global.u32 	%r242, [%rd320+2048];
	setp.lt.s32 	%p130, %r242, 5;
	selp.u16 	%rs255, 1, 0, %p130;
	setp.eq.s16 	%p131, %rs254, 0;
	min.s64 	%rd334, %rd333, %rd330;
	selp.b64 	%rd335, %rd334, %rd330, %p130;
	selp.b64 	%rd336, %rd333, %rd335, %p131;
	selp.b16 	%rs256, 1, %rs253, %p130;
	selp.b16 	%rs257, %rs255, %rs256, %p131;
	and.b16  	%rs258, %rs257, 255;
	add.s32 	%r243, %r483, 768;
	cvt.s64.s32 	%rd337, %r243;
	add.s64 	%rd338, %rd337, %rd5;
	add.s64 	%rd339, %rd338, %rd3;
	ld.global.u32 	%r244, [%rd320+3072];
	setp.lt.s32 	%p132, %r244, 5;
	selp.u16 	%rs259, 1, 0, %p132;
	setp.eq.s16 	%p133, %rs258, 0;
	min.s64 	%rd340, %rd339, %rd336;
	selp.b64 	%rd341, %rd340, %rd336, %p132;
	selp.b64 	%rd424, %rd339, %rd341, %p133;
	selp.b16 	%rs260, 1, %rs257, %p132;
	selp.b16 	%rs369, %rs259, %rs260, %p133;
	add.s32 	%r483, %r483, 1024;
$L__BB5_11:
	and.b32  	%r245, %r9, 3;
	setp.eq.s32 	%p134, %r245, 0;
	@%p134 bra 	$L__BB5_16;
	setp.eq.s32 	%p135, %r245, 1;
	@%p135 bra 	$L__BB5_14;
	cvt.s64.s32 	%rd343, %r483;
	add.s64 	%rd344, %rd343, %rd5;
	shl.b64 	%rd345, %rd344, 2;
	add.s64 	%rd346, %rd2, %rd345;
	add.s64 	%rd347, %rd344, %rd3;
	ld.global.u32 	%r246, [%rd346];
	setp.lt.s32 	%p136, %r246, 5;
	selp.u16 	%rs262, 1, 0, %p136;
	and.b16  	%rs263, %rs369, 255;
	setp.eq.s16 	%p137, %rs263, 0;
	min.s64 	%rd348, %rd347, %rd424;
	selp.b64 	%rd349, %rd348, %rd424, %p136;
	selp.b64 	%rd350, %rd347, %rd349, %p137;
	selp.b16 	%rs264, 1, %rs369, %p136;
	selp.b16 	%rs265, %rs262, %rs264, %p137;
	and.b16  	%rs266, %rs265, 255;
	add.s32 	%r247, %r483, 256;
	cvt.s64.s32 	%rd351, %r247;
	add.s64 	%rd352, %rd351, %rd5;
	add.s64 	%rd353, %rd352, %rd3;
	ld.global.u32 	%r248, [%rd346+1024];
	setp.lt.s32 	%p138, %r248, 5;
	selp.u16 	%rs267, 1, 0, %p138;
	setp.eq.s16 	%p139, %rs266, 0;
	min.s64 	%rd354, %rd353, %rd350;
	selp.b64 	%rd355, %rd354, %rd350, %p138;
	selp.b64 	%rd424, %rd353, %rd355, %p139;
	selp.b16 	%rs268, 1, %rs265, %p138;
	selp.b16 	%rs369, %rs267, %rs268, %p139;
	add.s32 	%r483, %r483, 512;
$L__BB5_14:
	and.b32  	%r249, %r8, 256;
	setp.ne.s32 	%p140, %r249, 0;
	@%p140 bra 	$L__BB5_16;
	cvt.s64.s32 	%rd356, %r483;
	add.s64 	%rd357, %rd356, %rd5;
	shl.b64 	%rd358, %rd357, 2;
	add.s64 	%rd359, %rd2, %rd358;
	add.s64 	%rd360, %rd357, %rd3;
	ld.global.u32 	%r250, [%rd359];
	setp.lt.s32 	%p141, %r250, 5;
	selp.u16 	%rs269, 1, 0, %p141;
	and.b16  	%rs270, %rs369, 255;
	setp.eq.s16 	%p142, %rs270, 0;
	min.s64 	%rd361, %rd360, %rd424;
	selp.b64 	%rd362, %rd361, %rd424, %p141;
	selp.b64 	%rd424, %rd360, %rd362, %p142;
	selp.b16 	%rs271, 1, %rs369, %p141;
	selp.b16 	%rs369, %rs269, %rs271, %p142;
$L__BB5_16:
	setp.lt.s32 	%p143, %r4, 256;
	@%p143 bra 	$L__BB5_41;
	// begin inline asm
	mov.u32 %r369, %laneid;
	// end inline asm
	cvt.u32.u16 	%r390, %rs369;
	and.b32  	%r371, %r390, 255;
	mov.b32 	%r387, 1;
	mov.b32 	%r388, 31;
	mov.b32 	%r389, -1;
	// begin inline asm
	shfl.sync.down.b32 %r370, %r371, %r387, %r388, %r389;
	// end inline asm
	// begin inline asm
	shfl.sync.down.b32 %r375, %r376, %r387, %r388, %r389;
	// end inline asm
	mov.b64 	{%r381, %r386}, %rd424;
	// begin inline asm
	shfl.sync.down.b32 %r380, %r381, %r387, %r388, %r389;
	// end inline asm
	// begin inline asm
	shfl.sync.down.b32 %r385, %r386, %r387, %r388, %r389;
	// end inline asm
	mov.b64 	%rd21, {%r380, %r385};
	cvt.u16.u32 	%rs15, %r370;
	setp.gt.s32 	%p193, %r369, 30;
	@%p193 bra 	$L__BB5_21;
	and.b16  	%rs313, %rs369, 255;
	setp.eq.s16 	%p194, %rs313, 0;
	and.b16  	%rs314, %rs15, 255;
	setp.eq.s16 	%p195, %rs314, 0;
	or.pred  	%p196, %p194, %p195;
	@%p196 bra 	$L__BB5_20;
	min.s64 	%rd424, %rd21, %rd424;
	mov.b16 	%rs369, 1;
	bra.uni 	$L__BB5_21;
$L__BB5_20:
	setp.eq.s16 	%p197, %rs313, 0;
	selp.b64 	%rd424, %rd21, %rd424, %p197;
	selp.b16 	%rs369, %rs15, %rs369, %p197;
$L__BB5_21:
	cvt.u32.u16 	%r411, %rs369;
	and.b32  	%r392, %r411, 255;
	mov.b32 	%r408, 2;
	mov.b32 	%r409, 31;
	mov.b32 	%r410, -1;
	// begin inline asm
	shfl.sync.down.b32 %r391, %r392, %r408, %r409, %r410;
	// end inline asm
	// begin inline asm
	shfl.sync.down.b32 %r396, %r397, %r408, %r409, %r410;
	// end inline asm
	mov.b64 	{%r402, %r407}, %rd424;
	// begin inline asm
	shfl.sync.down.b32 %r401, %r402, %r408, %r409, %r410;
	// end inline asm
	// begin inline asm
	shfl.sync.down.b32 %r406, %r407, %r408, %r409, %r410;
	// end inline asm
	mov.b64 	%rd25, {%r401, %r406};
	cvt.u16.u32 	%rs18, %r391;
	setp.gt.s32 	%p198, %r369, 29;
	@%p198 bra 	$L__BB5_25;
	and.b16  	%rs317, %rs369, 255;
	setp.eq.s16 	%p199, %rs317, 0;
	and.b16  	%rs318, %rs18, 255;
	setp.eq.s16 	%p200, %rs318, 0;
	or.pred  	%p201, %p199, %p200;
	@%p201 bra 	$L__BB5_24;
	min.s64 	%rd424, %rd25, %rd424;
	mov.b16 	%rs369, 1;
	bra.uni 	$L__BB5_25;
$L__BB5_24:
	setp.eq.s16 	%p202, %rs317, 0;
	selp.b64 	%rd424, %rd25, %rd424, %p202;
	selp.b16 	%rs369, %rs18, %rs369, %p202;
$L__BB5_25:
	cvt.u32.u16 	%r432, %rs369;
	and.b32  	%r413, %r432, 255;
	mov.b32 	%r429, 4;
	mov.b32 	%r430, 31;
	mov.b32 	%r431, -1;
	// begin inline asm
	shfl.sync.down.b32 %r412, %r413, %r429, %r430, %r431;
	// end inline asm
	// begin inline asm
	shfl.sync.down.b32 %r417, %r418, %r429, %r430, %r431;
	// end inline asm
	mov.b64 	{%r423, %r428}, %rd424;
	// begin inline asm
	shfl.sync.down.b32 %r422, %r423, %r429, %r430, %r431;
	// end inline asm
	// begin inline asm
	shfl.sync.down.b32 %r427, %r428, %r429, %r430, %r431;
	// end inline asm
	mov.b64 	%rd29, {%r422, %r427};
	cvt.u16.u32 	%rs21, %r412;
	setp.gt.s32 	%p203, %r369, 27;
	@%p203 bra 	$L__BB5_29;
	and.b16  	%rs321, %rs369, 255;
	setp.eq.s16 	%p204, %rs321, 0;
	and.b16  	%rs322, %rs21, 255;
	setp.eq.s16 	%p205, %rs322, 0;
	or.pred  	%p206, %p204, %p205;
	@%p206 bra 	$L__BB5_28;
	min.s64 	%rd424, %rd29, %rd424;
	mov.b16 	%rs369, 1;
	bra.uni 	$L__BB5_29;
$L__BB5_28:
	setp.eq.s16 	%p207, %rs321, 0;
	selp.b64 	%rd424, %rd29, %rd424, %p207;
	selp.b16 	%rs369, %rs21, %rs369, %p207;
$L__BB5_29:
	cvt.u32.u16 	%r453, %rs369;
	and.b32  	%r434, %r453, 255;
	mov.b32 	%r450, 8;
	mov.b32 	%r451, 31;
	mov.b32 	%r452, -1;
	// begin inline asm
	shfl.sync.down.b32 %r433, %r434, %r450, %r451, %r452;
	// end inline asm
	// begin inline asm
	shfl.sync.down.b32 %r438, %r439, %r450, %r451, %r452;
	// end inline asm
	mov.b64 	{%r444, %r449}, %rd424;
	// begin inline asm
	shfl.sync.down.b32 %r443, %r444, %r450, %r451, %r452;
	// end inline asm
	// begin inline asm
	shfl.sync.down.b32 %r448, %r449, %r450, %r451, %r452;
	// end inline asm
	mov.b64 	%rd33, {%r443, %r448};
	cvt.u16.u32 	%rs24, %r433;
	setp.gt.s32 	%p208, %r369, 23;
	@%p208 bra 	$L__BB5_33;
	and.b16  	%rs325, %rs369, 255;
	setp.eq.s16 	%p209, %rs325, 0;
	and.b16  	%rs326, %rs24, 255;
	setp.eq.s16 	%p210, %rs326, 0;
	or.pred  	%p211, %p209, %p210;
	@%p211 bra 	$L__BB5_32;
	min.s64 	%rd424, %rd33, %rd424;
	mov.b16 	%rs369, 1;
	bra.uni 	$L__BB5_33;
$L__BB5_32:
	setp.eq.s16 	%p212, %rs325, 0;
	selp.b64 	%rd424, %rd33, %rd424, %p212;
	selp.b16 	%rs369, %rs24, %rs369, %p212;
$L__BB5_33:
	cvt.u32.u16 	%r474, %rs369;
	and.b32  	%r455, %r474, 255;
	mov.b32 	%r471, 16;
	mov.b32 	%r472, 31;
	mov.b32 	%r473, -1;
	// begin inline asm
	shfl.sync.down.b32 %r454, %r455, %r471, %r472, %r473;
	// end inline asm
	// begin inline asm
	shfl.sync.down.b32 %r459, %r460, %r471, %r472, %r473;
	// end inline asm
	mov.b64 	{%r465, %r470}, %rd424;
	// begin inline asm
	shfl.sync.down.b32 %r464, %r465, %r471, %r472, %r473;
	// end inline asm
	// begin inline asm
	shfl.sync.down.b32 %r469, %r470, %r471, %r472, %r473;
	// end inline asm
	mov.b64 	%rd37, {%r464, %r469};
	cvt.u16.u32 	%rs27, %r454;
	setp.gt.s32 	%p213, %r369, 15;
	@%p213 bra 	$L__BB5_37;
	and.b16  	%rs329, %rs369, 255;
	setp.eq.s16 	%p214, %rs329, 0;
	and.b16  	%rs330, %rs27, 255;
	setp.eq.s16 	%p215, %rs330, 0;
	or.pred  	%p216, %p214, %p215;
	@%p216 bra 	$L__BB5_36;
	min.s64 	%rd424, %rd37, %rd424;
	mov.b16 	%rs369, 1;
	bra.uni 	$L__BB5_37;
$L__BB5_36:
	setp.eq.s16 	%p217, %rs329, 0;
	selp.b16 	%rs369, %rs27, %rs369, %p217;
	selp.b64 	%rd424, %rd37, %rd424, %p217;
$L__BB5_37:
	setp.ne.s32 	%p218, %r369, 0;
	@%p218 bra 	$L__BB5_39;
	shr.u32 	%r475, %r5, 1;
	and.b32  	%r476, %r475, 496;
	mov.u32 	%r477, _ZZN3cub18CUB_300001_SM_10006detail6reduce18DeviceReduceKernelINS2_10policy_hubIN4cuda3std3__45tupleIJblEEEyN6thrust24THRUST_300001_SM_1000_NS8cuda_cub9__find_if7functorIS9_EEE10Policy1000ENSB_12zip_iteratorINS8_IJNSD_26transform_input_iterator_tIbNSB_6detail15normal_iteratorINSB_10device_ptrIiEEEENS7_10__not_fn_tI17greater_than_fourEEEENSB_17counting_iteratorIlNSB_11use_defaultESU_SU_EEEEEEEySF_S9_NS7_10__identityEEEvT0_PT3_T1_NS0_13GridEvenShareIS12_EET2_T4_E12temp_storage;
	add.s32 	%r478, %r477, %r476;
	st.shared.u8 	[%r478+8], %rs369;
	st.shared.u64 	[%r478+16], %rd424;
$L__BB5_39:
	bar.sync 	0;
	setp.ne.s32 	%p219, %r5, 0;
	@%p219 bra 	$L__BB5_118;
	ld.shared.u8 	%rs333, [_ZZN3cub18CUB_300001_SM_10006detail6reduce18DeviceReduceKernelINS2_10policy_hubIN4cuda3std3__45tupleIJblEEEyN6thrust24THRUST_300001_SM_1000_NS8cuda_cub9__find_if7functorIS9_EEE10Policy1000ENSB_12zip_iteratorINS8_IJNSD_26transform_input_iterator_tIbNSB_6detail15normal_iteratorINSB_10device_ptrIiEEEENS7_10__not_fn_tI17greater_than_fourEEEENSB_17counting_iteratorIlNSB_11use_defaultESU_SU_EEEEEEEySF_S9_NS7_10__identityEEEvT0_PT3_T1_NS0_13GridEvenShareIS12_EET2_T4_E12temp_storage+24];
	ld.shared.u64 	%rd384, [_ZZN3cub18CUB_300001_SM_10006detail6reduce18DeviceReduceKernelINS2_10policy_hubIN4cuda3std3__45tupleIJblEEEyN6thrust24THRUST_300001_SM_1000_NS8cuda_cub9__find_if7functorIS9_EEE10Policy1000ENSB_12zip_iteratorINS8_IJNSD_26transform_input_iterator_tIbNSB_6detail15normal_iteratorINSB_10device_ptrIiEEEENS7_10__not_fn_tI17greater_than_fourEEEENSB_17counting_iteratorIlNSB_11use_defaultESU_SU_EEEEEEEySF_S9_NS7_10__identityEEEvT0_PT3_T1_NS0_13GridEvenShareIS12_EET2_T4_E12temp_storage+32];
	and.b16  	%rs334, %rs369, 255;
	setp.eq.s16 	%p220, %rs334, 0;
	setp.eq.s16 	%p221, %rs333, 0;
	min.s64 	%rd385, %rd384, %rd424;
	selp.b16 	%rs335, %rs369, 1, %p221;
	selp.b16 	%rs336, %rs333, %rs335, %p220;
	and.b16  	%rs337, %rs336, 255;
	selp.b64 	%rd386, %rd424, %rd385, %p221;
	selp.b64 	%rd387, %rd384, %rd386, %p220;
	ld.shared.u8 	%rs338, [_ZZN3cub18CUB_300001_SM_10006detail6reduce18DeviceReduceKernelINS2_10policy_hubIN4cuda3std3__45tupleIJblEEEyN6thrust24THRUST_300001_SM_1000_NS8cuda_cub9__find_if7functorIS9_EEE10Policy1000ENSB_12zip_iteratorINS8_IJNSD_26transform_input_iterator_tIbNSB_6detail15normal_iteratorINSB_10device_ptrIiEEEENS7_10__not_fn_tI17greater_than_fourEEEENSB_17counting_iteratorIlNSB_11use_defaultESU_SU_EEEEEEEySF_S9_NS7_10__identityEEEvT0_PT3_T1_NS0_13GridEvenShareIS12_EET2_T4_E12temp_storage+40];
	ld.shared.u64 	%rd388, [_ZZN3cub18CUB_300001_SM_10006detail6reduce18DeviceReduceKernelINS2_10policy_hubIN4cuda3std3__45tupleIJblEEEyN6thrust24THRUST_300001_SM_1000_NS8cuda_cub9__find_if7functorIS9_EEE10Policy1000ENSB_12zip_iteratorINS8_IJNSD_26transform_input_iterator_tIbNSB_6detail15normal_iteratorINSB_10device_ptrIiEEEENS7_10__not_fn_tI17greater_than_fourEEEENSB_17counting_iteratorIlNSB_11use_defaultESU_SU_EEEEEEEySF_S9_NS7_10__identityEEEvT0_PT3_T1_NS0_13GridEvenShareIS12_EET2_T4_E12temp_storage+48];
	setp.eq.s16 	%p222, %rs337, 0;
	setp.eq.s16 	%p223, %rs338, 0;
	min.s64 	%rd389, %rd388, %rd387;
	selp.b16 	%rs339, %rs336, 1, %p223;
	selp.b16 	%rs340, %rs338, %rs339, %p222;
	and.b16  	%rs341, %rs340, 255;
	selp.b64 	%rd390, %rd387, %rd389, %p223;
	selp.b64 	%rd391, %rd388, %rd390, %p222;
	ld.shared.u8 	%rs342, [_ZZN3cub18CUB_300001_SM_10006detail6reduce18DeviceReduceKernelINS2_10policy_hubIN4cuda3std3__45tupleIJblEEEyN6thrust24THRUST_300001_SM_1000_NS8cuda_cub9__find_if7functorIS9_EEE10Policy1000ENSB_12zip_iteratorINS8_IJNSD_26transform_input_iterator_tIbNSB_6detail15normal_iteratorINSB_10device_ptrIiEEEENS7_10__not_fn_tI17greater_than_fourEEEENSB_17counting_iteratorIlNSB_11use_defaultESU_SU_EEEEEEEySF_S9_NS7_10__identityEEEvT0_PT3_T1_NS0_13GridEvenShareIS12_EET2_T4_E12temp_storage+56];
	ld.shared.u64 	%rd392, [_ZZN3cub18CUB_300001_SM_10006detail6reduce18DeviceReduceKernelINS2_10policy_hubIN4cuda3std3__45tupleIJblEEEyN6thrust24THRUST_300001_SM_1000_NS8cuda_cub9__find_if7functorIS9_EEE10Policy1000ENSB_12zip_iteratorINS8_IJNSD_26transform_input_iterator_tIbNSB_6detail15normal_iteratorINSB_10device_ptrIiEEEENS7_10__not_fn_tI17greater_than_fourEEEENSB_17counting_iteratorIlNSB_11use_defaultESU_SU_EEEEEEEySF_S9_NS7_10__identityEEEvT0_PT3_T1_NS0_13GridEvenShareIS12_EET2_T4_E12temp_storage+64];
	setp.eq.s16 	%p224, %rs341, 0;
	setp.eq.s16 	%p225, %rs342, 0;
	min.s64 	%rd393, %rd392, %rd391;
	selp.b16 	%rs343, %rs340, 1, %p225;
	selp.b16 	%rs344, %rs342, %rs343, %p224;
	and.b16  	%rs345, %rs344, 255;
	selp.b64 	%rd394, %rd391, %rd393, %p225;
	selp.b64 	%rd395, %rd392, %rd394, %p224;
	ld.shared.u8 	%rs346, [_ZZN3cub18CUB_300001_SM_10006detail6reduce18DeviceReduceKernelINS2_10policy_hubIN4cuda3std3__45tupleIJblEEEyN6thrust24THRUST_300001_SM_1000_NS8cuda_cub9__find_if7functorIS9_EEE10Policy1000ENSB_12zip_iteratorINS8_IJNSD_26transform_input_iterator_tIbNSB_6detail15normal_iteratorINSB_10device_ptrIiEEEENS7_10__not_fn_tI17greater_than_fourEEEENSB_17counting_iteratorIlNSB_11use_defaultESU_SU_EEEEEEEySF_S9_NS7_10__identityEEEvT0_PT3_T1_NS0_13GridEvenShareIS12_EET2_T4_E12temp_storage+72];
	ld.shared.u64 	%rd396, [_ZZN3cub18CUB_300001_SM_10006detail6reduce18DeviceReduceKernelINS2_10policy_hubIN4cuda3std3__45tupleIJblEEEyN6thrust24THRUST_300001_SM_1000_NS8cuda_cub9__find_if7functorIS9_EEE10Policy1000ENSB_12zip_iteratorINS8_IJNSD_26transform_input_iterator_tIbNSB_6detail15normal_iteratorINSB_10device_ptrIiEEEENS7_10__not_fn_tI17greater_than_fourEEEENSB_17counting_iteratorIlNSB_11use_defaultESU_SU_EEEEEEEySF_S9_NS7_10__identityEEEvT0_PT3_T1_NS0_13GridEvenShareIS12_EET2_T4_E12temp_storage+80];
	setp.eq.s16 	%p226, %rs345, 0;
	setp.eq.s16 	%p227, %rs346, 0;
	min.s64 	%rd397, %rd396, %rd395;
	selp.b16 	%rs347, %rs344, 1, %p227;
	selp.b16 	%rs348, %rs346, %rs347, %p226;
	and.b16  	%rs349, %rs348, 255;
	selp.b64 	%rd398, %rd395, %rd397, %p227;
	selp.b64 	%rd399, %rd396, %rd398, %p226;
	ld.shared.u8 	%rs350, [_ZZN3cub18CUB_300001_SM_10006detail6reduce18DeviceReduceKernelINS2_10policy_hubIN4cuda3std3__45tupleIJblEEEyN6thrust24THRUST_300001_SM_1000_NS8cuda_cub9__find_if7functorIS9_EEE10Policy1000ENSB_12zip_iteratorINS8_IJNSD_26transform_input_iterator_tIbNSB_6detail15normal_iteratorINSB_10device_ptrIiEEEENS7_10__not_fn_tI17greater_than_fourEEEENSB_17counting_iteratorIlNSB_11use_defaultESU_SU_EEEEEEEySF_S9_NS7_10__identityEEEvT0_PT3_T1_NS0_13GridEvenShareIS12_EET2_T4_E12temp_storage+88];
	ld.shared.u64 	%rd400, [_ZZN3cub18CUB_300001_SM_10006detail6reduce18DeviceReduceKernelINS2_10policy_hubIN4cuda3std3__45tupleIJblEEEyN6thrust24THRUST_300001_SM_1000_NS8cuda_cub9__find_if7functorIS9_EEE10Policy1000ENSB_12zip_iteratorINS8_IJNSD_26transform_input_iterator_tIbNSB_6detail15normal_iteratorINSB_10device_ptrIiEEEENS7_10__not_fn_tI17greater_than_fourEEEENSB_17counting_iteratorIlNSB_11use_defaultESU_SU_EEEEEEEySF_S9_NS7_10__identityEEEvT0_PT3_T1_NS0_13GridEvenShareIS12_EET2_T4_E12temp_storage+96];
	setp.eq.s16 	%p228, %rs349, 0;
	setp.eq.s16 	%p229, %rs350, 0;
	min.s64 	%rd401, %rd400, %rd399;
	selp.b16 	%rs351, %rs348, 1, %p229;
	selp.b16 	%rs352, %rs350, %rs351, %p228;
	and.b16  	%rs353, %rs352, 255;
	selp.b64 	%rd402, %rd399, %rd401, %p229;
	selp.b64 	%rd403, %rd400, %rd402, %p228;
	ld.shared.u8 	%rs354, [_ZZN3cub18CUB_300001_SM_10006detail6reduce18DeviceReduceKernelINS2_10policy_hubIN4cuda3std3__45tupleIJblEEEyN6thrust24THRUST_300001_SM_1000_NS8cuda_cub9__find_if7functorIS9_EEE10Policy1000ENSB_12zip_iteratorINS8_IJNSD_26transform_input_iterator_tIbNSB_6detail15normal_iteratorINSB_10device_ptrIiEEEENS7_10__not_fn_tI17greater_than_fourEEEENSB_17counting_iteratorIlNSB_11use_defaultESU_SU_EEEEEEEySF_S9_NS7_10__identityEEEvT0_PT3_T1_NS0_13GridEvenShareIS12_EET2_T4_E12temp_storage+104];
	ld.shared.u64 	%rd404, [_ZZN3cub18CUB_300001_SM_10006detail6reduce18DeviceReduceKernelINS2_10policy_hubIN4cuda3std3__45tupleIJblEEEyN6thrust24THRUST_300001_SM_1000_NS8cuda_cub9__find_if7functorIS9_EEE10Policy1000ENSB_12zip_iteratorINS8_IJNSD_26transform_input_iterator_tIbNSB_6detail15normal_iteratorINSB_10device_ptrIiEEEENS7_10__not_fn_tI17greater_than_fourEEEENSB_17counting_iteratorIlNSB_11use_defaultESU_SU_EEEEEEEySF_S9_NS7_10__identityEEEvT0_PT3_T1_NS0_13GridEvenShareIS12_EET2_T4_E12temp_storage+112];
	setp.eq.s16 	%p230, %rs353, 0;
	setp.eq.s16 	%p231, %rs354, 0;
	min.s64 	%rd405, %rd404, %rd403;
	selp.b16 	%rs355, %rs352, 1, %p231;
	selp.b16 	%rs356, %rs354, %rs355, %p230;
	and.b16  	%rs357, %rs356, 255;
	selp.b64 	%rd406, %rd403, %rd405, %p231;
	selp.b64 	%rd407, %rd404, %rd406, %p230;
	ld.shared.u8 	%rs358, [_ZZN3cub18CUB_300001_SM_10006detail6reduce18DeviceReduceKernelINS2_10policy_hubIN4cuda3std3__45tupleIJblEEEyN6thrust24THRUST_300001_SM_1000_NS8cuda_cub9__find_if7functorIS9_EEE10Policy1000ENSB_12zip_iteratorINS8_IJNSD_26transform_input_iterator_tIbNSB_6detail15normal_iteratorINSB_10device_ptrIiEEEENS7_10__not_fn_tI17greater_than_fourEEEENSB_17counting_iteratorIlNSB_11use_defaultESU_SU_EEEEEEEySF_S9_NS7_10__identityEEEvT0_PT3_T1_NS0_13GridEvenShareIS12_EET2_T4_E12temp_storage+120];
	ld.shared.u64 	%rd408, [_ZZN3cub18CUB_300001_SM_10006detail6reduce18DeviceReduceKernelINS2_10policy_hubIN4cuda3std3__45tupleIJblEEEyN6thrust24THRUST_300001_SM_1000_NS8cuda_cub9__find_if7functorIS9_EEE10Policy1000ENSB_12zip_iteratorINS8_IJNSD_26transform_input_iterator_tIbNSB_6detail15normal_iteratorINSB_10device_ptrIiEEEENS7_10__not_fn_tI17greater_than_fourEEEENSB_17counting_iteratorIlNSB_11use_defaultESU_SU_EEEEEEEySF_S9_NS7_10__identityEEEvT0_PT3_T1_NS0_13GridEvenShareIS12_EET2_T4_E12temp_storage+128];
	setp.eq.s16 	%p232, %rs357, 0;
	setp.eq.s16 	%p233, %rs358, 0;
	min.s64 	%rd409, %rd408, %rd407;
	selp.b16 	%rs359, %rs356, 1, %p233;
	selp.b16 	%rs369, %rs358, %rs359, %p232;
	selp.b64 	%rd410, %rd407, %rd409, %p233;
	selp.b64 	%rd424, %rd408, %rd410, %p232;
	bra.uni 	$L__BB5_118;
$L__BB5_41:
	// begin inline asm
	mov.u32 %r251, %laneid;
	// end inline asm
	and.b32  	%r272, %r5, 992;
	add.s32 	%r273, %r272, 32;
	setp.gt.s32 	%p144, %r273, %r4;
	not.b32 	%r274, %r272;
	add.s32 	%r275, %r4, %r274;
	selp.b32 	%r270, %r275, 31, %p144;
	cvt.u32.u16 	%r276, %rs369;
	and.b32  	%r253, %r276, 255;
	mov.b32 	%r269, 1;
	mov.b32 	%r271, -1;
	// begin inline asm
	shfl.sync.down.b32 %r252, %r253, %r269, %r270, %r271;
	// end inline asm
	// begin inline asm
	shfl.sync.down.b32 %r257, %r258, %r269, %r270, %r271;
	// end inline asm
	mov.b64 	{%r263, %r268}, %rd424;
	// begin inline asm
	shfl.sync.down.b32 %r262, %r263, %r269, %r270, %r271;
	// end inline asm
	// begin inline asm
	shfl.sync.down.b32 %r267, %r268, %r269, %r270, %r271;
	// end inline asm
	mov.b64 	%rd42, {%r262, %r267};
	cvt.u16.u32 	%rs31, %r252;
	setp.ge.s32 	%p145, %r251, %r270;
	@%p145 bra 	$L__BB5_45;
	and.b16  	%rs272, %rs369, 255;
	setp.eq.s16 	%p146, %rs272, 0;
	and.b16  	%rs273, %rs31, 255;
	setp.eq.s16 	%p147, %rs273, 0;
	or.pred  	%p148, %p146, %p147;
	@%p148 bra 	$L__BB5_44;
	min.s64 	%rd424, %rd42, %rd424;
	mov.b16 	%rs369, 1;
	bra.uni 	$L__BB5_45;
$L__BB5_44:
	setp.eq.s16 	%p149, %rs272, 0;
	selp.b16 	%rs369, %rs31, %rs369, %p149;
	selp.b64 	%rd424, %rd42, %rd424, %p149;
$L__BB5_45:
	cvt.u32.u16 	%r297, %rs369;
	and.b32  	%r278, %r297, 255;
	mov.b32 	%r294, 2;
	mov.b32 	%r296, -1;
	// begin inline asm
	shfl.sync.down.b32 %r277, %r278, %r294, %r270, %r296;
	// end inline asm
	// begin inline asm
	shfl.sync.down.b32 %r282, %r283, %r294, %r270, %r296;
	// end inline asm
	mov.b64 	{%r288, %r293}, %rd424;
	// begin inline asm
	shfl.sync.down.b32 %r287, %r288, %r294, %r270, %r296;
	// end inline asm
	// begin inline asm
	shfl.sync.down.b32 %r292, %r293, %r294, %r270, %r296;
	// end inline asm
	mov.b64 	%rd46, {%r287, %r292};
	cvt.u16.u32 	%rs34, %r277;
	add.s32 	%r298, %r251, 2;
	setp.gt.s32 	%p150, %r298, %r270;
	@%p150 bra 	$L__BB5_49;
	and.b16  	%rs276, %rs369, 255;
	setp.eq.s16 	%p151, %rs276, 0;
	and.b16  	%rs277, %rs34, 255;
	setp.eq.s16 	%p152, %rs277, 0;
	or.pred  	%p153, %p151, %p152;
	@%p153 bra 	$L__BB5_48;
	min.s64 	%rd424, %rd46, %rd424;
	mov.b16 	%rs369, 1;
	bra.uni 	$L__BB5_49;
$L__BB5_48:
	setp.eq.s16 	%p154, %rs276, 0;
	selp.b16 	%rs369, %rs34, %rs369, %p154;
	selp.b64 	%rd424, %rd46, %rd424, %p154;
$L__BB5_49:
	cvt.u32.u16 	%r319, %rs369;
	and.b32  	%r300, %r319, 255;
	mov.b32 	%r316, 4;
	mov.b32 	%r318, -1;
	// begin inline asm
	shfl.sync.down.b32 %r299, %r300, %r316, %r270, %r318;
	// end inline asm
	// begin inline asm
	shfl.sync.down.b32 %r304, %r305, %r316, %r270, %r318;
	// end inline asm
	mov.b64 	{%r310, %r315}, %rd424;
	// begin inline asm
	shfl.sync.down.b32 %r309, %r310, %r316, %r270, %r318;
	// end inline asm
	// begin inline asm
	shfl.sync.down.b32 %r314, %r315, %r316, %r270, %r318;
	// end inline asm
	mov.b64 	%rd50, {%r309, %r314};
	cvt.u16.u32 	%rs37, %r299;
	add.s32 	%r320, %r251, 4;
	setp.gt.s32 	%p155, %r320, %r270;
	@%p155 bra 	$L__BB5_53;
	and.b16  	%rs280, %rs369, 255;
	setp.eq.s16 	%p156, %rs280, 0;
	and.b16  	%rs281, %rs37, 255;
	setp.eq.s16 	%p157, %rs281, 0;
	or.pred  	%p158, %p156, %p157;
	@%p158 bra 	$L__BB5_52;
	min.s64 	%rd424, %rd50, %rd424;
	mov.b16 	%rs369, 1;
	bra.uni 	$L__BB5_53;
$L__BB5_52:
	setp.eq.s16 	%p159, %rs280, 0;
	selp.b16 	%rs369, %rs37, %rs369, %p159;
	selp.b64 	%rd424, %rd50, %rd424, %p159;
$L__BB5_53:
	cvt.u32.u16 	%r341, %rs369;
	and.b32  	%r322, %r341, 255;
	mov.b32 	%r338, 8;
	mov.b32 	%r340, -1;
	// begin inline asm
	shfl.sync.down.b32 %r321, %r322, %r338, %r270, %r340;
	// end inline asm
	// begin inline asm
	shfl.sync.down.b32 %r326, %r327, %r338, %r270, %r340;
	// end inline asm
	mov.b64 	{%r332, %r337}, %rd424;
	// begin inline asm
	shfl.sync.down.b32 %r331, %r332, %r338, %r270, %r340;
	// end inline asm
	// begin inline asm
	shfl.sync.down.b32 %r336, %r337, %r338, %r270, %r340;
	// end inline asm
	mov.b64 	%rd54, {%r331, %r336};
	cvt.u16.u32 	%rs40, %r321;
	add.s32 	%r342, %r251, 8;
	setp.gt.s32 	%p160, %r342, %r270;
	@%p160 bra 	$L__BB5_57;
	and.b16  	%rs284, %rs369, 255;
	setp.eq.s16 	%p161, %rs284, 0;
	and.b16  	%rs285, %rs40, 255;
	setp.eq.s16 	%p162, %rs285, 0;
	or.pred  	%p163, %p161, %p162;
	@%p163 bra 	$L__BB5_56;
	min.s64 	%rd424, %rd54, %rd424;
	mov.b16 	%rs369, 1;
	bra.uni 	$L__BB5_57;
$L__BB5_56:
	setp.eq.s16 	%p164, %rs284, 0;
	selp.b16 	%rs369, %rs40, %rs369, %p164;
	selp.b64 	%rd424, %rd54, %rd424, %p164;
$L__BB5_57:
	cvt.u32.u16 	%r363, %rs369;
	and.b32  	%r344, %r363, 255;
	mov.b32 	%r360, 16;
	mov.b32 	%r362, -1;
	// begin inline asm
	shfl.sync.down.b32 %r343, %r344, %r360, %r270, %r362;
	// end inline asm
	// begin inline asm
	shfl.sync.down.b32 %r348, %r349, %r360, %r270, %r362;
	// end inline asm
	mov.b64 	{%r354, %r359}, %rd424;
	// begin inline asm
	shfl.sync.down.b32 %r353, %r354, %r360, %r270, %r362;
	// end inline asm
	// begin inline asm
	shfl.sync.down.b32 %r358, %r359, %r360, %r270, %r362;
	// end inline asm
	mov.b64 	%rd58, {%r353, %r358};
	cvt.u16.u32 	%rs43, %r343;
	add.s32 	%r364, %r251, 16;
	setp.gt.s32 	%p165, %r364, %r270;
	@%p165 bra 	$L__BB5_61;
	and.b16  	%rs288, %rs369, 255;
	setp.eq.s16 	%p166, %rs288, 0;
	and.b16  	%rs289, %rs43, 255;
	setp.eq.s16 	%p167, %rs289, 0;
	or.pred  	%p168, %p166, %p167;
	@%p168 bra 	$L__BB5_60;
	min.s64 	%rd424, %rd58, %rd424;
	mov.b16 	%rs369, 1;
	bra.uni 	$L__BB5_61;
$L__BB5_60:
	setp.eq.s16 	%p169, %rs288, 0;
	selp.b16 	%rs369, %rs43, %rs369, %p169;
	selp.b64 	%rd424, %rd58, %rd424, %p169;
$L__BB5_61:
	setp.ne.s32 	%p170, %r251, 0;
	@%p170 bra 	$L__BB5_63;
	shr.u32 	%r365, %r5, 1;
	and.b32  	%r366, %r365, 496;
	mov.u32 	%r367, _ZZN3cub18CUB_300001_SM_10006detail6reduce18DeviceReduceKernelINS2_10policy_hubIN4cuda3std3__45tupleIJblEEEyN6thrust24THRUST_300001_SM_1000_NS8cuda_cub9__find_if7functorIS9_EEE10Policy1000ENSB_12zip_iteratorINS8_IJNSD_26transform_input_iterator_tIbNSB_6detail15normal_iteratorINSB_10device_ptrIiEEEENS7_10__not_fn_tI17greater_than_fourEEEENSB_17counting_iteratorIlNSB_11use_defaultESU_SU_EEEEEEEySF_S9_NS7_10__identityEEEvT0_PT3_T1_NS0_13GridEvenShareIS12_EET2_T4_E12temp_storage;
	add.s32 	%r368, %r367, %r366;
	st.shared.u8 	[%r368+8], %rs369;
	st.shared.u64 	[%r368+16], %rd424;
$L__BB5_63:
	bar.sync 	0;
	setp.ne.s32 	%p171, %r5, 0;
	@%p171 bra 	$L__BB5_118;
	setp.lt.s32 	%p172, %r4, 33;
	@%p172 bra 	$L__BB5_66;
	ld.shared.u8 	%rs292, [_ZZN3cub18CUB_300001_SM_10006detail6reduce18DeviceReduceKernelINS2_10policy_hubIN4cuda3std3__45tupleIJblEEEyN6thrust24THRUST_300001_SM_1000_NS8cuda_cub9__find_if7functorIS9_EEE10Policy1000ENSB_12zip_iteratorINS8_IJNSD_26transform_input_iterator_tIbNSB_6detail15normal_iteratorINSB_10device_ptrIiEEEENS7_10__not_fn_tI17greater_than_fourEEEENSB_17counting_iteratorIlNSB_11use_defaultESU_SU_EEEEEEEySF_S9_NS7_10__identityEEEvT0_PT3_T1_NS0_13GridEvenShareIS12_EET2_T4_E12temp_storage+24];
	ld.shared.u64 	%rd363, [_ZZN3cub18CUB_300001_SM_10006detail6reduce18DeviceReduceKernelINS2_10policy_hubIN4cuda3std3__45tupleIJblEEEyN6thrust24THRUST_300001_SM_1000_NS8cuda_cub9__find_if7functorIS9_EEE10Policy1000ENSB_12zip_iteratorINS8_IJNSD_26transform_input_iterator_tIbNSB_6detail15normal_iteratorINSB_10device_ptrIiEEEENS7_10__not_fn_tI17greater_than_fourEEEENSB_17counting_iteratorIlNSB_11use_defaultESU_SU_EEEEEEEySF_S9_NS7_10__identityEEEvT0_PT3_T1_NS0_13GridEvenShareIS12_EET2_T4_E12temp_storage+32];
	and.b16  	%rs293, %rs369, 255;
	setp.eq.s16 	%p173, %rs293, 0;
	setp.eq.s16 	%p174, %rs292, 0;
	min.s64 	%rd364, %rd363, %rd424;
	selp.b16 	%rs294, %rs369, 1, %p174;
	selp.b16 	%rs369, %rs292, %rs294, %p173;
	selp.b64 	%rd365, %rd424, %rd364, %p174;
	selp.b64 	%rd424, %rd363, %rd365, %p173;
$L__BB5_66:
	setp.lt.s32 	%p175, %r4, 65;
	@%p175 bra 	$L__BB5_68;
	ld.shared.u8 	%rs295, [_ZZN3cub18CUB_300001_SM_10006detail6reduce18DeviceReduceKernelINS2_10policy_hubIN4cuda3std3__45tupleIJblEEEyN6thrust24THRUST_300001_SM_1000_NS8cuda_cub9__find_if7functorIS9_EEE10Policy1000ENSB_12zip_iteratorINS8_IJNSD_26transform_input_iterator_tIbNSB_6detail15normal_iteratorINSB_10device_ptrIiEEEENS7_10__not_fn_tI17greater_than_fourEEEENSB_17counting_iteratorIlNSB_11use_defaultESU_SU_EEEEEEEySF_S9_NS7_10__identityEEEvT0_PT3_T1_NS0_13GridEvenShareIS12_EET2_T4_E12temp_storage+40];
	ld.shared.u64 	%rd366, [_ZZN3cub18CUB_300001_SM_10006detail6reduce18DeviceReduceKernelINS2_10policy_hubIN4cuda3std3__45tupleIJblEEEyN6thrust24THRUST_300001_SM_1000_NS8cuda_cub9__find_if7functorIS9_EEE10Policy1000ENSB_12zip_iteratorINS8_IJNSD_26transform_input_iterator_tIbNSB_6detail15normal_iteratorINSB_10device_ptrIiEEEENS7_10__not_fn_tI17greater_than_fourEEEENSB_17counting_iteratorIlNSB_11use_defaultESU_SU_EEEEEEEySF_S9_NS7_10__identityEEEvT0_PT3_T1_NS0_13GridEvenShareIS12_EET2_T4_E12temp_storage+48];
	and.b16  	%rs296, %rs369, 255;
	setp.eq.s16 	%p176, %rs296, 0;
	setp.eq.s16 	%p177, %rs295, 0;
	min.s64 	%rd367, %rd366, %rd424;
	selp.b16 	%rs297, %rs369, 1, %p177;
	selp.b16 	%rs369, %rs295, %rs297, %p176;
	selp.b64 	%rd368, %rd424, %rd367, %p177;
	selp.b64 	%rd424, %rd366, %rd368, %p176;
$L__BB5_68:
	setp.lt.s32 	%p178, %r4, 97;
	@%p178 bra 	$L__BB5_70;
	ld.shared.u8 	%rs298, [_ZZN3cub18CUB_300001_SM_10006detail6reduce18DeviceReduceKernelINS2_10policy_hubIN4cuda3std3__45tupleIJblEEEyN6thrust24THRUST_300001_SM_1000_NS8cuda_cub9__find_if7functorIS9_EEE10Policy1000ENSB_12zip_iteratorINS8_IJNSD_26transform_input_iterator_tIbNSB_6detail15normal_iteratorINSB_10device_ptrIiEEEENS7_10__not_fn_tI17greater_than_fourEEEENSB_17counting_iteratorIlNSB_11use_defaultESU_SU_EEEEEEEySF_S9_NS7_10__identityEEEvT0_PT3_T1_NS0_13GridEvenShareIS12_EET2_T4_E12temp_storage+56];
	ld.shared.u64 	%rd369, [_ZZN3cub18CUB_300001_SM_10006detail6reduce18DeviceReduceKernelINS2_10policy_hubIN4cuda3std3__45tupleIJblEEEyN6thrust24THRUST_300001_SM_1000_NS8cuda_cub9__find_if7functorIS9_EEE10Policy1000ENSB_12zip_iteratorINS8_IJNSD_26transform_input_iterator_tIbNSB_6detail15normal_iteratorINSB_10device_ptrIiEEEENS7_10__not_fn_tI17greater_than_fourEEEENSB_17counting_iteratorIlNSB_11use_defaultESU_SU_EEEEEEEySF_S9_NS7_10__identityEEEvT0_PT3_T1_NS0_13GridEvenShareIS12_EET2_T4_E12temp_storage+64];
	and.b16  	%rs299, %rs369, 255;
	setp.eq.s16 	%p179, %rs299, 0;
	setp.eq.s16 	%p180, %rs298, 0;
	min.s64 	%rd370, %rd369, %rd424;
	selp.b16 	%rs300, %rs369, 1, %p180;
	selp.b16 	%rs369, %rs298, %rs300, %p179;
	selp.b64 	%rd371, %rd424, %rd370, %p180;
	selp.b64 	%rd424, %rd369, %rd371, %p179;
$L__BB5_70:
	setp.lt.s32 	%p181, %r4, 129;
	@%p181 bra 	$L__BB5_72;
	ld.shared.u8 	%rs301, [_ZZN3cub18CUB_300001_SM_10006detail6reduce18DeviceReduceKernelINS2_10policy_hubIN4cuda3std3__45tupleIJblEEEyN6thrust24THRUST_300001_SM_1000_NS8cuda_cub9__find_if7functorIS9_EEE10Policy1000ENSB_12zip_iteratorINS8_IJNSD_26transform_input_iterator_tIbNSB_6detail15normal_iteratorINSB_10device_ptrIiEEEENS7_10__not_fn_tI17greater_than_fourEEEENSB_17counting_iteratorIlNSB_11use_defaultESU_SU_EEEEEEEySF_S9_NS7_10__identityEEEvT0_PT3_T1_NS0_13GridEvenShareIS12_EET2_T4_E12temp_storage+72];
	ld.shared.u64 	%rd372, [_ZZN3cub18CUB_300001_SM_10006detail6reduce18DeviceReduceKernelINS2_10policy_hubIN4cuda3std3__45tupleIJblEEEyN6thrust24THRUST_300001_SM_1000_NS8cuda_cub9__find_if7functorIS9_EEE10Policy1000ENSB_12zip_iteratorINS8_IJNSD_26transform_input_iterator_tIbNSB_6detail15normal_iteratorINSB_10device_ptrIiEEEENS7_10__not_fn_tI17greater_than_fourEEEENSB_17counting_iteratorIlNSB_11use_defaultESU_SU_EEEEEEEySF_S9_NS7_10__identityEEEvT0_PT3_T1_NS0_13GridEvenShareIS12_EET2_T4_E12temp_storage+80];
	and.b16  	%rs302, %rs369, 255;
	setp.eq.s16 	%p182, %rs302, 0;
	setp.eq.s16 	%p183, %rs301, 0;
	min.s64 	%rd373, %rd372, %rd424;
	selp.b16 	%rs303, %rs369, 1, %p183;
	selp.b16 	%rs369, %rs301, %rs303, %p182;
	selp.b64 	%rd374, %rd424, %rd373, %p183;
	selp.b64 	%rd424, %rd372, %rd374, %p182;
$L__BB5_72:
	setp.lt.s32 	%p184, %r4, 161;
	@%p184 bra 	$L__BB5_74;
	ld.shared.u8 	%rs304, [_ZZN3cub18CUB_300001_SM_10006detail6reduce18DeviceReduceKernelINS2_10policy_hubIN4cuda3std3__45tupleIJblEEEyN6thrust24THRUST_300001_SM_1000_NS8cuda_cub9__find_if7functorIS9_EEE10Policy1000ENSB_12zip_iteratorINS8_IJNSD_26transform_input_iterator_tIbNSB_6detail15normal_iteratorINSB_10device_ptrIiEEEENS7_10__not_fn_tI17greater_than_fourEEEENSB_17counting_iteratorIlNSB_11use_defaultESU_SU_EEEEEEEySF_S9_NS7_10__identityEEEvT0_PT3_T1_NS0_13GridEvenShareIS12_EET2_T4_E12temp_storage+88];
	ld.shared.u64 	%rd375, [_ZZN3cub18CUB_300001_SM_10006detail6reduce18DeviceReduceKernelINS2_10policy_hubIN4cuda3std3__45tupleIJblEEEyN6thrust24THRUST_300001_SM_1000_NS8cuda_cub9__find_if7functorIS9_EEE10Policy1000ENSB_12zip_iteratorINS8_IJNSD_26transform_input_iterator_tIbNSB_6detail15normal_iteratorINSB_10device_ptrIiEEEENS7_10__not_fn_tI17greater_than_fourEEEENSB_17counting_iteratorIlNSB_11use_defaultESU_SU_EEEEEEEySF_S9_NS7_10__identityEEEvT0_PT3_T1_NS0_13GridEvenShareIS12_EET2_T4_E12temp_storage+96];
	and.b16  	%rs305, %rs369, 255;
	setp.eq.s16 	%p185, %rs305, 0;
	setp.eq.s16 	%p186, %rs304, 0;
	min.s64 	%rd376, %rd375, %rd424;
	selp.b16 	%rs306, %rs369, 1, %p186;
	selp.b16 	%rs369, %rs304, %rs306, %p185;
	selp.b64 	%rd377, %rd424, %rd376, %p186;
	selp.b64 	%rd424, %rd375, %rd377, %p185;
$L__BB5_74:
	setp.lt.s32 	%p187, %r4, 193;
	@%p187 bra 	$L__BB5_76;
	ld.shared.u8 	%rs307, [_ZZN3cub18CUB_300001_SM_10006detail6reduce18DeviceReduceKernelINS2_10policy_hubIN4cuda3std3__45tupleIJblEEEyN6thrust24THRUST_300001_SM_1000_NS8cuda_cub9__find_if7functorIS9_EEE10Policy1000ENSB_12zip_iteratorINS8_IJNSD_26transform_input_iterator_tIbNSB_6detail15normal_iteratorINSB_10device_ptrIiEEEENS7_10__not_fn_tI17greater_than_fourEEEENSB_17counting_iteratorIlNSB_11use_defaultESU_SU_EEEEEEEySF_S9_NS7_10__identityEEEvT0_PT3_T1_NS0_13GridEvenShareIS12_EET2_T4_E12temp_storage+104];
	ld.shared.u64 	%rd378, [_ZZN3cub18CUB_300001_SM_10006detail6reduce18DeviceReduceKernelINS2_10policy_hubIN4cuda3std3__45tupleIJblEEEyN6thrust24THRUST_300001_SM_1000_NS8cuda_cub9__find_if7functorIS9_EEE10Policy1000ENSB_12zip_iteratorINS8_IJNSD_26transform_input_iterator_tIbNSB_6detail15normal_iteratorINSB_10device_ptrIiEEEENS7_10__not_fn_tI17greater_than_fourEEEENSB_17counting_iteratorIlNSB_11use_defaultESU_SU_EEEEEEEySF_S9_NS7_10__identityEEEvT0_PT3_T1_NS0_13GridEvenShareIS12_EET2_T4_E12temp_storage+112];
	and.b16  	%rs308, %rs369, 255;
	setp.eq.s16 	%p188, %rs308, 0;
	setp.eq.s16 	%p189, %rs307, 0;
	min.s64 	%rd379, %rd378, %rd424;
	selp.b16 	%rs309, %rs369, 1, %p189;
	selp.b16 	%rs369, %rs307, %rs309, %p188;
	selp.b64 	%rd380, %rd424, %rd379, %p189;
	selp.b64 	%rd424, %rd378, %rd380, %p188;
$L__BB5_76:
	setp.lt.s32 	%p190, %r4, 225;
	@%p190 bra 	$L__BB5_118;
	ld.shared.u8 	%rs310, [_ZZN3cub18CUB_300001_SM_10006detail6reduce18DeviceReduceKernelINS2_10policy_hubIN4cuda3std3__45tupleIJblEEEyN6thrust24THRUST_300001_SM_1000_NS8cuda_cub9__find_if7functorIS9_EEE10Policy1000ENSB_12zip_iteratorINS8_IJNSD_26transform_input_iterator_tIbNSB_6detail15normal_iteratorINSB_10device_ptrIiEEEENS7_10__not_fn_tI17greater_than_fourEEEENSB_17counting_iteratorIlNSB_11use_defaultESU_SU_EEEEEEEySF_S9_NS7_10__identityEEEvT0_PT3_T1_NS0_13GridEvenShareIS12_EET2_T4_E12temp_storage+120];
	ld.shared.u64 	%rd381, [_ZZN3cub18CUB_300001_SM_10006detail6reduce18DeviceReduceKernelINS2_10policy_hubIN4cuda3std3__45tupleIJblEEEyN6thrust24THRUST_300001_SM_1000_NS8cuda_cub9__find_if7functorIS9_EEE10Policy1000ENSB_12zip_iteratorINS8_IJNSD_26transform_input_iterator_tIbNSB_6detail15normal_iteratorINSB_10device_ptrIiEEEENS7_10__not_fn_tI17greater_than_fourEEEENSB_17counting_iteratorIlNSB_11use_defaultESU_SU_EEEEEEEySF_S9_NS7_10__identityEEEvT0_PT3_T1_NS0_13GridEvenShareIS12_EET2_T4_E12temp_storage+128];
	and.b16  	%rs311, %rs369, 255;
	setp.eq.s16 	%p191, %rs311, 0;
	setp.eq.s16 	%p192, %rs310, 0;
	min.s64 	%rd382, %rd381, %rd424;
	selp.b16 	%rs312, %rs369, 1, %p192;
	selp.b16 	%rs369, %rs310, %rs312, %p191;
	selp.b64 	%rd383, %rd424, %rd382, %p192;
	selp.b64 	%rd424, %rd381, %rd383, %p191;
	bra.uni 	$L__BB5_118;
$L__BB5_78:
	mov.u32 	%r26, %tid.x;
	add.s64 	%rd117, %rd3, %rd5;
	cvt.u64.u32 	%rd75, %r26;
	add.s64 	%rd118, %rd75, %rd5;
	shl.b64 	%rd119, %rd118, 2;
	add.s64 	%rd120, %rd2, %rd119;
	ld.global.u32 	%r49, [%rd120];
	setp.lt.s32 	%p2, %r49, 5;
	add.s32 	%r50, %r26, 256;
	cvt.u64.u32 	%rd121, %r50;
	ld.global.u32 	%r51, [%rd120+1024];
	setp.lt.s32 	%p3, %r51, 5;
	add.s32 	%r53, %r26, 512;
	cvt.u64.u32 	%rd122, %r53;
	add.s64 	%rd123, %rd117, %rd122;
	ld.global.u32 	%r54, [%rd120+2048];
	setp.lt.s32 	%p4, %r54, 5;
	add.s64 	%rd124, %rd123, 256;
	ld.global.u32 	%r55, [%rd120+3072];
	setp.lt.s32 	%p6, %r55, 5;
	or.pred  	%p8, %p2, %p3;
	selp.b64 	%rd125, %rd75, %rd121, %p2;
	add.s64 	%rd126, %rd117, %rd125;
	min.s64 	%rd127, %rd123, %rd126;
	selp.b64 	%rd128, %rd127, %rd126, %p4;
	or.pred  	%p9, %p8, %p4;
	selp.b64 	%rd129, %rd128, %rd123, %p8;
	min.s64 	%rd130, %rd124, %rd129;
	selp.b64 	%rd131, %rd130, %rd129, %p6;
	or.pred  	%p10, %p9, %p6;
	selp.u16 	%rs369, 1, 0, %p10;
	selp.b64 	%rd424, %rd131, %rd124, %p9;
	setp.lt.u64 	%p11, %rd6, %rd4;
	@%p11 bra 	$L__BB5_94;
	cvt.u32.u64 	%r57, %rd4;
	cvt.u32.u64 	%r58, %rd5;
	cvt.u32.u64 	%r27, %rd1;
	not.b32 	%r59, %r26;
	add.s32 	%r60, %r59, %r27;
	sub.s32 	%r61, %r60, %r57;
	sub.s32 	%r486, %r61, %r58;
	mov.b32 	%r487, 0;
	mov.u64 	%rd441, %rd5;
$L__BB5_80:
	add.s64 	%rd441, %rd441, %rd4;
	add.s64 	%rd132, %rd1, -1024;
	setp.gt.u64 	%p12, %rd441, %rd132;
	@%p12 bra 	$L__BB5_82;
	cvt.u32.u64 	%r62, %rd4;
	add.s64 	%rd133, %rd441, %rd75;
	shl.b64 	%rd134, %rd133, 2;
	add.s64 	%rd135, %rd2, %rd134;
	add.s64 	%rd136, %rd133, %rd3;
	ld.global.u32 	%r63, [%rd135];
	setp.lt.s32 	%p13, %r63, 5;
	add.s64 	%rd137, %rd136, 256;
	ld.global.u32 	%r64, [%rd135+1024];
	setp.lt.s32 	%p14, %r64, 5;
	selp.u16 	%rs91, 1, 0, %p14;
	add.s64 	%rd138, %rd136, 512;
	ld.global.u32 	%r65, [%rd135+2048];
	setp.lt.s32 	%p15, %r65, 5;
	selp.u16 	%rs92, 1, 0, %p15;
	add.s64 	%rd139, %rd136, 768;
	ld.global.u32 	%r66, [%rd135+3072];
	setp.lt.s32 	%p16, %r66, 5;
	selp.u16 	%rs93, 1, 0, %p16;
	and.b16  	%rs94, %rs369, 255;
	setp.eq.s16 	%p17, %rs94, 0;
	selp.u16 	%rs95, 1, 0, %p13;
	min.s64 	%rd140, %rd136, %rd424;
	selp.b16 	%rs96, 1, %rs369, %p13;
	selp.b64 	%rd141, %rd140, %rd424, %p13;
	selp.b16 	%rs97, %rs95, %rs96, %p17;
	and.b16  	%rs98, %rs97, 255;
	selp.b64 	%rd142, %rd136, %rd141, %p17;
	setp.eq.s16 	%p18, %rs98, 0;
	min.s64 	%rd143, %rd137, %rd142;
	selp.b16 	%rs99, 1, %rs97, %p14;
	selp.b64 	%rd144, %rd143, %rd142, %p14;
	selp.b16 	%rs100, %rs91, %rs99, %p18;
	and.b16  	%rs101, %rs100, 255;
	selp.b64 	%rd145, %rd137, %rd144, %p18;
	setp.eq.s16 	%p19, %rs101, 0;
	min.s64 	%rd146, %rd138, %rd145;
	selp.b16 	%rs102, 1, %rs100, %p15;
	selp.b64 	%rd147, %rd146, %rd145, %p15;
	selp.b16 	%rs103, %rs92, %rs102, %p19;
	and.b16  	%rs104, %rs103, 255;
	selp.b64 	%rd148, %rd138, %rd147, %p19;
	setp.eq.s16 	%p20, %rs104, 0;
	min.s64 	%rd149, %rd139, %rd148;
	selp.b16 	%rs105, 1, %rs103, %p16;
	selp.b64 	%rd150, %rd149, %rd148, %p16;
	selp.b16 	%rs369, %rs93, %rs105, %p20;
	selp.b64 	%rd424, %rd139, %rd150, %p20;
	sub.s64 	%rd151, %rd1, %rd441;
	setp.lt.u64 	%p21, %rd151, %rd4;
	add.s32 	%r487, %r487, 1;
	sub.s32 	%r486, %r486, %r62;
	@%p21 bra 	$L__BB5_94;
	bra.uni 	$L__BB5_80;
$L__BB5_82:
	setp.le.u64 	%p22, %rd1, %rd441;
	cvt.u32.u64 	%r67, %rd441;
	cvt.u32.u64 	%r68, %rd1;
	sub.s32 	%r69, %r68, %r67;
	setp.ge.s32 	%p23, %r26, %r69;
	or.pred  	%p24, %p22, %p23;
	@%p24 bra 	$L__BB5_94;
	cvt.u32.u64 	%r71, %rd4;
	cvt.u32.u64 	%r72, %rd5;
	not.b32 	%r73, %r26;
	add.s32 	%r33, %r73, %r27;
	add.s32 	%r74, %r71, %r72;
	sub.s32 	%r75, %r33, %r74;
	mul.lo.s32 	%r76, %r1, %r487;
	shl.b32 	%r77, %r76, 10;
	sub.s32 	%r78, %r75, %r77;
	shr.u32 	%r79, %r78, 8;
	add.s32 	%r34, %r79, 1;
	and.b32  	%r35, %r34, 7;
	setp.lt.u32 	%p25, %r78, 1792;
	mov.u32 	%r490, %r26;
	@%p25 bra 	$L__BB5_86;
	shr.u32 	%r80, %r486, 8;
	add.s32 	%r81, %r80, 1;
	and.b32  	%r82, %r81, 33554424;
	neg.s32 	%r488, %r82;
	mov.u32 	%r490, %r26;
$L__BB5_85:
	.pragma "nounroll";
	cvt.u64.u32 	%rd153, %r490;
	add.s64 	%rd154, %rd441, %rd153;
	shl.b64 	%rd155, %rd154, 2;
	add.s64 	%rd156, %rd2, %rd155;
	add.s64 	%rd157, %rd154, %rd3;
	ld.global.u32 	%r83, [%rd156];
	setp.lt.s32 	%p26, %r83, 5;
	selp.u16 	%rs107, 1, 0, %p26;
	and.b16  	%rs108, %rs369, 255;
	setp.eq.s16 	%p27, %rs108, 0;
	min.s64 	%rd158, %rd157, %rd424;
	selp.b16 	%rs109, 1, %rs369, %p26;
	selp.b16 	%rs110, %rs107, %rs109, %p27;
	and.b16  	%rs111, %rs110, 255;
	selp.b64 	%rd159, %rd158, %rd424, %p26;
	selp.b64 	%rd160, %rd157, %rd159, %p27;
	add.s64 	%rd161, %rd157, 256;
	ld.global.u32 	%r84, [%rd156+1024];
	setp.lt.s32 	%p28, %r84, 5;
	selp.u16 	%rs112, 1, 0, %p28;
	setp.eq.s16 	%p29, %rs111, 0;
	min.s64 	%rd162, %rd161, %rd160;
	selp.b16 	%rs113, 1, %rs110, %p28;
	selp.b16 	%rs114, %rs112, %rs113, %p29;
	and.b16  	%rs115, %rs114, 255;
	selp.b64 	%rd163, %rd162, %rd160, %p28;
	selp.b64 	%rd164, %rd161, %rd163, %p29;
	add.s64 	%rd165, %rd157, 512;
	ld.global.u32 	%r85, [%rd156+2048];
	setp.lt.s32 	%p30, %r85, 5;
	selp.u16 	%rs116, 1, 0, %p30;
	setp.eq.s16 	%p31, %rs115, 0;
	min.s64 	%rd166, %rd165, %rd164;
	selp.b16 	%rs117, 1, %rs114, %p30;
	selp.b16 	%rs118, %rs116, %rs117, %p31;
	and.b16  	%rs119, %rs118, 255;
	selp.b64 	%rd167, %rd166, %rd164, %p30;
	selp.b64 	%rd168, %rd165, %rd167, %p31;
	add.s64 	%rd169, %rd157, 768;
	ld.global.u32 	%r86, [%rd156+3072];
	setp.lt.s32 	%p32, %r86, 5;
	selp.u16 	%rs120, 1, 0, %p32;
	setp.eq.s16 	%p33, %rs119, 0;
	min.s64 	%rd170, %rd169, %rd168;
	selp.b16 	%rs121, 1, %rs118, %p32;
	selp.b16 	%rs122, %rs120, %rs121, %p33;
	and.b16  	%rs123, %rs122, 255;
	selp.b64 	%rd171, %rd170, %rd168, %p32;
	selp.b64 	%rd172, %rd169, %rd171, %p33;
	add.s64 	%rd173, %rd157, 1024;
	ld.global.u32 	%r87, [%rd156+4096];
	setp.lt.s32 	%p34, %r87, 5;
	selp.u16 	%rs124, 1, 0, %p34;
	setp.eq.s16 	%p35, %rs123, 0;
	min.s64 	%rd174, %rd173, %rd172;
	selp.b16 	%rs125, 1, %rs122, %p34;
	selp.b16 	%rs126, %rs124, %rs125, %p35;
	and.b16  	%rs127, %rs126, 255;
	selp.b64 	%rd175, %rd174, %rd172, %p34;
	selp.b64 	%rd176, %rd173, %rd175, %p35;
	add.s64 	%rd177, %rd157, 1280;
	ld.global.u32 	%r88, [%rd156+5120];
	setp.lt.s32 	%p36, %r88, 5;
	selp.u16 	%rs128, 1, 0, %p36;
	setp.eq.s16 	%p37, %rs127, 0;
	min.s64 	%rd178, %rd177, %rd176;
	selp.b16 	%rs129, 1, %rs126, %p36;
	selp.b16 	%rs130, %rs128, %rs129, %p37;
	and.b16  	%rs131, %rs130, 255;
	selp.b64 	%rd179, %rd178, %rd176, %p36;
	selp.b64 	%rd180, %rd177, %rd179, %p37;
	add.s64 	%rd181, %rd157, 1536;
	ld.global.u32 	%r89, [%rd156+6144];
	setp.lt.s32 	%p38, %r89, 5;
	selp.u16 	%rs132, 1, 0, %p38;
	setp.eq.s16 	%p39, %rs131, 0;
	min.s64 	%rd182, %rd181, %rd180;
	selp.b16 	%rs133, 1, %rs130, %p38;
	selp.b16 	%rs134, %rs132, %rs133, %p39;
	and.b16  	%rs135, %rs134, 255;
	selp.b64 	%rd183, %rd182, %rd180, %p38;
	selp.b64 	%rd184, %rd181, %rd183, %p39;
	add.s64 	%rd185, %rd157, 1792;
	ld.global.u32 	%r90, [%rd156+7168];
	setp.lt.s32 	%p40, %r90, 5;
	selp.u16 	%rs136, 1, 0, %p40;
	setp.eq.s16 	%p41, %rs135, 0;
	min.s64 	%rd186, %rd185, %rd184;
	selp.b16 	%rs137, 1, %rs134, %p40;
	selp.b16 	%rs369, %rs136, %rs137, %p41;
	selp.b64 	%rd187, %rd186, %rd184, %p40;
	selp.b64 	%rd424, %rd185, %rd187, %p41;
	add.s32 	%r490, %r490, 2048;
	add.s32 	%r488, %r488, 8;
	setp.ne.s32 	%p42, %r488, 0;
	@%p42 bra 	$L__BB5_85;
$L__BB5_86:
	setp.eq.s32 	%p43, %r35, 0;
	@%p43 bra 	$L__BB5_94;
	setp.lt.u32 	%p44, %r35, 4;
	@%p44 bra 	$L__BB5_89;
	cvt.u64.u32 	%rd189, %r490;
	add.s64 	%rd190, %rd441, %rd189;
	shl.b64 	%rd191, %rd190, 2;
	add.s64 	%rd192, %rd2, %rd191;
	add.s64 	%rd193, %rd190, %rd3;
	ld.global.u32 	%r91, [%rd192];
	setp.lt.s32 	%p45, %r91, 5;
	selp.u16 	%rs139, 1, 0, %p45;
	and.b16  	%rs140, %rs369, 255;
	setp.eq.s16 	%p46, %rs140, 0;
	min.s64 	%rd194, %rd193, %rd424;
	selp.b16 	%rs141, 1, %rs369, %p45;
	selp.b16 	%rs142, %rs139, %rs141, %p46;
	and.b16  	%rs143, %rs142, 255;
	selp.b64 	%rd195, %rd194, %rd424, %p45;
	selp.b64 	%rd196, %rd193, %rd195, %p46;
	add.s32 	%r92, %r490, 256;
	cvt.u64.u32 	%rd197, %r92;
	add.s64 	%rd198, %rd441, %rd197;
	add.s64 	%rd199, %rd198, %rd3;
	ld.global.u32 	%r93, [%rd192+1024];
	setp.lt.s32 	%p47, %r93, 5;
	selp.u16 	%rs144, 1, 0, %p47;
	setp.eq.s16 	%p48, %rs143, 0;
	min.s64 	%rd200, %rd199, %rd196;
	selp.b16 	%rs145, 1, %rs142, %p47;
	selp.b16 	%rs146, %rs144, %rs145, %p48;
	and.b16  	%rs147, %rs146, 255;
	selp.b64 	%rd201, %rd200, %rd196, %p47;
	selp.b64 	%rd202, %rd199, %rd201, %p48;
	add.s32 	%r94, %r490, 512;
	cvt.u64.u32 	%rd203, %r94;
	add.s64 	%rd204, %rd441, %rd203;
	add.s64 	%rd205, %rd204, %rd3;
	ld.global.u32 	%r95, [%rd192+2048];
	setp.lt.s32 	%p49, %r95, 5;
	selp.u16 	%rs148, 1, 0, %p49;
	setp.eq.s16 	%p50, %rs147, 0;
	min.s64 	%rd206, %rd205, %rd202;
	selp.b16 	%rs149, 1, %rs146, %p49;
	selp.b16 	%rs150, %rs148, %rs149, %p50;
	and.b16  	%rs151, %rs150, 255;
	selp.b64 	%rd207, %rd206, %rd202, %p49;
	selp.b64 	%rd208, %rd205, %rd207, %p50;
	add.s32 	%r96, %r490, 768;
	cvt.u64.u32 	%rd209, %r96;
	add.s64 	%rd210, %rd441, %rd209;
	add.s64 	%rd211, %rd210, %rd3;
	ld.global.u32 	%r97, [%rd192+3072];
	setp.lt.s32 	%p51, %r97, 5;
	selp.u16 	%rs152, 1, 0, %p51;
	setp.eq.s16 	%p52, %rs151, 0;
	min.s64 	%rd212, %rd211, %rd208;
	selp.b16 	%rs153, 1, %rs150, %p51;
	selp.b16 	%rs369, %rs152, %rs153, %p52;
	selp.b64 	%rd213, %rd212, %rd208, %p51;
	selp.b64 	%rd424, %rd211, %rd213, %p52;
	add.s32 	%r490, %r490, 1024;
$L__BB5_89:
	and.b32  	%r98, %r34, 3;
	setp.eq.s32 	%p53, %r98, 0;
	@%p53 bra 	$L__BB5_94;
	setp.eq.s32 	%p54, %r98, 1;
	@%p54 bra 	$L__BB5_92;
	cvt.u64.u32 	%rd215, %r490;
	add.s64 	%rd216, %rd441, %rd215;
	shl.b64 	%rd217, %rd216, 2;
	add.s64 	%rd218, %rd2, %rd217;
	add.s64 	%rd219, %rd216, %rd3;
	ld.global.u32 	%r99, [%rd218];
	setp.lt.s32 	%p55, %r99, 5;
	selp.u16 	%rs155, 1, 0, %p55;
	and.b16  	%rs156, %rs369, 255;
	setp.eq.s16 	%p56, %rs156, 0;
	min.s64 	%rd220, %rd219, %rd424;
	selp.b16 	%rs157, 1, %rs369, %p55;
	selp.b16 	%rs158, %rs155, %rs157, %p56;
	and.b16  	%rs159, %rs158, 255;
	selp.b64 	%rd221, %rd220, %rd424, %p55;
	selp.b64 	%rd222, %rd219, %rd221, %p56;
	add.s32 	%r100, %r490, 256;
	cvt.u64.u32 	%rd223, %r100;
	add.s64 	%rd224, %rd441, %rd223;
	add.s64 	%rd225, %rd224, %rd3;
	ld.global.u32 	%r101, [%rd218+1024];
	setp.lt.s32 	%p57, %r101, 5;
	selp.u16 	%rs160, 1, 0, %p57;
	setp.eq.s16 	%p58, %rs159, 0;
	min.s64 	%rd226, %rd225, %rd222;
	selp.b16 	%rs161, 1, %rs158, %p57;
	selp.b16 	%rs369, %rs160, %rs161, %p58;
	selp.b64 	%rd227, %rd226, %rd222, %p57;
	selp.b64 	%rd424, %rd225, %rd227, %p58;
	add.s32 	%r490, %r490, 512;
$L__BB5_92:
	and.b32  	%r102, %r33, 256;
	setp.ne.s32 	%p59, %r102, 0;
	@%p59 bra 	$L__BB5_94;
	cvt.u64.u32 	%rd228, %r490;
	add.s64 	%rd229, %rd441, %rd228;
	shl.b64 	%rd230, %rd229, 2;
	add.s64 	%rd231, %rd2, %rd230;
	add.s64 	%rd232, %rd229, %rd3;
	ld.global.u32 	%r103, [%rd231];
	setp.lt.s32 	%p60, %r103, 5;
	selp.u16 	%rs162, 1, 0, %p60;
	and.b16  	%rs163, %rs369, 255;
	setp.eq.s16 	%p61, %rs163, 0;
	min.s64 	%rd233, %rd232, %rd424;
	selp.b16 	%rs164, 1, %rs369, %p60;
	selp.b16 	%rs369, %rs162, %rs164, %p61;
	selp.b64 	%rd234, %rd233, %rd424, %p60;
	selp.b64 	%rd424, %rd232, %rd234, %p61;
$L__BB5_94:
	// begin inline asm
	mov.u32 %r104, %laneid;
	// end inline asm
	cvt.u32.u16 	%r125, %rs369;
	and.b32  	%r106, %r125, 255;
	mov.b32 	%r122, 1;
	mov.b32 	%r123, 31;
	mov.b32 	%r124, -1;
	// begin inline asm
	shfl.sync.down.b32 %r105, %r106, %r122, %r123, %r124;
	// end inline asm
	// begin inline asm
	shfl.sync.down.b32 %r110, %r111, %r122, %r123, %r124;
	// end inline asm
	mov.b64 	{%r116, %r121}, %rd424;
	// begin inline asm
	shfl.sync.down.b32 %r115, %r116, %r122, %r123, %r124;
	// end inline asm
	// begin inline asm
	shfl.sync.down.b32 %r120, %r121, %r122, %r123, %r124;
	// end inline asm
	mov.b64 	%rd93, {%r115, %r120};
	cvt.u16.u32 	%rs74, %r105;
	setp.gt.s32 	%p62, %r104, 30;
	@%p62 bra 	$L__BB5_98;
	and.b16  	%rs165, %rs369, 255;
	setp.eq.s16 	%p63, %rs165, 0;
	and.b16  	%rs166, %rs74, 255;
	setp.eq.s16 	%p64, %rs166, 0;
	or.pred  	%p65, %p63, %p64;
	@%p65 bra 	$L__BB5_97;
	min.s64 	%rd424, %rd93, %rd424;
	mov.b16 	%rs369, 1;
	bra.uni 	$L__BB5_98;
$L__BB5_97:
	setp.eq.s16 	%p66, %rs165, 0;
	selp.b16 	%rs369, %rs74, %rs369, %p66;
	selp.b64 	%rd424, %rd93, %rd424, %p66;
$L__BB5_98:
	cvt.u32.u16 	%r146, %rs369;
	and.b32  	%r127, %r146, 255;
	mov.b32 	%r143, 2;
	mov.b32 	%r144, 31;
	mov.b32 	%r145, -1;
	// begin inline asm
	shfl.sync.down.b32 %r126, %r127, %r143, %r144, %r145;
	// end inline asm
	// begin inline asm
	shfl.sync.down.b32 %r131, %r132, %r143, %r144, %r145;
	// end inline asm
	mov.b64 	{%r137, %r142}, %rd424;
	// begin inline asm
	shfl.sync.down.b32 %r136, %r137, %r143, %r144, %r145;
	// end inline asm
	// begin inline asm
	shfl.sync.down.b32 %r141, %r142, %r143, %r144, %r145;
	// end inline asm
	mov.b64 	%rd97, {%r136, %r141};
	cvt.u16.u32 	%rs77, %r126;
	setp.gt.s32 	%p67, %r104, 29;
	@%p67 bra 	$L__BB5_102;
	and.b16  	%rs169, %rs369, 255;
	setp.eq.s16 	%p68, %rs169, 0;
	and.b16  	%rs170, %rs77, 255;
	setp.eq.s16 	%p69, %rs170, 0;
	or.pred  	%p70, %p68, %p69;
	@%p70 bra 	$L__BB5_101;
	min.s64 	%rd424, %rd97, %rd424;
	mov.b16 	%rs369, 1;
	bra.uni 	$L__BB5_102;
$L__BB5_101:
	setp.eq.s16 	%p71, %rs169, 0;
	selp.b16 	%rs369, %rs77, %rs369, %p71;
	selp.b64 	%rd424, %rd97, %rd424, %p71;
$L__BB5_102:
	cvt.u32.u16 	%r167, %rs369;
	and.b32  	%r148, %r167, 255;
	mov.b32 	%r164, 4;
	mov.b32 	%r165, 31;
	mov.b32 	%r166, -1;
	// begin inline asm
	shfl.sync.down.b32 %r147, %r148, %r164, %r165, %r166;
	// end inline asm
	// begin inline asm
	shfl.sync.down.b32 %r152, %r153, %r164, %r165, %r166;
	// end inline asm
	mov.b64 	{%r158, %r163}, %rd424;
	// begin inline asm
	shfl.sync.down.b32 %r157, %r158, %r164, %r165, %r166;
	// end inline asm
	// begin inline asm
	shfl.sync.down.b32 %r162, %r163, %r164, %r165, %r166;
	// end inline asm
	mov.b64 	%rd101, {%r157, %r162};
	cvt.u16.u32 	%rs80, %r147;
	setp.gt.s32 	%p72, %r104, 27;
	@%p72 bra 	$L__BB5_106;
	and.b16  	%rs173, %rs369, 255;
	setp.eq.s16 	%p73, %rs173, 0;
	and.b16  	%rs174, %rs80, 255;
	setp.eq.s16 	%p74, %rs174, 0;
	or.pred  	%p75, %p73, %p74;
	@%p75 bra 	$L__BB5_105;
	min.s64 	%rd424, %rd101, %rd424;
	mov.b16 	%rs369, 1;
	bra.uni 	$L__BB5_106;
$L__BB5_105:
	setp.eq.s16 	%p76, %rs173, 0;
	selp.b16 	%rs369, %rs80, %rs369, %p76;
	selp.b64 	%rd424, %rd101, %rd424, %p76;
$L__BB5_106:
	cvt.u32.u16 	%r188, %rs369;
	and.b32  	%r169, %r188, 255;
	mov.b32 	%r185, 8;
	mov.b32 	%r186, 31;
	mov.b32 	%r187, -1;
	// begin inline asm
	shfl.sync.down.b32 %r168, %r169, %r185, %r186, %r187;
	// end inline asm
	// begin inline asm
	shfl.sync.down.b32 %r173, %r174, %r185, %r186, %r187;
	// end inline asm
	mov.b64 	{%r179, %r184}, %rd424;
	// begin inline asm
	shfl.sync.down.b32 %r178, %r179, %r185, %r186, %r187;
	// end inline asm
	// begin inline asm
	shfl.sync.down.b32 %r183, %r184, %r185, %r186, %r187;
	// end inline asm
	mov.b64 	%rd105, {%r178, %r183};
	cvt.u16.u32 	%rs83, %r168;
	setp.gt.s32 	%p77, %r104, 23;
	@%p77 bra 	$L__BB5_110;
	and.b16  	%rs177, %rs369, 255;
	setp.eq.s16 	%p78, %rs177, 0;
	and.b16  	%rs178, %rs83, 255;
	setp.eq.s16 	%p79, %rs178, 0;
	or.pred  	%p80, %p78, %p79;
	@%p80 bra 	$L__BB5_109;
	min.s64 	%rd424, %rd105, %rd424;
	mov.b16 	%rs369, 1;
	bra.uni 	$L__BB5_110;
$L__BB5_109:
	setp.eq.s16 	%p81, %rs177, 0;
	selp.b16 	%rs369, %rs83, %rs369, %p81;
	selp.b64 	%rd424, %rd105, %rd424, %p81;
$L__BB5_110:
	cvt.u32.u16 	%r209, %rs369;
	and.b32  	%r190, %r209, 255;
	mov.b32 	%r206, 16;
	mov.b32 	%r207, 31;
	mov.b32 	%r208, -1;
	// begin inline asm
	shfl.sync.down.b32 %r189, %r190, %r206, %r207, %r208;
	// end inline asm
	// begin inline asm
	shfl.sync.down.b32 %r194, %r195, %r206, %r207, %r208;
	// end inline asm
	mov.b64 	{%r200, %r205}, %rd424;
	// begin inline asm
	shfl.sync.down.b32 %r199, %r200, %r206, %r207, %r208;
	// end inline asm
	// begin inline asm
	shfl.sync.down.b32 %r204, %r205, %r206, %r207, %r208;
	// end inline asm
	mov.b64 	%rd109, {%r199, %r204};
	cvt.u16.u32 	%rs86, %r189;
	setp.gt.s32 	%p82, %r104, 15;
	@%p82 bra 	$L__BB5_114;
	and.b16  	%rs181, %rs369, 255;
	setp.eq.s16 	%p83, %rs181, 0;
	and.b16  	%rs182, %rs86, 255;
	setp.eq.s16 	%p84, %rs182, 0;
	or.pred  	%p85, %p83, %p84;
	@%p85 bra 	$L__BB5_113;
	min.s64 	%rd424, %rd109, %rd424;
	mov.b16 	%rs369, 1;
	bra.uni 	$L__BB5_114;
$L__BB5_113:
	setp.eq.s16 	%p86, %rs181, 0;
	selp.b16 	%rs369, %rs86, %rs369, %p86;
	selp.b64 	%rd424, %rd109, %rd424, %p86;
$L__BB5_114:
	setp.ne.s32 	%p87, %r104, 0;
	@%p87 bra 	$L__BB5_116;
	shr.u32 	%r210, %r26, 1;
	and.b32  	%r211, %r210, 496;
	mov.u32 	%r212, _ZZN3cub18CUB_300001_SM_10006detail6reduce18DeviceReduceKernelINS2_10policy_hubIN4cuda3std3__45tupleIJblEEEyN6thrust24THRUST_300001_SM_1000_NS8cuda_cub9__find_if7functorIS9_EEE10Policy1000ENSB_12zip_iteratorINS8_IJNSD_26transform_input_iterator_tIbNSB_6detail15normal_iteratorINSB_10device_ptrIiEEEENS7_10__not_fn_tI17greater_than_fourEEEENSB_17counting_iteratorIlNSB_11use_defaultESU_SU_EEEEEEEySF_S9_NS7_10__identityEEEvT0_PT3_T1_NS0_13GridEvenShareIS12_EET2_T4_E12temp_storage;
	add.s32 	%r213, %r212, %r211;
	st.shared.u8 	[%r213+8], %rs369;
	st.shared.u64 	[%r213+16], %rd424;
$L__BB5_116:
	bar.sync 	0;
	setp.ne.s32 	%p88, %r26, 0;
	@%p88 bra 	$L__BB5_118;
	ld.shared.u8 	%rs185, [_ZZN3cub18CUB_300001_SM_10006detail6reduce18DeviceReduceKernelINS2_10policy_hubIN4cuda3std3__45tupleIJblEEEyN6thrust24THRUST_300001_SM_1000_NS8cuda_cub9__find_if7functorIS9_EEE10Policy1000ENSB_12zip_iteratorINS8_IJNSD_26transform_input_iterator_tIbNSB_6detail15normal_iteratorINSB_10device_ptrIiEEEENS7_10__not_fn_tI17greater_than_fourEEEENSB_17counting_iteratorIlNSB_11use_defaultESU_SU_EEEEEEEySF_S9_NS7_10__identityEEEvT0_PT3_T1_NS0_13GridEvenShareIS12_EET2_T4_E12temp_storage+24];
	ld.shared.u64 	%rd235, [_ZZN3cub18CUB_300001_SM_10006detail6reduce18DeviceReduceKernelINS2_10policy_hubIN4cuda3std3__45tupleIJblEEEyN6thrust24THRUST_300001_SM_1000_NS8cuda_cub9__find_if7functorIS9_EEE10Policy1000ENSB_12zip_iteratorINS8_IJNSD_26transform_input_iterator_tIbNSB_6detail15normal_iteratorINSB_10device_ptrIiEEEENS7_10__not_fn_tI17greater_than_fourEEEENSB_17counting_iteratorIlNSB_11use_defaultESU_SU_EEEEEEEySF_S9_NS7_10__identityEEEvT0_PT3_T1_NS0_13GridEvenShareIS12_EET2_T4_E12temp_storage+32];
	and.b16  	%rs186, %rs369, 255;
	setp.eq.s16 	%p89, %rs186, 0;
	setp.eq.s16 	%p90, %rs185, 0;
	min.s64 	%rd236, %rd235, %rd424;
	selp.b16 	%rs187, %rs369, 1, %p90;
	selp.b16 	%rs188, %rs185, %rs187, %p89;
	and.b16  	%rs189, %rs188, 255;
	selp.b64 	%rd237, %rd424, %rd236, %p90;
	selp.b64 	%rd238, %rd235, %rd237, %p89;
	ld.shared.u8 	%rs190, [_ZZN3cub18CUB_300001_SM_10006detail6reduce18DeviceReduceKernelINS2_10policy_hubIN4cuda3std3__45tupleIJblEEEyN6thrust24THRUST_300001_SM_1000_NS8cuda_cub9__find_if7functorIS9_EEE10Policy1000ENSB_12zip_iteratorINS8_IJNSD_26transform_input_iterator_tIbNSB_6detail15normal_iteratorINSB_10device_ptrIiEEEENS7_10__not_fn_tI17greater_than_fourEEEENSB_17counting_iteratorIlNSB_11use_defaultESU_SU_EEEEEEEySF_S9_NS7_10__identityEEEvT0_PT3_T1_NS0_13GridEvenShareIS12_EET2_T4_E12temp_storage+40];
	ld.shared.u64 	%rd239, [_ZZN3cub18CUB_300001_SM_10006detail6reduce18DeviceReduceKernelINS2_10policy_hubIN4cuda3std3__45tupleIJblEEEyN6thrust24THRUST_300001_SM_1000_NS8cuda_cub9__find_if7functorIS9_EEE10Policy1000ENSB_12zip_iteratorINS8_IJNSD_26transform_input_iterator_tIbNSB_6detail15normal_iteratorINSB_10device_ptrIiEEEENS7_10__not_fn_tI17greater_than_fourEEEENSB_17counting_iteratorIlNSB_11use_defaultESU_SU_EEEEEEEySF_S9_NS7_10__identityEEEvT0_PT3_T1_NS0_13GridEvenShareIS12_EET2_T4_E12temp_storage+48];
	setp.eq.s16 	%p91, %rs189, 0;
	setp.eq.s16 	%p92, %rs190, 0;
	min.s64 	%rd240, %rd239, %rd238;
	selp.b16 	%rs191, %rs188, 1, %p92;
	selp.b16 	%rs192, %rs190, %rs191, %p91;
	and.b16  	%rs193, %rs192, 255;
	selp.b64 	%rd241, %rd238, %rd240, %p92;
	selp.b64 	%rd242, %rd239, %rd241, %p91;
	ld.shared.u8 	%rs194, [_ZZN3cub18CUB_300001_SM_10006detail6reduce18DeviceReduceKernelINS2_10policy_hubIN4cuda3std3__45tupleIJblEEEyN6thrust24THRUST_300001_SM_1000_NS8cuda_cub9__find_if7functorIS9_EEE10Policy1000ENSB_12zip_iteratorINS8_IJNSD_26transform_input_iterator_tIbNSB_6detail15normal_iteratorINSB_10device_ptrIiEEEENS7_10__not_fn_tI17greater_than_fourEEEENSB_17counting_iteratorIlNSB_11use_defaultESU_SU_EEEEEEEySF_S9_NS7_10__identityEEEvT0_PT3_T1_NS0_13GridEvenShareIS12_EET2_T4_E12temp_storage+56];
	ld.shared.u64 	%rd243, [_ZZN3cub18CUB_300001_SM_10006detail6reduce18DeviceReduceKernelINS2_10policy_hubIN4cuda3std3__45tupleIJblEEEyN6thrust24THRUST_300001_SM_1000_NS8cuda_cub9__find_if7functorIS9_EEE10Policy1000ENSB_12zip_iteratorINS8_IJNSD_26transform_input_iterator_tIbNSB_6detail15normal_iteratorINSB_10device_ptrIiEEEENS7_10__not_fn_tI17greater_than_fourEEEENSB_17counting_iteratorIlNSB_11use_defaultESU_SU_EEEEEEEySF_S9_NS7_10__identityEEEvT0_PT3_T1_NS0_13GridEvenShareIS12_EET2_T4_E12temp_storage+64];
	setp.eq.s16 	%p93, %rs193, 0;
	setp.eq.s16 	%p94, %rs194, 0;
	min.s64 	%rd244, %rd243, %rd242;
	selp.b16 	%rs195, %rs192, 1, %p94;
	selp.b16 	%rs196, %rs194, %rs195, %p93;
	and.b16  	%rs197, %rs196, 255;
	selp.b64 	%rd245, %rd242, %rd244, %p94;
	selp.b64 	%rd246, %rd243, %rd245, %p93;
	ld.shared.u8 	%rs198, [_ZZN3cub18CUB_300001_SM_10006detail6reduce18DeviceReduceKernelINS2_10policy_hubIN4cuda3std3__45tupleIJblEEEyN6thrust24THRUST_300001_SM_1000_NS8cuda_cub9__find_if7functorIS9_EEE10Policy1000ENSB_12zip_iteratorINS8_IJNSD_26transform_input_iterator_tIbNSB_6detail15normal_iteratorINSB_10device_ptrIiEEEENS7_10__not_fn_tI17greater_than_fourEEEENSB_17counting_iteratorIlNSB_11use_defaultESU_SU_EEEEEEEySF_S9_NS7_10__identityEEEvT0_PT3_T1_NS0_13GridEvenShareIS12_EET2_T4_E12temp_storage+72];
	ld.shared.u64 	%rd247, [_ZZN3cub18CUB_300001_SM_10006detail6reduce18DeviceReduceKernelINS2_10policy_hubIN4cuda3std3__45tupleIJblEEEyN6thrust24THRUST_300001_SM_1000_NS8cuda_cub9__find_if7functorIS9_EEE10Policy1000ENSB_12zip_iteratorINS8_IJNSD_26transform_input_iterator_tIbNSB_6detail15normal_iteratorINSB_10device_ptrIiEEEENS7_10__not_fn_tI17greater_than_fourEEEENSB_17counting_iteratorIlNSB_11use_defaultESU_SU_EEEEEEEySF_S9_NS7_10__identityEEEvT0_PT3_T1_NS0_13GridEvenShareIS12_EET2_T4_E12temp_storage+80];
	setp.eq.s16 	%p95, %rs197, 0;
	setp.eq.s16 	%p96, %rs198, 0;
	min.s64 	%rd248, %rd247, %rd246;
	selp.b16 	%rs199, %rs196, 1, %p96;
	selp.b16 	%rs200, %rs198, %rs199, %p95;
	and.b16  	%rs201, %rs200, 255;
	selp.b64 	%rd249, %rd246, %rd248, %p96;
	selp.b64 	%rd250, %rd247, %rd249, %p95;
	ld.shared.u8 	%rs202, [_ZZN3cub18CUB_300001_SM_10006detail6reduce18DeviceReduceKernelINS2_10policy_hubIN4cuda3std3__45tupleIJblEEEyN6thrust24THRUST_300001_SM_1000_NS8cuda_cub9__find_if7functorIS9_EEE10Policy1000ENSB_12zip_iteratorINS8_IJNSD_26transform_input_iterator_tIbNSB_6detail15normal_iteratorINSB_10device_ptrIiEEEENS7_10__not_fn_tI17greater_than_fourEEEENSB_17counting_iteratorIlNSB_11use_defaultESU_SU_EEEEEEEySF_S9_NS7_10__identityEEEvT0_PT3_T1_NS0_13GridEvenShareIS12_EET2_T4_E12temp_storage+88];
	ld.shared.u64 	%rd251, [_ZZN3cub18CUB_300001_SM_10006detail6reduce18DeviceReduceKernelINS2_10policy_hubIN4cuda3std3__45tupleIJblEEEyN6thrust24THRUST_300001_SM_1000_NS8cuda_cub9__find_if7functorIS9_EEE10Policy1000ENSB_12zip_iteratorINS8_IJNSD_26transform_input_iterator_tIbNSB_6detail15normal_iteratorINSB_10device_ptrIiEEEENS7_10__not_fn_tI17greater_than_fourEEEENSB_17counting_iteratorIlNSB_11use_defaultESU_SU_EEEEEEEySF_S9_NS7_10__identityEEEvT0_PT3_T1_NS0_13GridEvenShareIS12_EET2_T4_E12temp_storage+96];
	setp.eq.s16 	%p97, %rs201, 0;
	setp.eq.s16 	%p98, %rs202, 0;
	min.s64 	%rd252, %rd251, %rd250;
	selp.b16 	%rs203, %rs200, 1, %p98;
	selp.b16 	%rs204, %rs202, %rs203, %p97;
	and.b16  	%rs205, %rs204, 255;
	selp.b64 	%rd253, %rd250, %rd252, %p98;
	selp.b64 	%rd254, %rd251, %rd253, %p97;
	ld.shared.u8 	%rs206, [_ZZN3cub18CUB_300001_SM_10006detail6reduce18DeviceReduceKernelINS2_10policy_hubIN4cuda3std3__45tupleIJblEEEyN6thrust24THRUST_300001_SM_1000_NS8cuda_cub9__find_if7functorIS9_EEE10Policy1000ENSB_12zip_iteratorINS8_IJNSD_26transform_input_iterator_tIbNSB_6detail15normal_iteratorINSB_10device_ptrIiEEEENS7_10__not_fn_tI17greater_than_fourEEEENSB_17counting_iteratorIlNSB_11use_defaultESU_SU_EEEEEEEySF_S9_NS7_10__identityEEEvT0_PT3_T1_NS0_13GridEvenShareIS12_EET2_T4_E12temp_storage+104];
	ld.shared.u64 	%rd255, [_ZZN3cub18CUB_300001_SM_10006detail6reduce18DeviceReduceKernelINS2_10policy_hubIN4cuda3std3__45tupleIJblEEEyN6thrust24THRUST_300001_SM_1000_NS8cuda_cub9__find_if7functorIS9_EEE10Policy1000ENSB_12zip_iteratorINS8_IJNSD_26transform_input_iterator_tIbNSB_6detail15normal_iteratorINSB_10device_ptrIiEEEENS7_10__not_fn_tI17greater_than_fourEEEENSB_17counting_iteratorIlNSB_11use_defaultESU_SU_EEEEEEEySF_S9_NS7_10__identityEEEvT0_PT3_T1_NS0_13GridEvenShareIS12_EET2_T4_E12temp_storage+112];
	setp.eq.s16 	%p99, %rs205, 0;
	setp.eq.s16 	%p100, %rs206, 0;
	min.s64 	%rd256, %rd255, %rd254;
	selp.b16 	%rs207, %rs204, 1, %p100;
	selp.b16 	%rs208, %rs206, %rs207, %p99;
	and.b16  	%rs209, %rs208, 255;
	selp.b64 	%rd257, %rd254, %rd256, %p100;
	selp.b64 	%rd258, %rd255, %rd257, %p99;
	ld.shared.u8 	%rs210, [_ZZN3cub18CUB_300001_SM_10006detail6reduce18DeviceReduceKernelINS2_10policy_hubIN4cuda3std3__45tupleIJblEEEyN6thrust24THRUST_300001_SM_1000_NS8cuda_cub9__find_if7functorIS9_EEE10Policy1000ENSB_12zip_iteratorINS8_IJNSD_26transform_input_iterator_tIbNSB_6detail15normal_iteratorINSB_10device_ptrIiEEEENS7_10__not_fn_tI17greater_than_fourEEEENSB_17counting_iteratorIlNSB_11use_defaultESU_SU_EEEEEEEySF_S9_NS7_10__identityEEEvT0_PT3_T1_NS0_13GridEvenShareIS12_EET2_T4_E12temp_storage+120];
	ld.shared.u64 	%rd259, [_ZZN3cub18CUB_300001_SM_10006detail6reduce18DeviceReduceKernelINS2_10policy_hubIN4cuda3std3__45tupleIJblEEEyN6thrust24THRUST_300001_SM_1000_NS8cuda_cub9__find_if7functorIS9_EEE10Policy1000ENSB_12zip_iteratorINS8_IJNSD_26transform_input_iterator_tIbNSB_6detail15normal_iteratorINSB_10device_ptrIiEEEENS7_10__not_fn_tI17greater_than_fourEEEENSB_17counting_iteratorIlNSB_11use_defaultESU_SU_EEEEEEEySF_S9_NS7_10__identityEEEvT0_PT3_T1_NS0_13GridEvenShareIS12_EET2_T4_E12temp_storage+128];
	setp.eq.s16 	%p101, %rs209, 0;
	setp.eq.s16 	%p102, %rs210, 0;
	min.s64 	%rd260, %rd259, %rd258;
	selp.b16 	%rs211, %rs208, 1, %p102;
	selp.b16 	%rs369, %rs210, %rs211, %p101;
	selp.b64 	%rd261, %rd258, %rd260, %p102;
	selp.b64 	%rd424, %rd259, %rd261, %p101;
$L__BB5_118:
	mov.u32 	%r479, %tid.x;
	setp.ne.s32 	%p234, %r479, 0;
	@%p234 bra 	$L__BB5_120;
	ld.param.u64 	%rd414, [_ZN3cub18CUB_300001_SM_10006detail6reduce18DeviceReduceKernelINS2_10policy_hubIN4cuda3std3__45tupleIJblEEEyN6thrust24THRUST_300001_SM_1000_NS8cuda_cub9__find_if7functorIS9_EEE10Policy1000ENSB_12zip_iteratorINS8_IJNSD_26transform_input_iterator_tIbNSB_6detail15normal_iteratorINSB_10device_ptrIiEEEENS7_10__not_fn_tI17greater_than_fourEEEENSB_17counting_iteratorIlNSB_11use_defaultESU_SU_EEEEEEEySF_S9_NS7_10__identityEEEvT0_PT3_T1_NS0_13GridEvenShareIS12_EET2_T4__param_1];
	cvta.to.global.u64 	%rd411, %rd414;
	mul.wide.u32 	%rd412, %r2, 16;
	add.s64 	%rd413, %rd411, %rd412;
	st.global.u8 	[%rd413], %rs369;
	st.global.u64 	[%rd413+8], %rd424;
$L__BB5_120:
	ret;

}
	// .globl	_ZN3cub18CUB_300001_SM_10006detail6reduce28DeviceReduceSingleTileKernelINS2_10policy_hubIN4cuda3std3__45tupleIJblEEEyN6thrust24THRUST_300001_SM_1000_NS8cuda_cub9__find_if7functorIS9_EEE10Policy1000EPS9_SI_iSF_S9_S9_NS7_10__identityEEEvT0_T1_T2_T3_T4_T6_
.visible .entry _ZN3cub18CUB_300001_SM_10006detail6reduce28DeviceReduceSingleTileKernelINS2_10policy_hubIN4cuda3std3__45tupleIJblEEEyN6thrust24THRUST_300001_SM_1000_NS8cuda_cub9__find_if7functorIS9_EEE10Policy1000EPS9_SI_iSF_S9_S9_NS7_10__identityEEEvT0_T1_T2_T3_T4_T6_(
	.param .u64 .ptr .align 1 _ZN3cub18CUB_300001_SM_10006detail6reduce28DeviceReduceSingleTileKernelINS2_10policy_hubIN4cuda3std3__45tupleIJblEEEyN6thrust24THRUST_300001_SM_1000_NS8cuda_cub9__find_if7functorIS9_EEE10Policy1000EPS9_SI_iSF_S9_S9_NS7_10__identityEEEvT0_T1_T2_T3_T4_T6__param_0,
	.param .u64 .ptr .align 1 _ZN3cub18CUB_300001_SM_10006detail6reduce28DeviceReduceSingleTileKernelINS2_10policy_hubIN4cuda3std3__45tupleIJblEEEyN6thrust24THRUST_300001_SM_1000_NS8cuda_cub9__find_if7functorIS9_EEE10Policy1000EPS9_SI_iSF_S9_S9_NS7_10__identityEEEvT0_T1_T2_T3_T4_T6__param_1,
	.param .u32 _ZN3cub18CUB_300001_SM_10006detail6reduce28DeviceReduceSingleTileKernelINS2_10policy_hubIN4cuda3std3__45tupleIJblEEEyN6thrust24THRUST_300001_SM_1000_NS8cuda_cub9__find_if7functorIS9_EEE10Policy1000EPS9_SI_iSF_S9_S9_NS7_10__identityEEEvT0_T1_T2_T3_T4_T6__param_2,
	.param .align 1 .b8 _ZN3cub18CUB_300001_SM_10006detail6reduce28DeviceReduceSingleTileKernelINS2_10policy_hubIN4cuda3std3__45tupleIJblEEEyN6thrust24THRUST_300001_SM_1000_NS8cuda_cub9__find_if7functorIS9_EEE10Policy1000EPS9_SI_iSF_S9_S9_NS7_10__identityEEEvT0_T1_T2_T3_T4_T6__param_3[1],
	.param .align 8 .b8 _ZN3cub18CUB_300001_SM_10006detail6reduce28DeviceReduceSingleTileKernelINS2_10policy_hubIN4cuda3std3__45tupleIJblEEEyN6thrust24THRUST_300001_SM_1000_NS8cuda_cub9__find_if7functorIS9_EEE10Policy1000EPS9_SI_iSF_S9_S9_NS7_10__identityEEEvT0_T1_T2_T3_T4_T6__param_4[16],
	.param .align 1 .b8 _ZN3cub18CUB_300001_SM_10006detail6reduce28DeviceReduceSingleTileKernelINS2_10policy_hubIN4cuda3std3__45tupleIJblEEEyN6thrust24THRUST_300001_SM_1000_NS8cuda_cub9__find_if7functorIS9_EEE10Policy1000EPS9_SI_iSF_S9_S9_NS7_10__identityEEEvT0_T1_T2_T3_T4_T6__param_5[1]
)
.maxntid 256
.minnctapersm 1
{
	.reg .pred 	%p<188>;
	.reg .b16 	%rs<340>;
	.reg .b32 	%r<406>;
	.reg .b64 	%rd<359>;
	// demoted variable
	.shared .align 8 .b8 _ZZN3cub18CUB_300001_SM_10006detail6reduce28DeviceReduceSingleTileKernelINS2_10policy_hubIN4cuda3std3__45tupleIJblEEEyN6thrust24THRUST_300001_SM_1000_NS8cuda_cub9__find_if7functorIS9_EEE10Policy1000EPS9_SI_iSF_S9_S9_NS7_10__identityEEEvT0_T1_T2_T3_T4_T6_E12temp_storage[152];
	ld.param.u64 	%rd106, [_ZN3cub18CUB_300001_SM_10006detail6reduce28DeviceReduceSingleTileKernelINS2_10policy_hubIN4cuda3std3__45tupleIJblEEEyN6thrust24THRUST_300001_SM_1000_NS8cuda_cub9__find_if7functorIS9_EEE10Policy1000EPS9_SI_iSF_S9_S9_NS7_10__identityEEEvT0_T1_T2_T3_T4_T6__param_4+8];
	ld.param.u64 	%rd105, [_ZN3cub18CUB_300001_SM_10006detail6reduce28DeviceReduceSingleTileKernelINS2_10policy_hubIN4cuda3std3__45tupleIJblEEEyN6thrust24THRUST_300001_SM_1000_NS8cuda_cub9__find_if7functorIS9_EEE10Policy1000EPS9_SI_iSF_S9_S9_NS7_10__identityEEEvT0_T1_T2_T3_T4_T6__param_0];
	ld.param.u64 	%rd107, [_ZN3cub18CUB_300001_SM_10006detail6reduce28DeviceReduceSingleTileKernelINS2_10policy_hubIN4cuda3std3__45tupleIJblEEEyN6thrust24THRUST_300001_SM_1000_NS8cuda_cub9__find_if7functorIS9_EEE10Policy1000EPS9_SI_iSF_S9_S9_NS7_10__identityEEEvT0_T1_T2_T3_T4_T6__param_1];
	ld.param.u32 	%r38, [_ZN3cub18CUB_300001_SM_10006detail6reduce28DeviceReduceSingleTileKernelINS2_10policy_hubIN4cuda3std3__45tupleIJblEEEyN6thrust24THRUST_300001_SM_1000_NS8cuda_cub9__find_if7functorIS9_EEE10Policy1000EPS9_SI_iSF_S9_S9_NS7_10__identityEEEvT0_T1_T2_T3_T4_T6__param_2];
	ld.param.u8 	%rs82, [_ZN3cub18CUB_300001_SM_10006detail6reduce28DeviceReduceSingleTileKernelINS2_10policy_hubIN4cuda3std3__45tupleIJblEEEyN6thrust24THRUST_300001_SM_1000_NS8cuda_cub9__find_if7functorIS9_EEE10Policy1000EPS9_SI_iSF_S9_S9_NS7_10__identityEEEvT0_T1_T2_T3_T4_T6__param_4];
	cvta.to.global.u64 	%rd1, %rd107;
	setp.ne.s32 	%p1, %r38, 0;
	@%p1 bra 	$L__BB6_3;
	mov.u32 	%r392, %tid.x;
	setp.ne.s32 	%p187, %r392, 0;
	@%p187 bra 	$L__BB6_112;
	st.global.u8 	[%rd1], %rs82;
	st.global.u64 	[%rd1+8], %rd106;
	bra.uni 	$L__BB6_112;
$L__BB6_3:
	setp.gt.s32 	%p2, %r38, 1023;
	@%p2 bra 	$L__BB6_74;
	mov.u32 	%r1, %tid.x;
	setp.ge.s32 	%p77, %r1, %r38;
	mov.b16 	%rs311, 0;
	mov.b64 	%rd329, 0;
	mov.u32 	%r396, %r1;
	@%p77 bra 	$L__BB6_6;
	mul.wide.u32 	%rd234, %r1, 16;
	add.s64 	%rd231, %rd105, %rd234;
	// begin inline asm
	ld.global.nc.u64 %rd230, [%rd231];
	// end inline asm
	add.s64 	%rd233, %rd231, 8;
	// begin inline asm
	ld.global.nc.u64 %rd329, [%rd233];
	// end inline asm
	cvt.u16.u64 	%rs311, %rd230;
	add.s32 	%r396, %r1, 256;
$L__BB6_6:
	setp.ge.s32 	%p78, %r396, %r38;
	@%p78 bra 	$L__BB6_12;
	not.b32 	%r158, %r396;
	add.s32 	%r4, %r38, %r158;
	and.b32  	%r159, %r4, 768;
	setp.eq.s32 	%p79, %r159, 768;
	@%p79 bra 	$L__BB6_10;
	mul.wide.u32 	%rd236, %r396, 16;
	add.s64 	%rd323, %rd105, %rd236;
	shr.u32 	%r160, %r4, 8;
	add.s32 	%r161, %r160, 1;
	and.b32  	%r162, %r161, 3;
	neg.s32 	%r394, %r162;
$L__BB6_9:
	.pragma "nounroll";
	// begin inline asm
	ld.global.nc.u64 %rd237, [%rd323];
	// end inline asm
	add.s64 	%rd240, %rd323, 8;
	// begin inline asm
	ld.global.nc.u64 %rd239, [%rd240];
	// end inline asm
	cvt.u16.u64 	%rs190, %rd237;
	and.b16  	%rs191, %rs190, 255;
	and.b16  	%rs192, %rs311, 255;
	setp.eq.s16 	%p80, %rs192, 0;
	setp.eq.s16 	%p81, %rs191, 0;
	min.s64 	%rd241, %rd239, %rd329;
	selp.b64 	%rd242, %rd329, %rd241, %p81;
	selp.b64 	%rd329, %rd239, %rd242, %p80;
	selp.b16 	%rs193, %rs311, 1, %p81;
	selp.b16 	%rs311, %rs190, %rs193, %p80;
	add.s32 	%r396, %r396, 256;
	add.s64 	%rd323, %rd323, 4096;
	add.s32 	%r394, %r394, 1;
	setp.ne.s32 	%p82, %r394, 0;
	@%p82 bra 	$L__BB6_9;
$L__BB6_10:
	setp.lt.u32 	%p83, %r4, 768;
	@%p83 bra 	$L__BB6_12;
$L__BB6_11:
	mul.wide.s32 	%rd259, %r396, 16;
	add.s64 	%rd244, %rd105, %rd259;
	// begin inline asm
	ld.global.nc.u64 %rd243, [%rd244];
	// end inline asm
	add.s64 	%rd246, %rd244, 8;
	// begin inline asm
	ld.global.nc.u64 %rd245, [%rd246];
	// end inline asm
	cvt.u16.u64 	%rs194, %rd243;
	and.b16  	%rs195, %rs194, 255;
	and.b16  	%rs196, %rs311, 255;
	setp.eq.s16 	%p84, %rs196, 0;
	setp.eq.s16 	%p85, %rs195, 0;
	min.s64 	%rd260, %rd245, %rd329;
	selp.b64 	%rd261, %rd329, %rd260, %p85;
	selp.b64 	%rd262, %rd245, %rd261, %p84;
	selp.b16 	%rs197, %rs311, 1, %p85;
	selp.b16 	%rs198, %rs194, %rs197, %p84;
	and.b16  	%rs199, %rs198, 255;
	add.s64 	%rd248, %rd244, 4096;
	// begin inline asm
	ld.global.nc.u64 %rd247, [%rd248];
	// end inline asm
	add.s64 	%rd250, %rd244, 4104;
	// begin inline asm
	ld.global.nc.u64 %rd249, [%rd250];
	// end inline asm
	cvt.u16.u64 	%rs200, %rd247;
	and.b16  	%rs201, %rs200, 255;
	setp.eq.s16 	%p86, %rs199, 0;
	setp.eq.s16 	%p87, %rs201, 0;
	min.s64 	%rd263, %rd249, %rd262;
	selp.b64 	%rd264, %rd262, %rd263, %p87;
	selp.b64 	%rd265, %rd249, %rd264, %p86;
	selp.b16 	%rs202, %rs198, 1, %p87;
	selp.b16 	%rs203, %rs200, %rs202, %p86;
	and.b16  	%rs204, %rs203, 255;
	add.s64 	%rd252, %rd244, 8192;
	// begin inline asm
	ld.global.nc.u64 %rd251, [%rd252];
	// end inline asm
	add.s64 	%rd254, %rd244, 8200;
	// begin inline asm
	ld.global.nc.u64 %rd253, [%rd254];
	// end inline asm
	cvt.u16.u64 	%rs205, %rd251;
	and.b16  	%rs206, %rs205, 255;
	setp.eq.s16 	%p88, %rs204, 0;
	setp.eq.s16 	%p89, %rs206, 0;
	min.s64 	%rd266, %rd253, %rd265;
	selp.b64 	%rd267, %rd265, %rd266, %p89;
	selp.b64 	%rd268, %rd253, %rd267, %p88;
	selp.b16 	%rs207, %rs203, 1, %p89;
	selp.b16 	%rs208, %rs205, %rs207, %p88;
	and.b16  	%rs209, %rs208, 255;
	add.s64 	%rd256, %rd244, 12288;
	// begin inline asm
	ld.global.nc.u64 %rd255, [%rd256];
	// end inline asm
	add.s64 	%rd258, %rd244, 12296;
	// begin inline asm
	ld.global.nc.u64 %rd257, [%rd258];
	// end inline asm
	cvt.u16.u64 	%rs210, %rd255;
	and.b16  	%rs211, %rs210, 255;
	setp.eq.s16 	%p90, %rs209, 0;
	setp.eq.s16 	%p91, %rs211, 0;
	min.s64 	%rd269, %rd257, %rd268;
	selp.b64 	%rd270, %rd268, %rd269, %p91;
	selp.b64 	%rd329, %rd257, %rd270, %p90;
	selp.b16 	%rs212, %rs208, 1, %p91;
	selp.b16 	%rs311, %rs210, %rs212, %p90;
	add.s32 	%r396, %r396, 1024;
	setp.lt.s32 	%p92, %r396, %r38;
	@%p92 bra 	$L__BB6_11;
$L__BB6_12:
	setp.lt.s32 	%p93, %r38, 256;
	@%p93 bra 	$L__BB6_37;
	// begin inline asm
	mov.u32 %r281, %laneid;
	// end inline asm
	cvt.u32.u16 	%r302, %rs311;
	and.b32  	%r283, %r302, 255;
	mov.b32 	%r299, 1;
	mov.b32 	%r300, 31;
	mov.b32 	%r301, -1;
	// begin inline asm
	shfl.sync.down.b32 %r282, %r283, %r299, %r300, %r301;
	// end inline asm
	// begin inline asm
	shfl.sync.down.b32 %r287, %r288, %r299, %r300, %r301;
	// end inline asm
	mov.b64 	{%r293, %r298}, %rd329;
	// begin inline asm
	shfl.sync.down.b32 %r292, %r293, %r299, %r300, %r301;
	// end inline asm
	// begin inline asm
	shfl.sync.down.b32 %r297, %r298, %r299, %r300, %r301;
	// end inline asm
	mov.b64 	%rd14, {%r292, %r297};
	cvt.u16.u32 	%rs10, %r282;
	setp.gt.s32 	%p143, %r281, 30;
	@%p143 bra 	$L__BB6_17;
	and.b16  	%rs254, %rs311, 255;
	setp.eq.s16 	%p144, %rs254, 0;
	and.b16  	%rs255, %rs10, 255;
	setp.eq.s16 	%p145, %rs255, 0;
	or.pred  	%p146, %p144, %p145;
	@%p146 bra 	$L__BB6_16;
	min.s64 	%rd329, %rd14, %rd329;
	mov.b16 	%rs311, 1;
	bra.uni 	$L__BB6_17;
$L__BB6_16:
	setp.eq.s16 	%p147, %rs254, 0;
	selp.b64 	%rd329, %rd14, %rd329, %p147;
	selp.b16 	%rs311, %rs10, %rs311, %p147;
$L__BB6_17:
	cvt.u32.u16 	%r323, %rs311;
	and.b32  	%r304, %r323, 255;
	mov.b32 	%r320, 2;
	mov.b32 	%r321, 31;
	mov.b32 	%r322, -1;
	// begin inline asm
	shfl.sync.down.b32 %r303, %r304, %r320, %r321, %r322;
	// end inline asm
	// begin inline asm
	shfl.sync.down.b32 %r308, %r309, %r320, %r321, %r322;
	// end inline asm
	mov.b64 	{%r314, %r319}, %rd329;
	// begin inline asm
	shfl.sync.down.b32 %r313, %r314, %r320, %r321, %r322;
	// end inline asm
	// begin inline asm
	shfl.sync.down.b32 %r318, %r319, %r320, %r321, %r322;
	// end inline asm
	mov.b64 	%rd18, {%r313, %r318};
	cvt.u16.u32 	%rs13, %r303;
	setp.gt.s32 	%p148, %r281, 29;
	@%p148 bra 	$L__BB6_21;
	and.b16  	%rs258, %rs311, 255;
	setp.eq.s16 	%p149, %rs258, 0;
	and.b16  	%rs259, %rs13, 255;
	setp.eq.s16 	%p150, %rs259, 0;
	or.pred  	%p151, %p149, %p150;
	@%p151 bra 	$L__BB6_20;
	min.s64 	%rd329, %rd18, %rd329;
	mov.b16 	%rs311, 1;
	bra.uni 	$L__BB6_21;
$L__BB6_20:
	setp.eq.s16 	%p152, %rs258, 0;
	selp.b64 	%rd329, %rd18, %rd329, %p152;
	selp.b16 	%rs311, %rs13, %rs311, %p152;
$L__BB6_21:
	cvt.u32.u16 	%r344, %rs311;
	and.b32  	%r325, %r344, 255;
	mov.b32 	%r341, 4;
	mov.b32 	%r342, 31;
	mov.b32 	%r343, -1;
	// begin inline asm
	shfl.sync.down.b32 %r324, %r325, %r341, %r342, %r343;
	// end inline asm
	// begin inline asm
	shfl.sync.down.b32 %r329, %r330, %r341, %r342, %r343;
	// end inline asm
	mov.b64 	{%r335, %r340}, %rd329;
	// begin inline asm
	shfl.sync.down.b32 %r334, %r335, %r341, %r342, %r343;
	// end inline asm
	// begin inline asm
	shfl.sync.down.b32 %r339, %r340, %r341, %r342, %r343;
	// end inline asm
	mov.b64 	%rd22, {%r334, %r339};
	cvt.u16.u32 	%rs16, %r324;
	setp.gt.s32 	%p153, %r281, 27;
	@%p153 bra 	$L__BB6_25;
	and.b16  	%rs262, %rs311, 255;
	setp.eq.s16 	%p154, %rs262, 0;
	and.b16  	%rs263, %rs16, 255;
	setp.eq.s16 	%p155, %rs263, 0;
	or.pred  	%p156, %p154, %p155;
	@%p156 bra 	$L__BB6_24;
	min.s64 	%rd329, %rd22, %rd329;
	mov.b16 	%rs311, 1;
	bra.uni 	$L__BB6_25;
$L__BB6_24:
	setp.eq.s16 	%p157, %rs262, 0;
	selp.b64 	%rd329, %rd22, %rd329, %p157;
	selp.b16 	%rs311, %rs16, %rs311, %p157;
$L__BB6_25:
	cvt.u32.u16 	%r365, %rs311;
	and.b32  	%r346, %r365, 255;
	mov.b32 	%r362, 8;
	mov.b32 	%r363, 31;
	mov.b32 	%r364, -1;
	// begin inline asm
	shfl.sync.down.b32 %r345, %r346, %r362, %r363, %r364;
	// end inline asm
	// begin inline asm
	shfl.sync.down.b32 %r350, %r351, %r362, %r363, %r364;
	// end inline asm
	mov.b64 	{%r356, %r361}, %rd329;
	// begin inline asm
	shfl.sync.down.b32 %r355, %r356, %r362, %r363, %r364;
	// end inline asm
	// begin inline asm
	shfl.sync.down.b32 %r360, %r361, %r362, %r363, %r364;
	// end inline asm
	mov.b64 	%rd26, {%r355, %r360};
	cvt.u16.u32 	%rs19, %r345;
	setp.gt.s32 	%p158, %r281, 23;
	@%p158 bra 	$L__BB6_29;
	and.b16  	%rs266, %rs311, 255;
	setp.eq.s16 	%p159, %rs266, 0;
	and.b16  	%rs267, %rs19, 255;
	setp.eq.s16 	%p160, %rs267, 0;
	or.pred  	%p161, %p159, %p160;
	@%p161 bra 	$L__BB6_28;
	min.s64 	%rd329, %rd26, %rd329;
	mov.b16 	%rs311, 1;
	bra.uni 	$L__BB6_29;
$L__BB6_28:
	setp.eq.s16 	%p162, %rs266, 0;
	selp.b64 	%rd329, %rd26, %rd329, %p162;
	selp.b16 	%rs311, %rs19, %rs311, %p162;
$L__BB6_29:
	cvt.u32.u16 	%r386, %rs311;
	and.b32  	%r367, %r386, 255;
	mov.b32 	%r383, 16;
	mov.b32 	%r384, 31;
	mov.b32 	%r385, -1;
	// begin inline asm
	shfl.sync.down.b32 %r366, %r367, %r383, %r384, %r385;
	// end inline asm
	// begin inline asm
	shfl.sync.down.b32 %r371, %r372, %r383, %r384, %r385;
	// end inline asm
	mov.b64 	{%r377, %r382}, %rd329;
	// begin inline asm
	shfl.sync.down.b32 %r376, %r377, %r383, %r384, %r385;
	// end inline asm
	// begin inline asm
	shfl.sync.down.b32 %r381, %r382, %r383, %r384, %r385;
	// end inline asm
	mov.b64 	%rd30, {%r376, %r381};
	cvt.u16.u32 	%rs22, %r366;
	setp.gt.s32 	%p163, %r281, 15;
	@%p163 bra 	$L__BB6_33;
	and.b16  	%rs270, %rs311, 255;
	setp.eq.s16 	%p164, %rs270, 0;
	and.b16  	%rs271, %rs22, 255;
	setp.eq.s16 	%p165, %rs271, 0;
	or.pred  	%p166, %p164, %p165;
	@%p166 bra 	$L__BB6_32;
	min.s64 	%rd329, %rd30, %rd329;
	mov.b16 	%rs311, 1;
	bra.uni 	$L__BB6_33;
$L__BB6_32:
	setp.eq.s16 	%p167, %rs270, 0;
	selp.b64 	%rd329, %rd30, %rd329, %p167;
	selp.b16 	%rs311, %rs22, %rs311, %p167;
$L__BB6_33:
	setp.ne.s32 	%p168, %r281, 0;
	@%p168 bra 	$L__BB6_35;
	shr.u32 	%r387, %r1, 1;
	and.b32  	%r388, %r387, 496;
	mov.u32 	%r389, _ZZN3cub18CUB_300001_SM_10006detail6reduce28DeviceReduceSingleTileKernelINS2_10policy_hubIN4cuda3std3__45tupleIJblEEEyN6thrust24THRUST_300001_SM_1000_NS8cuda_cub9__find_if7functorIS9_EEE10Policy1000EPS9_SI_iSF_S9_S9_NS7_10__identityEEEvT0_T1_T2_T3_T4_T6_E12temp_storage;
	add.s32 	%r390, %r389, %r388;
	st.shared.u8 	[%r390+8], %rs311;
	st.shared.u64 	[%r390+16], %rd329;
$L__BB6_35:
	bar.sync 	0;
	setp.ne.s32 	%p169, %r1, 0;
	@%p169 bra 	$L__BB6_110;
	ld.shared.u8 	%rs274, [_ZZN3cub18CUB_300001_SM_10006detail6reduce28DeviceReduceSingleTileKernelINS2_10policy_hubIN4cuda3std3__45tupleIJblEEEyN6thrust24THRUST_300001_SM_1000_NS8cuda_cub9__find_if7functorIS9_EEE10Policy1000EPS9_SI_iSF_S9_S9_NS7_10__identityEEEvT0_T1_T2_T3_T4_T6_E12temp_storage+24];
	ld.shared.u64 	%rd292, [_ZZN3cub18CUB_300001_SM_10006detail6reduce28DeviceReduceSingleTileKernelINS2_10policy_hubIN4cuda3std3__45tupleIJblEEEyN6thrust24THRUST_300001_SM_1000_NS8cuda_cub9__find_if7functorIS9_EEE10Policy1000EPS9_SI_iSF_S9_S9_NS7_10__identityEEEvT0_T1_T2_T3_T4_T6_E12temp_storage+32];
	and.b16  	%rs275, %rs311, 255;
	setp.eq.s16 	%p170, %rs275, 0;
	setp.eq.s16 	%p171, %rs274, 0;
	min.s64 	%rd293, %rd292, %rd329;
	selp.b64 	%rd294, %rd329, %rd293, %p171;
	selp.b64 	%rd295, %rd292, %rd294, %p170;
	selp.b16 	%rs276, %rs311, 1, %p171;
	selp.b16 	%rs277, %rs274, %rs276, %p170;
	and.b16  	%rs278, %rs277, 255;
	ld.shared.u8 	%rs279, [_ZZN3cub18CUB_300001_SM_10006detail6reduce28DeviceReduceSingleTileKernelINS2_10policy_hubIN4cuda3std3__45tupleIJblEEEyN6thrust24THRUST_300001_SM_1000_NS8cuda_cub9__find_if7functorIS9_EEE10Policy1000EPS9_SI_iSF_S9_S9_NS7_10__identityEEEvT0_T1_T2_T3_T4_T6_E12temp_storage+40];
	ld.shared.u64 	%rd296, [_ZZN3cub18CUB_300001_SM_10006detail6reduce28DeviceReduceSingleTileKernelINS2_10policy_hubIN4cuda3std3__45tupleIJblEEEyN6thrust24THRUST_300001_SM_1000_NS8cuda_cub9__find_if7functorIS9_EEE10Policy1000EPS9_SI_iSF_S9_S9_NS7_10__identityEEEvT0_T1_T2_T3_T4_T6_E12temp_storage+48];
	setp.eq.s16 	%p172, %rs278, 0;
	setp.eq.s16 	%p173, %rs279, 0;
	min.s64 	%rd297, %rd296, %rd295;
	selp.b64 	%rd298, %rd295, %rd297, %p173;
	selp.b64 	%rd299, %rd296, %rd298, %p172;
	selp.b16 	%rs280, %rs277, 1, %p173;
	selp.b16 	%rs281, %rs279, %rs280, %p172;
	and.b16  	%rs282, %rs281, 255;
	ld.shared.u8 	%rs283, [_ZZN3cub18CUB_300001_SM_10006detail6reduce28DeviceReduceSingleTileKernelINS2_10policy_hubIN4cuda3std3__45tupleIJblEEEyN6thrust24THRUST_300001_SM_1000_NS8cuda_cub9__find_if7functorIS9_EEE10Policy1000EPS9_SI_iSF_S9_S9_NS7_10__identityEEEvT0_T1_T2_T3_T4_T6_E12temp_storage+56];
	ld.shared.u64 	%rd300, [_ZZN3cub18CUB_300001_SM_10006detail6reduce28DeviceReduceSingleTileKernelINS2_10policy_hubIN4cuda3std3__45tupleIJblEEEyN6thrust24THRUST_300001_SM_1000_NS8cuda_cub9__find_if7functorIS9_EEE10Policy1000EPS9_SI_iSF_S9_S9_NS7_10__identityEEEvT0_T1_T2_T3_T4_T6_E12temp_storage+64];
	setp.eq.s16 	%p174, %rs282, 0;
	setp.eq.s16 	%p175, %rs283, 0;
	min.s64 	%rd301, %rd300, %rd299;
	selp.b16 	%rs284, %rs281, 1, %p175;
	selp.b16 	%rs285, %rs283, %rs284, %p174;
	and.b16  	%rs286, %rs285, 255;
	selp.b64 	%rd302, %rd299, %rd301, %p175;
	selp.b64 	%rd303, %rd300, %rd302, %p174;
	ld.shared.u8 	%rs287, [_ZZN3cub18CUB_300001_SM_10006detail6reduce28DeviceReduceSingleTileKernelINS2_10policy_hubIN4cuda3std3__45tupleIJblEEEyN6thrust24THRUST_300001_SM_1000_NS8cuda_cub9__find_if7functorIS9_EEE10Policy1000EPS9_SI_iSF_S9_S9_NS7_10__identityEEEvT0_T1_T2_T3_T4_T6_E12temp_storage+72];
	ld.shared.u64 	%rd304, [_ZZN3cub18CUB_300001_SM_10006detail6reduce28DeviceReduceSingleTileKernelINS2_10policy_hubIN4cuda3std3__45tupleIJblEEEyN6thrust24THRUST_300001_SM_1000_NS8cuda_cub9__find_if7functorIS9_EEE10Policy1000EPS9_SI_iSF_S9_S9_NS7_10__identityEEEvT0_T1_T2_T3_T4_T6_E12temp_storage+80];
	setp.eq.s16 	%p176, %rs286, 0;
	setp.eq.s16 	%p177, %rs287, 0;
	min.s64 	%rd305, %rd304, %rd303;
	selp.b16 	%rs288, %rs285, 1, %p177;
	selp.b16 	%rs289, %rs287, %rs288, %p176;
	and.b16  	%rs290, %rs289, 255;
	selp.b64 	%rd306, %rd303, %rd305, %p177;
	selp.b64 	%rd307, %rd304, %rd306, %p176;
	ld.shared.u8 	%rs291, [_ZZN3cub18CUB_300001_SM_10006detail6reduce28DeviceReduceSingleTileKernelINS2_10policy_hubIN4cuda3std3__45tupleIJblEEEyN6thrust24THRUST_300001_SM_1000_NS8cuda_cub9__find_if7functorIS9_EEE10Policy1000EPS9_SI_iSF_S9_S9_NS7_10__identityEEEvT0_T1_T2_T3_T4_T6_E12temp_storage+88];
	ld.shared.u64 	%rd308, [_ZZN3cub18CUB_300001_SM_10006detail6reduce28DeviceReduceSingleTileKernelINS2_10policy_hubIN4cuda3std3__45tupleIJblEEEyN6thrust24THRUST_300001_SM_1000_NS8cuda_cub9__find_if7functorIS9_EEE10Policy1000EPS9_SI_iSF_S9_S9_NS7_10__identityEEEvT0_T1_T2_T3_T4_T6_E12temp_storage+96];
	setp.eq.s16 	%p178, %rs290, 0;
	setp.eq.s16 	%p179, %rs291, 0;
	min.s64 	%rd309, %rd308, %rd307;
	selp.b16 	%rs292, %rs289, 1, %p179;
	selp.b16 	%rs293, %rs291, %rs292, %p178;
	and.b16  	%rs294, %rs293, 255;
	selp.b64 	%rd310, %rd307, %rd309, %p179;
	selp.b64 	%rd311, %rd308, %rd310, %p178;
	ld.shared.u8 	%rs295, [_ZZN3cub18CUB_300001_SM_10006detail6reduce28DeviceReduceSingleTileKernelINS2_10policy_hubIN4cuda3std3__45tupleIJblEEEyN6thrust24THRUST_300001_SM_1000_NS8cuda_cub9__find_if7functorIS9_EEE10Policy1000EPS9_SI_iSF_S9_S9_NS7_10__identityEEEvT0_T1_T2_T3_T4_T6_E12temp_storage+104];
	ld.shared.u64 	%rd312, [_ZZN3cub18CUB_300001_SM_10006detail6reduce28DeviceReduceSingleTileKernelINS2_10policy_hubIN4cuda3std3__45tupleIJblEEEyN6thrust24THRUST_300001_SM_1000_NS8cuda_cub9__find_if7functorIS9_EEE10Policy1000EPS9_SI_iSF_S9_S9_NS7_10__identityEEEvT0_T1_T2_T3_T4_T6_E12temp_storage+112];
	setp.eq.s16 	%p180, %rs294, 0;
	setp.eq.s16 	%p181, %rs295, 0;
	min.s64 	%rd313, %rd312, %rd311;
	selp.b16 	%rs296, %rs293, 1, %p181;
	selp.b16 	%rs297, %rs295, %rs296, %p180;
	and.b16  	%rs298, %rs297, 255;
	selp.b64 	%rd314, %rd311, %rd313, %p181;
	selp.b64 	%rd315, %rd312, %rd314, %p180;
	ld.shared.u8 	%rs299, [_ZZN3cub18CUB_300001_SM_10006detail6reduce28DeviceReduceSingleTileKernelINS2_10policy_hubIN4cuda3std3__45tupleIJblEEEyN6thrust24THRUST_300001_SM_1000_NS8cuda_cub9__find_if7functorIS9_EEE10Policy1000EPS9_SI_iSF_S9_S9_NS7_10__identityEEEvT0_T1_T2_T3_T4_T6_E12temp_storage+120];
	ld.shared.u64 	%rd316, [_ZZN3cub18CUB_300001_SM_10006detail6reduce28DeviceReduceSingleTileKernelINS2_10policy_hubIN4cuda3std3__45tupleIJblEEEyN6thrust24THRUST_300001_SM_1000_NS8cuda_cub9__find_if7functorIS9_EEE10Policy1000EPS9_SI_iSF_S9_S9_NS7_10__identityEEEvT0_T1_T2_T3_T4_T6_E12temp_storage+128];
	setp.eq.s16 	%p182, %rs298, 0;
	setp.eq.s16 	%p183, %rs299, 0;
	min.s64 	%rd317, %rd316, %rd315;
	selp.b16 	%rs300, %rs297, 1, %p183;
	selp.b16 	%rs311, %rs299, %rs300, %p182;
	selp.b64 	%rd318, %rd315, %rd317, %p183;
	selp.b64 	%rd329, %rd316, %rd318, %p182;
	bra.uni 	$L__BB6_110;
$L__BB6_37:
	// begin inline asm
	mov.u32 %r163, %laneid;
	// end inline asm
	and.b32  	%r184, %r1, 992;
	add.s32 	%r185, %r184, 32;
	setp.gt.s32 	%p94, %r185, %r38;
	not.b32 	%r186, %r184;
	add.s32 	%r187, %r38, %r186;
	selp.b32 	%r182, %r187, 31, %p94;
	cvt.u32.u16 	%r188, %rs311;
	and.b32  	%r165, %r188, 255;
	mov.b32 	%r181, 1;
	mov.b32 	%r183, -1;
	// begin inline asm
	shfl.sync.down.b32 %r164, %r165, %r181, %r182, %r183;
	// end inline asm
	// begin inline asm
	shfl.sync.down.b32 %r169, %r170, %r181, %r182, %r183;
	// end inline asm
	mov.b64 	{%r175, %r180}, %rd329;
	// begin inline asm
	shfl.sync.down.b32 %r174, %r175, %r181, %r182, %r183;
	// end inline asm
	// begin inline asm
	shfl.sync.down.b32 %r179, %r180, %r181, %r182, %r183;
	// end inline asm
	mov.b64 	%rd35, {%r174, %r179};
	cvt.u16.u32 	%rs26, %r164;
	setp.ge.s32 	%p95, %r163, %r182;
	@%p95 bra 	$L__BB6_41;
	and.b16  	%rs213, %rs311, 255;
	setp.eq.s16 	%p96, %rs213, 0;
	and.b16  	%rs214, %rs26, 255;
	setp.eq.s16 	%p97, %rs214, 0;
	or.pred  	%p98, %p96, %p97;
	@%p98 bra 	$L__BB6_40;
	min.s64 	%rd329, %rd35, %rd329;
	mov.b16 	%rs311, 1;
	bra.uni 	$L__BB6_41;
$L__BB6_40:
	setp.eq.s16 	%p99, %rs213, 0;
	selp.b16 	%rs311, %rs26, %rs311, %p99;
	selp.b64 	%rd329, %rd35, %rd329, %p99;
$L__BB6_41:
	cvt.u32.u16 	%r209, %rs311;
	and.b32  	%r190, %r209, 255;
	mov.b32 	%r206, 2;
	mov.b32 	%r208, -1;
	// begin inline asm
	shfl.sync.down.b32 %r189, %r190, %r206, %r182, %r208;
	// end inline asm
	// begin inline asm
	shfl.sync.down.b32 %r194, %r195, %r206, %r182, %r208;
	// end inline asm
	mov.b64 	{%r200, %r205}, %rd329;
	// begin inline asm
	shfl.sync.down.b32 %r199, %r200, %r206, %r182, %r208;
	// end inline asm
	// begin inline asm
	shfl.sync.down.b32 %r204, %r205, %r206, %r182, %r208;
	// end inline asm
	mov.b64 	%rd39, {%r199, %r204};
	cvt.u16.u32 	%rs29, %r189;
	add.s32 	%r210, %r163, 2;
	setp.gt.s32 	%p100, %r210, %r182;
	@%p100 bra 	$L__BB6_45;
	and.b16  	%rs217, %rs311, 255;
	setp.eq.s16 	%p101, %rs217, 0;
	and.b16  	%rs218, %rs29, 255;
	setp.eq.s16 	%p102, %rs218, 0;
	or.pred  	%p103, %p101, %p102;
	@%p103 bra 	$L__BB6_44;
	min.s64 	%rd329, %rd39, %rd329;
	mov.b16 	%rs311, 1;
	bra.uni 	$L__BB6_45;
$L__BB6_44:
	setp.eq.s16 	%p104, %rs217, 0;
	selp.b16 	%rs311, %rs29, %rs311, %p104;
	selp.b64 	%rd329, %rd39, %rd329, %p104;
$L__BB6_45:
	cvt.u32.u16 	%r231, %rs311;
	and.b32  	%r212, %r231, 255;
	mov.b32 	%r228, 4;
	mov.b32 	%r230, -1;
	// begin inline asm
	shfl.sync.down.b32 %r211, %r212, %r228, %r182, %r230;
	// end inline asm
	// begin inline asm
	shfl.sync.down.b32 %r216, %r217, %r228, %r182, %r230;
	// end inline asm
	mov.b64 	{%r222, %r227}, %rd329;
	// begin inline asm
	shfl.sync.down.b32 %r221, %r222, %r228, %r182, %r230;
	// end inline asm
	// begin inline asm
	shfl.sync.down.b32 %r226, %r227, %r228, %r182, %r230;
	// end inline asm
	mov.b64 	%rd43, {%r221, %r226};
	cvt.u16.u32 	%rs32, %r211;
	add.s32 	%r232, %r163, 4;
	setp.gt.s32 	%p105, %r232, %r182;
	@%p105 bra 	$L__BB6_49;
	and.b16  	%rs221, %rs311, 255;
	setp.eq.s16 	%p106, %rs221, 0;
	and.b16  	%rs222, %rs32, 255;
	setp.eq.s16 	%p107, %rs222, 0;
	or.pred  	%p108, %p106, %p107;
	@%p108 bra 	$L__BB6_48;
	min.s64 	%rd329, %rd43, %rd329;
	mov.b16 	%rs311, 1;
	bra.uni 	$L__BB6_49;
$L__BB6_48:
	setp.eq.s16 	%p109, %rs221, 0;
	selp.b16 	%rs311, %rs32, %rs311, %p109;
	selp.b64 	%rd329, %rd43, %rd329, %p109;
$L__BB6_49:
	cvt.u32.u16 	%r253, %rs311;
	and.b32  	%r234, %r253, 255;
	mov.b32 	%r250, 8;
	mov.b32 	%r252, -1;
	// begin inline asm
	shfl.sync.down.b32 %r233, %r234, %r250, %r182, %r252;
	// end inline asm
	// begin inline asm
	shfl.sync.down.b32 %r238, %r239, %r250, %r182, %r252;
	// end inline asm
	mov.b64 	{%r244, %r249}, %rd329;
	// begin inline asm
	shfl.sync.down.b32 %r243, %r244, %r250, %r182, %r252;
	// end inline asm
	// begin inline asm
	shfl.sync.down.b32 %r248, %r249, %r250, %r182, %r252;
	// end inline asm
	mov.b64 	%rd47, {%r243, %r248};
	cvt.u16.u32 	%rs35, %r233;
	add.s32 	%r254, %r163, 8;
	setp.gt.s32 	%p110, %r254, %r182;
	@%p110 bra 	$L__BB6_53;
	and.b16  	%rs225, %rs311, 255;
	setp.eq.s16 	%p111, %rs225, 0;
	and.b16  	%rs226, %rs35, 255;
	setp.eq.s16 	%p112, %rs226, 0;
	or.pred  	%p113, %p111, %p112;
	@%p113 bra 	$L__BB6_52;
	min.s64 	%rd329, %rd47, %rd329;
	mov.b16 	%rs311, 1;
	bra.uni 	$L__BB6_53;
$L__BB6_52:
	setp.eq.s16 	%p114, %rs225, 0;
	selp.b16 	%rs311, %rs35, %rs311, %p114;
	selp.b64 	%rd329, %rd47, %rd329, %p114;
$L__BB6_53:
	cvt.u32.u16 	%r275, %rs311;
	and.b32  	%r256, %r275, 255;
	mov.b32 	%r272, 16;
	mov.b32 	%r274, -1;
	// begin inline asm
	shfl.sync.down.b32 %r255, %r256, %r272, %r182, %r274;
	// end inline asm
	// begin inline asm
	shfl.sync.down.b32 %r260, %r261, %r272, %r182, %r274;
	// end inline asm
	mov.b64 	{%r266, %r271}, %rd329;
	// begin inline asm
	shfl.sync.down.b32 %r265, %r266, %r272, %r182, %r274;
	// end inline asm
	// begin inline asm
	shfl.sync.down.b32 %r270, %r271, %r272, %r182, %r274;
	// end inline asm
	mov.b64 	%rd51, {%r265, %r270};
	cvt.u16.u32 	%rs38, %r255;
	add.s32 	%r276, %r163, 16;
	setp.gt.s32 	%p115, %r276, %r182;
	@%p115 bra 	$L__BB6_57;
	and.b16  	%rs229, %rs311, 255;
	setp.eq.s16 	%p116, %rs229, 0;
	and.b16  	%rs230, %rs38, 255;
	setp.eq.s16 	%p117, %rs230, 0;
	or.pred  	%p118, %p116, %p117;
	@%p118 bra 	$L__BB6_56;
	min.s64 	%rd329, %rd51, %rd329;
	mov.b16 	%rs311, 1;
	bra.uni 	$L__BB6_57;
$L__BB6_56:
	setp.eq.s16 	%p119, %rs229, 0;
	selp.b16 	%rs311, %rs38, %rs311, %p119;
	selp.b64 	%rd329, %rd51, %rd329, %p119;
$L__BB6_57:
	setp.ne.s32 	%p120, %r163, 0;
	@%p120 bra 	$L__BB6_59;
	shr.u32 	%r277, %r1, 1;
	and.b32  	%r278, %r277, 496;
	mov.u32 	%r279, _ZZN3cub18CUB_300001_SM_10006detail6reduce28DeviceReduceSingleTileKernelINS2_10policy_hubIN4cuda3std3__45tupleIJblEEEyN6thrust24THRUST_300001_SM_1000_NS8cuda_cub9__find_if7functorIS9_EEE10Policy1000EPS9_SI_iSF_S9_S9_NS7_10__identityEEEvT0_T1_T2_T3_T4_T6_E12temp_storage;
	add.s32 	%r280, %r279, %r278;
	st.shared.u8 	[%r280+8], %rs311;
	st.shared.u64 	[%r280+16], %rd329;
$L__BB6_59:
	bar.sync 	0;
	setp.ne.s32 	%p121, %r1, 0;
	@%p121 bra 	$L__BB6_110;
	setp.lt.s32 	%p122, %r38, 33;
	@%p122 bra 	$L__BB6_62;
	ld.shared.u8 	%rs233, [_ZZN3cub18CUB_300001_SM_10006detail6reduce28DeviceReduceSingleTileKernelINS2_10policy_hubIN4cuda3std3__45tupleIJblEEEyN6thrust24THRUST_300001_SM_1000_NS8cuda_cub9__find_if7functorIS9_EEE10Policy1000EPS9_SI_iSF_S9_S9_NS7_10__identityEEEvT0_T1_T2_T3_T4_T6_E12temp_storage+24];
	ld.shared.u64 	%rd271, [_ZZN3cub18CUB_300001_SM_10006detail6reduce28DeviceReduceSingleTileKernelINS2_10policy_hubIN4cuda3std3__45tupleIJblEEEyN6thrust24THRUST_300001_SM_1000_NS8cuda_cub9__find_if7functorIS9_EEE10Policy1000EPS9_SI_iSF_S9_S9_NS7_10__identityEEEvT0_T1_T2_T3_T4_T6_E12temp_storage+32];
	and.b16  	%rs234, %rs311, 255;
	setp.eq.s16 	%p123, %rs234, 0;
	setp.eq.s16 	%p124, %rs233, 0;
	min.s64 	%rd272, %rd271, %rd329;
	selp.b16 	%rs235, %rs311, 1, %p124;
	selp.b16 	%rs311, %rs233, %rs235, %p123;
	selp.b64 	%rd273, %rd329, %rd272, %p124;
	selp.b64 	%rd329, %rd271, %rd273, %p123;
$L__BB6_62:
	setp.lt.s32 	%p125, %r38, 65;
	@%p125 bra 	$L__BB6_64;
	ld.shared.u8 	%rs236, [_ZZN3cub18CUB_300001_SM_10006detail6reduce28DeviceReduceSingleTileKernelINS2_10policy_hubIN4cuda3std3__45tupleIJblEEEyN6thrust24THRUST_300001_SM_1000_NS8cuda_cub9__find_if7functorIS9_EEE10Policy1000EPS9_SI_iSF_S9_S9_NS7_10__identityEEEvT0_T1_T2_T3_T4_T6_E12temp_storage+40];
	ld.shared.u64 	%rd274, [_ZZN3cub18CUB_300001_SM_10006detail6reduce28DeviceReduceSingleTileKernelINS2_10policy_hubIN4cuda3std3__45tupleIJblEEEyN6thrust24THRUST_300001_SM_1000_NS8cuda_cub9__find_if7functorIS9_EEE10Policy1000EPS9_SI_iSF_S9_S9_NS7_10__identityEEEvT0_T1_T2_T3_T4_T6_E12temp_storage+48];
	and.b16  	%rs237, %rs311, 255;
	setp.eq.s16 	%p126, %rs237, 0;
	setp.eq.s16 	%p127, %rs236, 0;
	min.s64 	%rd275, %rd274, %rd329;
	selp.b16 	%rs238, %rs311, 1, %p127;
	selp.b16 	%rs311, %rs236, %rs238, %p126;
	selp.b64 	%rd276, %rd329, %rd275, %p127;
	selp.b64 	%rd329, %rd274, %rd276, %p126;
$L__BB6_64:
	setp.lt.s32 	%p128, %r38, 97;
	@%p128 bra 	$L__BB6_66;
	ld.shared.u8 	%rs239, [_ZZN3cub18CUB_300001_SM_10006detail6reduce28DeviceReduceSingleTileKernelINS2_10policy_hubIN4cuda3std3__45tupleIJblEEEyN6thrust24THRUST_300001_SM_1000_NS8cuda_cub9__find_if7functorIS9_EEE10Policy1000EPS9_SI_iSF_S9_S9_NS7_10__identityEEEvT0_T1_T2_T3_T4_T6_E12temp_storage+56];
	ld.shared.u64 	%rd277, [_ZZN3cub18CUB_300001_SM_10006detail6reduce28DeviceReduceSingleTileKernelINS2_10policy_hubIN4cuda3std3__45tupleIJblEEEyN6thrust24THRUST_300001_SM_1000_NS8cuda_cub9__find_if7functorIS9_EEE10Policy1000EPS9_SI_iSF_S9_S9_NS7_10__identityEEEvT0_T1_T2_T3_T4_T6_E12temp_storage+64];
	and.b16  	%rs240, %rs311, 255;
	setp.eq.s16 	%p129, %rs240, 0;
	setp.eq.s16 	%p130, %rs239, 0;
	min.s64 	%rd278, %rd277, %rd329;
	selp.b16 	%rs241, %rs311, 1, %p130;
	selp.b16 	%rs311, %rs239, %rs241, %p129;
	selp.b64 	%rd279, %rd329, %rd278, %p130;
	selp.b64 	%rd329, %rd277, %rd279, %p129;
$L__BB6_66:
	setp.lt.s32 	%p131, %r38, 129;
	@%p131 bra 	$L__BB6_68;
	ld.shared.u8 	%rs242, [_ZZN3cub18CUB_300001_SM_10006detail6reduce28DeviceReduceSingleTileKernelINS2_10policy_hubIN4cuda3std3__45tupleIJblEEEyN6thrust24THRUST_300001_SM_1000_NS8cuda_cub9__find_if7functorIS9_EEE10Policy1000EPS9_SI_iSF_S9_S9_NS7_10__identityEEEvT0_T1_T2_T3_T4_T6_E12temp_storage+72];
	ld.shared.u64 	%rd280, [_ZZN3cub18CUB_300001_SM_10006detail6reduce28DeviceReduceSingleTileKernelINS2_10policy_hubIN4cuda3std3__45tupleIJblEEEyN6thrust24THRUST_300001_SM_1000_NS8cuda_cub9__find_if7functorIS9_EEE10Policy1000EPS9_SI_iSF_S9_S9_NS7_10__identityEEEvT0_T1_T2_T3_T4_T6_E12temp_storage+80];
	and.b16  	%rs243, %rs311, 255;
	setp.eq.s16 	%p132, %rs243, 0;
	setp.eq.s16 	%p133, %rs242, 0;
	min.s64 	%rd281, %rd280, %rd329;
	selp.b16 	%rs244, %rs311, 1, %p133;
	selp.b16 	%rs311, %rs242, %rs244, %p132;
	selp.b64 	%rd282, %rd329, %rd281, %p133;
	selp.b64 	%rd329, %rd280, %rd282, %p132;
$L__BB6_68:
	setp.lt.s32 	%p134, %r38, 161;
	@%p134 bra 	$L__BB6_70;
	ld.shared.u8 	%rs245, [_ZZN3cub18CUB_300001_SM_10006detail6reduce28DeviceReduceSingleTileKernelINS2_10policy_hubIN4cuda3std3__45tupleIJblEEEyN6thrust24THRUST_300001_SM_1000_NS8cuda_cub9__find_if7functorIS9_EEE10Policy1000EPS9_SI_iSF_S9_S9_NS7_10__identityEEEvT0_T1_T2_T3_T4_T6_E12temp_storage+88];
	ld.shared.u64 	%rd283, [_ZZN3cub18CUB_300001_SM_10006detail6reduce28DeviceReduceSingleTileKernelINS2_10policy_hubIN4cuda3std3__45tupleIJblEEEyN6thrust24THRUST_300001_SM_1000_NS8cuda_cub9__find_if7functorIS9_EEE10Policy1000EPS9_SI_iSF_S9_S9_NS7_10__identityEEEvT0_T1_T2_T3_T4_T6_E12temp_storage+96];
	and.b16  	%rs246, %rs311, 255;
	setp.eq.s16 	%p135, %rs246, 0;
	setp.eq.s16 	%p136, %rs245, 0;
	min.s64 	%rd284, %rd283, %rd329;
	selp.b16 	%rs247, %rs311, 1, %p136;
	selp.b16 	%rs311, %rs245, %rs247, %p135;
	selp.b64 	%rd285, %rd329, %rd284, %p136;
	selp.b64 	%rd329, %rd283, %rd285, %p135;
$L__BB6_70:
	setp.lt.s32 	%p137, %r38, 193;
	@%p137 bra 	$L__BB6_72;
	ld.shared.u8 	%rs248, [_ZZN3cub18CUB_300001_SM_10006detail6reduce28DeviceReduceSingleTileKernelINS2_10policy_hubIN4cuda3std3__45tupleIJblEEEyN6thrust24THRUST_300001_SM_1000_NS8cuda_cub9__find_if7functorIS9_EEE10Policy1000EPS9_SI_iSF_S9_S9_NS7_10__identityEEEvT0_T1_T2_T3_T4_T6_E12temp_storage+104];
	ld.shared.u64 	%rd286, [_ZZN3cub18CUB_300001_SM_10006detail6reduce28DeviceReduceSingleTileKernelINS2_10policy_hubIN4cuda3std3__45tupleIJblEEEyN6thrust24THRUST_300001_SM_1000_NS8cuda_cub9__find_if7functorIS9_EEE10Policy1000EPS9_SI_iSF_S9_S9_NS7_10__identityEEEvT0_T1_T2_T3_T4_T6_E12temp_storage+112];
	and.b16  	%rs249, %rs311, 255;
	setp.eq.s16 	%p138, %rs249, 0;
	setp.eq.s16 	%p139, %rs248, 0;
	min.s64 	%rd287, %rd286, %rd329;
	selp.b16 	%rs250, %rs311, 1, %p139;
	selp.b16 	%rs311, %rs248, %rs250, %p138;
	selp.b64 	%rd288, %rd329, %rd287, %p139;
	selp.b64 	%rd329, %rd286, %rd288, %p138;
$L__BB6_72:
	setp.lt.s32 	%p140, %r38, 225;
	@%p140 bra 	$L__BB6_110;
	ld.shared.u8 	%rs251, [_ZZN3cub18CUB_300001_SM_10006detail6reduce28DeviceReduceSingleTileKernelINS2_10policy_hubIN4cuda3std3__45tupleIJblEEEyN6thrust24THRUST_300001_SM_1000_NS8cuda_cub9__find_if7functorIS9_EEE10Policy1000EPS9_SI_iSF_S9_S9_NS7_10__identityEEEvT0_T1_T2_T3_T4_T6_E12temp_storage+120];
	ld.shared.u64 	%rd289, [_ZZN3cub18CUB_300001_SM_10006detail6reduce28DeviceReduceSingleTileKernelINS2_10policy_hubIN4cuda3std3__45tupleIJblEEEyN6thrust24THRUST_300001_SM_1000_NS8cuda_cub9__find_if7functorIS9_EEE10Policy1000EPS9_SI_iSF_S9_S9_NS7_10__identityEEEvT0_T1_T2_T3_T4_T6_E12temp_storage+128];
	and.b16  	%rs252, %rs311, 255;
	setp.eq.s16 	%p141, %rs252, 0;
	setp.eq.s16 	%p142, %rs251, 0;
	min.s64 	%rd290, %rd289, %rd329;
	selp.b16 	%rs253, %rs311, 1, %p142;
	selp.b16 	%rs311, %rs251, %rs253, %p141;
	selp.b64 	%rd291, %rd329, %rd290, %p142;
	selp.b64 	%rd329, %rd289, %rd291, %p141;
	bra.uni 	$L__BB6_110;
$L__BB6_74:
	mov.u32 	%r16, %tid.x;
	mul.wide.u32 	%rd124, %r16, 16;
	add.s64 	%rd109, %rd105, %rd124;
	// begin inline asm
	ld.global.nc.u64 %rd108, [%rd109];
	// end inline asm
	add.s64 	%rd111, %rd109, 8;
	// begin inline asm
	ld.global.nc.u64 %rd110, [%rd111];
	// end inline asm
	cvt.u16.u64 	%rs83, %rd108;
	and.b16  	%rs84, %rs83, 255;
	add.s64 	%rd113, %rd109, 4096;
	// begin inline asm
	ld.global.nc.u64 %rd112, [%rd113];
	// end inline asm
	add.s64 	%rd115, %rd109, 4104;
	// begin inline asm
	ld.global.nc.u64 %rd114, [%rd115];
	// end inline asm
	cvt.u16.u64 	%rs85, %rd112;
	and.b16  	%rs86, %rs85, 255;
	add.s64 	%rd117, %rd109, 8192;
	// begin inline asm
	ld.global.nc.u64 %rd116, [%rd117];
	// end inline asm
	add.s64 	%rd119, %rd109, 8200;
	// begin inline asm
	ld.global.nc.u64 %rd118, [%rd119];
	// end inline asm
	cvt.u16.u64 	%rs87, %rd116;
	and.b16  	%rs88, %rs87, 255;
	add.s64 	%rd121, %rd109, 12288;
	// begin inline asm
	ld.global.nc.u64 %rd120, [%rd121];
	// end inline asm
	add.s64 	%rd123, %rd109, 12296;
	// begin inline asm
	ld.global.nc.u64 %rd122, [%rd123];
	// end inline asm
	cvt.u16.u64 	%rs89, %rd120;
	and.b16  	%rs90, %rs89, 255;
	setp.eq.s16 	%p3, %rs84, 0;
	setp.eq.s16 	%p4, %rs86, 0;
	min.s64 	%rd125, %rd114, %rd110;
	selp.b16 	%rs91, %rs83, 1, %p4;
	selp.b64 	%rd126, %rd110, %rd125, %p4;
	selp.b16 	%rs92, %rs85, %rs91, %p3;
	and.b16  	%rs93, %rs92, 255;
	selp.b64 	%rd127, %rd114, %rd126, %p3;
	setp.eq.s16 	%p5, %rs93, 0;
	setp.eq.s16 	%p6, %rs88, 0;
	min.s64 	%rd128, %rd118, %rd127;
	selp.b16 	%rs94, %rs92, 1, %p6;
	selp.b64 	%rd129, %rd127, %rd128, %p6;
	selp.b16 	%rs95, %rs87, %rs94, %p5;
	and.b16  	%rs96, %rs95, 255;
	selp.b64 	%rd130, %rd118, %rd129, %p5;
	setp.eq.s16 	%p7, %rs96, 0;
	setp.eq.s16 	%p8, %rs90, 0;
	min.s64 	%rd131, %rd122, %rd130;
	selp.b16 	%rs97, %rs95, 1, %p8;
	selp.b64 	%rd132, %rd130, %rd131, %p8;
	selp.b16 	%rs311, %rs89, %rs97, %p7;
	selp.b64 	%rd329, %rd122, %rd132, %p7;
	setp.lt.u32 	%p9, %r38, 2048;
	mov.b32 	%r399, 1024;
	@%p9 bra 	$L__BB6_78;
	add.s32 	%r17, %r38, -1024;
	mov.b32 	%r399, 1024;
$L__BB6_76:
	mul.wide.s32 	%rd149, %r399, 16;
	add.s64 	%rd134, %rd109, %rd149;
	// begin inline asm
	ld.global.nc.u64 %rd133, [%rd134];
	// end inline asm
	add.s64 	%rd136, %rd134, 8;
	// begin inline asm
	ld.global.nc.u64 %rd135, [%rd136];
	// end inline asm
	cvt.u16.u64 	%rs98, %rd133;
	and.b16  	%rs99, %rs98, 255;
	add.s64 	%rd138, %rd134, 4096;
	// begin inline asm
	ld.global.nc.u64 %rd137, [%rd138];
	// end inline asm
	add.s64 	%rd140, %rd134, 4104;
	// begin inline asm
	ld.global.nc.u64 %rd139, [%rd140];
	// end inline asm
	cvt.u16.u64 	%rs100, %rd137;
	and.b16  	%rs101, %rs100, 255;
	add.s64 	%rd142, %rd134, 8192;
	// begin inline asm
	ld.global.nc.u64 %rd141, [%rd142];
	// end inline asm
	add.s64 	%rd144, %rd134, 8200;
	// begin inline asm
	ld.global.nc.u64 %rd143, [%rd144];
	// end inline asm
	cvt.u16.u64 	%rs102, %rd141;
	and.b16  	%rs103, %rs102, 255;
	add.s64 	%rd146, %rd134, 12288;
	// begin inline asm
	ld.global.nc.u64 %rd145, [%rd146];
	// end inline asm
	add.s64 	%rd148, %rd134, 12296;
	// begin inline asm
	ld.global.nc.u64 %rd147, [%rd148];
	// end inline asm
	cvt.u16.u64 	%rs104, %rd145;
	and.b16  	%rs105, %rs104, 255;
	and.b16  	%rs106, %rs311, 255;
	setp.eq.s16 	%p10, %rs106, 0;
	setp.eq.s16 	%p11, %rs99, 0;
	min.s64 	%rd150, %rd135, %rd329;
	selp.b16 	%rs107, %rs311, 1, %p11;
	selp.b64 	%rd151, %rd329, %rd150, %p11;
	selp.b16 	%rs108, %rs98, %rs107, %p10;
	and.b16  	%rs109, %rs108, 255;
	selp.b64 	%rd152, %rd135, %rd151, %p10;
	setp.eq.s16 	%p12, %rs109, 0;
	setp.eq.s16 	%p13, %rs101, 0;
	min.s64 	%rd153, %rd139, %rd152;
	selp.b16 	%rs110, %rs108, 1, %p13;
	selp.b64 	%rd154, %rd152, %rd153, %p13;
	selp.b16 	%rs111, %rs100, %rs110, %p12;
	and.b16  	%rs112, %rs111, 255;
	selp.b64 	%rd155, %rd139, %rd154, %p12;
	setp.eq.s16 	%p14, %rs112, 0;
	setp.eq.s16 	%p15, %rs103, 0;
	min.s64 	%rd156, %rd143, %rd155;
	selp.b16 	%rs113, %rs111, 1, %p15;
	selp.b64 	%rd157, %rd155, %rd156, %p15;
	selp.b16 	%rs114, %rs102, %rs113, %p14;
	and.b16  	%rs115, %rs114, 255;
	selp.b64 	%rd158, %rd143, %rd157, %p14;
	setp.eq.s16 	%p16, %rs115, 0;
	setp.eq.s16 	%p17, %rs105, 0;
	min.s64 	%rd159, %rd147, %rd158;
	selp.b16 	%rs116, %rs114, 1, %p17;
	selp.b64 	%rd160, %rd158, %rd159, %p17;
	selp.b16 	%rs311, %rs104, %rs116, %p16;
	selp.b64 	%rd329, %rd147, %rd160, %p16;
	sub.s32 	%r41, %r38, %r399;
	setp.lt.s32 	%p18, %r41, 1024;
	@%p18 bra 	$L__BB6_86;
	add.s32 	%r399, %r399, 1024;
	setp.le.s32 	%p19, %r399, %r17;
	@%p19 bra 	$L__BB6_76;
$L__BB6_78:
	setp.le.s32 	%p20, %r38, %r399;
	@%p20 bra 	$L__BB6_86;
	sub.s32 	%r21, %r38, %r399;
	setp.ge.s32 	%p21, %r16, %r21;
	@%p21 bra 	$L__BB6_86;
	not.b32 	%r42, %r16;
	add.s32 	%r43, %r38, %r42;
	sub.s32 	%r22, %r43, %r399;
	and.b32  	%r44, %r22, 768;
	setp.eq.s32 	%p22, %r44, 768;
	mov.u32 	%r403, %r16;
	@%p22 bra 	$L__BB6_83;
	add.s32 	%r401, %r16, %r399;
	shr.u32 	%r45, %r22, 8;
	add.s32 	%r46, %r45, 1;
	and.b32  	%r47, %r46, 3;
	neg.s32 	%r400, %r47;
	mov.u32 	%r403, %r16;
$L__BB6_82:
	.pragma "nounroll";
	mul.wide.u32 	%rd166, %r401, 16;
	add.s64 	%rd163, %rd105, %rd166;
	// begin inline asm
	ld.global.nc.u64 %rd162, [%rd163];
	// end inline asm
	add.s64 	%rd165, %rd163, 8;
	// begin inline asm
	ld.global.nc.u64 %rd164, [%rd165];
	// end inline asm
	cvt.u16.u64 	%rs118, %rd162;
	and.b16  	%rs119, %rs118, 255;
	and.b16  	%rs120, %rs311, 255;
	setp.eq.s16 	%p23, %rs120, 0;
	setp.eq.s16 	%p24, %rs119, 0;
	min.s64 	%rd167, %rd164, %rd329;
	selp.b16 	%rs121, %rs311, 1, %p24;
	selp.b16 	%rs311, %rs118, %rs121, %p23;
	selp.b64 	%rd168, %rd329, %rd167, %p24;
	selp.b64 	%rd329, %rd164, %rd168, %p23;
	add.s32 	%r403, %r403, 256;
	add.s32 	%r401, %r401, 256;
	add.s32 	%r400, %r400, 1;
	setp.ne.s32 	%p25, %r400, 0;
	@%p25 bra 	$L__BB6_82;
$L__BB6_83:
	setp.lt.u32 	%p26, %r22, 768;
	@%p26 bra 	$L__BB6_86;
	cvt.u64.u32 	%rd169, %r403;
	cvt.u64.u32 	%rd170, %r399;
	add.s64 	%rd171, %rd169, %rd170;
	shl.b64 	%rd172, %rd171, 4;
	add.s64 	%rd173, %rd172, %rd105;
	add.s64 	%rd350, %rd173, 12296;
	add.s32 	%r404, %r403, %r399;
$L__BB6_85:
	mul.wide.u32 	%rd190, %r404, 16;
	add.s64 	%rd175, %rd105, %rd190;
	// begin inline asm
	ld.global.nc.u64 %rd174, [%rd175];
	// end inline asm
	add.s64 	%rd177, %rd175, 8;
	// begin inline asm
	ld.global.nc.u64 %rd176, [%rd177];
	// end inline asm
	cvt.u16.u64 	%rs122, %rd174;
	and.b16  	%rs123, %rs122, 255;
	and.b16  	%rs124, %rs311, 255;
	setp.eq.s16 	%p27, %rs124, 0;
	setp.eq.s16 	%p28, %rs123, 0;
	min.s64 	%rd191, %rd176, %rd329;
	selp.b16 	%rs125, %rs311, 1, %p28;
	selp.b16 	%rs126, %rs122, %rs125, %p27;
	and.b16  	%rs127, %rs126, 255;
	selp.b64 	%rd192, %rd329, %rd191, %p28;
	selp.b64 	%rd193, %rd176, %rd192, %p27;
	add.s64 	%rd179, %rd350, -8200;
	// begin inline asm
	ld.global.nc.u64 %rd178, [%rd179];
	// end inline asm
	add.s64 	%rd181, %rd350, -8192;
	// begin inline asm
	ld.global.nc.u64 %rd180, [%rd181];
	// end inline asm
	cvt.u16.u64 	%rs128, %rd178;
	and.b16  	%rs129, %rs128, 255;
	setp.eq.s16 	%p29, %rs127, 0;
	setp.eq.s16 	%p30, %rs129, 0;
	min.s64 	%rd194, %rd180, %rd193;
	selp.b16 	%rs130, %rs126, 1, %p30;
	selp.b16 	%rs131, %rs128, %rs130, %p29;
	and.b16  	%rs132, %rs131, 255;
	selp.b64 	%rd195, %rd193, %rd194, %p30;
	selp.b64 	%rd196, %rd180, %rd195, %p29;
	add.s64 	%rd183, %rd350, -4104;
	// begin inline asm
	ld.global.nc.u64 %rd182, [%rd183];
	// end inline asm
	add.s64 	%rd185, %rd350, -4096;
	// begin inline asm
	ld.global.nc.u64 %rd184, [%rd185];
	// end inline asm
	cvt.u16.u64 	%rs133, %rd182;
	and.b16  	%rs134, %rs133, 255;
	setp.eq.s16 	%p31, %rs132, 0;
	setp.eq.s16 	%p32, %rs134, 0;
	min.s64 	%rd197, %rd184, %rd196;
	selp.b16 	%rs135, %rs131, 1, %p32;
	selp.b16 	%rs136, %rs133, %rs135, %p31;
	and.b16  	%rs137, %rs136, 255;
	selp.b64 	%rd198, %rd196, %rd197, %p32;
	selp.b64 	%rd199, %rd184, %rd198, %p31;
	add.s64 	%rd187, %rd350, -8;
	// begin inline asm
	ld.global.nc.u64 %rd186, [%rd187];
	// end inline asm
	// begin inline asm
	ld.global.nc.u64 %rd188, [%rd350];
	// end inline asm
	cvt.u16.u64 	%rs138, %rd186;
	and.b16  	%rs139, %rs138, 255;
	setp.eq.s16 	%p33, %rs137, 0;
	setp.eq.s16 	%p34, %rs139, 0;
	min.s64 	%rd200, %rd188, %rd199;
	selp.b16 	%rs140, %rs136, 1, %p34;
	selp.b16 	%rs311, %rs138, %rs140, %p33;
	selp.b64 	%rd201, %rd199, %rd200, %p34;
	selp.b64 	%rd329, %rd188, %rd201, %p33;
	add.s32 	%r403, %r403, 1024;
	add.s64 	%rd350, %rd350, 16384;
	add.s32 	%r404, %r404, 1024;
	setp.lt.s32 	%p35, %r403, %r21;
	@%p35 bra 	$L__BB6_85;
$L__BB6_86:
	// begin inline asm
	mov.u32 %r48, %laneid;
	// end inline asm
	cvt.u32.u16 	%r69, %rs311;
	and.b32  	%r50, %r69, 255;
	mov.b32 	%r66, 1;
	mov.b32 	%r67, 31;
	mov.b32 	%r68, -1;
	// begin inline asm
	shfl.sync.down.b32 %r49, %r50, %r66, %r67, %r68;
	// end inline asm
	// begin inline asm
	shfl.sync.down.b32 %r54, %r55, %r66, %r67, %r68;
	// end inline asm
	mov.b64 	{%r60, %r65}, %rd329;
	// begin inline asm
	shfl.sync.down.b32 %r59, %r60, %r66, %r67, %r68;
	// end inline asm
	// begin inline asm
	shfl.sync.down.b32 %r64, %r65, %r66, %r67, %r68;
	// end inline asm
	mov.b64 	%rd83, {%r59, %r64};
	cvt.u16.u32 	%rs65, %r49;
	setp.gt.s32 	%p36, %r48, 30;
	@%p36 bra 	$L__BB6_90;
	and.b16  	%rs141, %rs311, 255;
	setp.eq.s16 	%p37, %rs141, 0;
	and.b16  	%rs142, %rs65, 255;
	setp.eq.s16 	%p38, %rs142, 0;
	or.pred  	%p39, %p37, %p38;
	@%p39 bra 	$L__BB6_89;
	min.s64 	%rd329, %rd83, %rd329;
	mov.b16 	%rs311, 1;
	bra.uni 	$L__BB6_90;
$L__BB6_89:
	setp.eq.s16 	%p40, %rs141, 0;
	selp.b16 	%rs311, %rs65, %rs311, %p40;
	selp.b64 	%rd329, %rd83, %rd329, %p40;
$L__BB6_90:
	cvt.u32.u16 	%r90, %rs311;
	and.b32  	%r71, %r90, 255;
	mov.b32 	%r87, 2;
	mov.b32 	%r88, 31;
	mov.b32 	%r89, -1;
	// begin inline asm
	shfl.sync.down.b32 %r70, %r71, %r87, %r88, %r89;
	// end inline asm
	// begin inline asm
	shfl.sync.down.b32 %r75, %r76, %r87, %r88, %r89;
	// end inline asm
	mov.b64 	{%r81, %r86}, %rd329;
	// begin inline asm
	shfl.sync.down.b32 %r80, %r81, %r87, %r88, %r89;
	// end inline asm
	// begin inline asm
	shfl.sync.down.b32 %r85, %r86, %r87, %r88, %r89;
	// end inline asm
	mov.b64 	%rd87, {%r80, %r85};
	cvt.u16.u32 	%rs68, %r70;
	setp.gt.s32 	%p41, %r48, 29;
	@%p41 bra 	$L__BB6_94;
	and.b16  	%rs145, %rs311, 255;
	setp.eq.s16 	%p42, %rs145, 0;
	and.b16  	%rs146, %rs68, 255;
	setp.eq.s16 	%p43, %rs146, 0;
	or.pred  	%p44, %p42, %p43;
	@%p44 bra 	$L__BB6_93;
	min.s64 	%rd329, %rd87, %rd329;
	mov.b16 	%rs311, 1;
	bra.uni 	$L__BB6_94;
$L__BB6_93:
	setp.eq.s16 	%p45, %rs145, 0;
	selp.b16 	%rs311, %rs68, %rs311, %p45;
	selp.b64 	%rd329, %rd87, %rd329, %p45;
$L__BB6_94:
	cvt.u32.u16 	%r111, %rs311;
	and.b32  	%r92, %r111, 255;
	mov.b32 	%r108, 4;
	mov.b32 	%r109, 31;
	mov.b32 	%r110, -1;
	// begin inline asm
	shfl.sync.down.b32 %r91, %r92, %r108, %r109, %r110;
	// end inline asm
	// begin inline asm
	shfl.sync.down.b32 %r96, %r97, %r108, %r109, %r110;
	// end inline asm
	mov.b64 	{%r102, %r107}, %rd329;
	// begin inline asm
	shfl.sync.down.b32 %r101, %r102, %r108, %r109, %r110;
	// end inline asm
	// begin inline asm
	shfl.sync.down.b32 %r106, %r107, %r108, %r109, %r110;
	// end inline asm
	mov.b64 	%rd91, {%r101, %r106};
	cvt.u16.u32 	%rs71, %r91;
	setp.gt.s32 	%p46, %r48, 27;
	@%p46 bra 	$L__BB6_98;
	and.b16  	%rs149, %rs311, 255;
	setp.eq.s16 	%p47, %rs149, 0;
	and.b16  	%rs150, %rs71, 255;
	setp.eq.s16 	%p48, %rs150, 0;
	or.pred  	%p49, %p47, %p48;
	@%p49 bra 	$L__BB6_97;
	min.s64 	%rd329, %rd91, %rd329;
	mov.b16 	%rs311, 1;
	bra.uni 	$L__BB6_98;
$L__BB6_97:
	setp.eq.s16 	%p50, %rs149, 0;
	selp.b16 	%rs311, %rs71, %rs311, %p50;
	selp.b64 	%rd329, %rd91, %rd329, %p50;
$L__BB6_98:
	cvt.u32.u16 	%r132, %rs311;
	and.b32  	%r113, %r132, 255;
	mov.b32 	%r129, 8;
	mov.b32 	%r130, 31;
	mov.b32 	%r131, -1;
	// begin inline asm
	shfl.sync.down.b32 %r112, %r113, %r129, %r130, %r131;
	// end inline asm
	// begin inline asm
	shfl.sync.down.b32 %r117, %r118, %r129, %r130, %r131;
	// end inline asm
	mov.b64 	{%r123, %r128}, %rd329;
	// begin inline asm
	shfl.sync.down.b32 %r122, %r123, %r129, %r130, %r131;
	// end inline asm
	// begin inline asm
	shfl.sync.down.b32 %r127, %r128, %r129, %r130, %r131;
	// end inline asm
	mov.b64 	%rd95, {%r122, %r127};
	cvt.u16.u32 	%rs74, %r112;
	setp.gt.s32 	%p51, %r48, 23;
	@%p51 bra 	$L__BB6_102;
	and.b16  	%rs153, %rs311, 255;
	setp.eq.s16 	%p52, %rs153, 0;
	and.b16  	%rs154, %rs74, 255;
	setp.eq.s16 	%p53, %rs154, 0;
	or.pred  	%p54, %p52, %p53;
	@%p54 bra 	$L__BB6_101;
	min.s64 	%rd329, %rd95, %rd329;
	mov.b16 	%rs311, 1;
	bra.uni 	$L__BB6_102;
$L__BB6_101:
	setp.eq.s16 	%p55, %rs153, 0;
	selp.b16 	%rs311, %rs74, %rs311, %p55;
	selp.b64 	%rd329, %rd95, %rd329, %p55;
$L__BB6_102:
	cvt.u32.u16 	%r153, %rs311;
	and.b32  	%r134, %r153, 255;
	mov.b32 	%r150, 16;
	mov.b32 	%r151, 31;
	mov.b32 	%r152, -1;
	// begin inline asm
	shfl.sync.down.b32 %r133, %r134, %r150, %r151, %r152;
	// end inline asm
	// begin inline asm
	shfl.sync.down.b32 %r138, %r139, %r150, %r151, %r152;
	// end inline asm
	mov.b64 	{%r144, %r149}, %rd329;
	// begin inline asm
	shfl.sync.down.b32 %r143, %r144, %r150, %r151, %r152;
	// end inline asm
	// begin inline asm
	shfl.sync.down.b32 %r148, %r149, %r150, %r151, %r152;
	// end inline asm
	mov.b64 	%rd99, {%r143, %r148};
	cvt.u16.u32 	%rs77, %r133;
	setp.gt.s32 	%p56, %r48, 15;
	@%p56 bra 	$L__BB6_106;
	and.b16  	%rs157, %rs311, 255;
	setp.eq.s16 	%p57, %rs157, 0;
	and.b16  	%rs158, %rs77, 255;
	setp.eq.s16 	%p58, %rs158, 0;
	or.pred  	%p59, %p57, %p58;
	@%p59 bra 	$L__BB6_105;
	min.s64 	%rd329, %rd99, %rd329;
	mov.b16 	%rs311, 1;
	bra.uni 	$L__BB6_106;
$L__BB6_105:
	setp.eq.s16 	%p60, %rs157, 0;
	selp.b16 	%rs311, %rs77, %rs311, %p60;
	selp.b64 	%rd329, %rd99, %rd329, %p60;
$L__BB6_106:
	setp.ne.s32 	%p61, %r48, 0;
	@%p61 bra 	$L__BB6_108;
	shr.u32 	%r154, %r16, 1;
	and.b32  	%r155, %r154, 496;
	mov.u32 	%r156, _ZZN3cub18CUB_300001_SM_10006detail6reduce28DeviceReduceSingleTileKernelINS2_10policy_hubIN4cuda3std3__45tupleIJblEEEyN6thrust24THRUST_300001_SM_1000_NS8cuda_cub9__find_if7functorIS9_EEE10Policy1000EPS9_SI_iSF_S9_S9_NS7_10__identityEEEvT0_T1_T2_T3_T4_T6_E12temp_storage;
	add.s32 	%r157, %r156, %r155;
	st.shared.u8 	[%r157+8], %rs311;
	st.shared.u64 	[%r157+16], %rd329;
$L__BB6_108:
	bar.sync 	0;
	setp.ne.s32 	%p62, %r16, 0;
	@%p62 bra 	$L__BB6_110;
	ld.shared.u8 	%rs161, [_ZZN3cub18CUB_300001_SM_10006detail6reduce28DeviceReduceSingleTileKernelINS2_10policy_hubIN4cuda3std3__45tupleIJblEEEyN6thrust24THRUST_300001_SM_1000_NS8cuda_cub9__find_if7functorIS9_EEE10Policy1000EPS9_SI_iSF_S9_S9_NS7_10__identityEEEvT0_T1_T2_T3_T4_T6_E12temp_storage+24];
	ld.shared.u64 	%rd202, [_ZZN3cub18CUB_300001_SM_10006detail6reduce28DeviceReduceSingleTileKernelINS2_10policy_hubIN4cuda3std3__45tupleIJblEEEyN6thrust24THRUST_300001_SM_1000_NS8cuda_cub9__find_if7functorIS9_EEE10Policy1000EPS9_SI_iSF_S9_S9_NS7_10__identityEEEvT0_T1_T2_T3_T4_T6_E12temp_storage+32];
	and.b16  	%rs162, %rs311, 255;
	setp.eq.s16 	%p63, %rs162, 0;
	setp.eq.s16 	%p64, %rs161, 0;
	min.s64 	%rd203, %rd202, %rd329;
	selp.b16 	%rs163, %rs311, 1, %p64;
	selp.b16 	%rs164, %rs161, %rs163, %p63;
	and.b16  	%rs165, %rs164, 255;
	selp.b64 	%rd204, %rd329, %rd203, %p64;
	selp.b64 	%rd205, %rd202, %rd204, %p63;
	ld.shared.u8 	%rs166, [_ZZN3cub18CUB_300001_SM_10006detail6reduce28DeviceReduceSingleTileKernelINS2_10policy_hubIN4cuda3std3__45tupleIJblEEEyN6thrust24THRUST_300001_SM_1000_NS8cuda_cub9__find_if7functorIS9_EEE10Policy1000EPS9_SI_iSF_S9_S9_NS7_10__identityEEEvT0_T1_T2_T3_T4_T6_E12temp_storage+40];
	ld.shared.u64 	%rd206, [_ZZN3cub18CUB_300001_SM_10006detail6reduce28DeviceReduceSingleTileKernelINS2_10policy_hubIN4cuda3std3__45tupleIJblEEEyN6thrust24THRUST_300001_SM_1000_NS8cuda_cub9__find_if7functorIS9_EEE10Policy1000EPS9_SI_iSF_S9_S9_NS7_10__identityEEEvT0_T1_T2_T3_T4_T6_E12temp_storage+48];
	setp.eq.s16 	%p65, %rs165, 0;
	setp.eq.s16 	%p66, %rs166, 0;
	min.s64 	%rd207, %rd206, %rd205;
	selp.b16 	%rs167, %rs164, 1, %p66;
	selp.b16 	%rs168, %rs166, %rs167, %p65;
	and.b16  	%rs169, %rs168, 255;
	selp.b64 	%rd208, %rd205, %rd207, %p66;
	selp.b64 	%rd209, %rd206, %rd208, %p65;
	ld.shared.u8 	%rs170, [_ZZN3cub18CUB_300001_SM_10006detail6reduce28DeviceReduceSingleTileKernelINS2_10policy_hubIN4cuda3std3__45tupleIJblEEEyN6thrust24THRUST_300001_SM_1000_NS8cuda_cub9__find_if7functorIS9_EEE10Policy1000EPS9_SI_iSF_S9_S9_NS7_10__identityEEEvT0_T1_T2_T3_T4_T6_E12temp_storage+56];
	ld.shared.u64 	%rd210, [_ZZN3cub18CUB_300001_SM_10006detail6reduce28DeviceReduceSingleTileKernelINS2_10policy_hubIN4cuda3std3__45tupleIJblEEEyN6thrust24THRUST_300001_SM_1000_NS8cuda_cub9__find_if7functorIS9_EEE10Policy1000EPS9_SI_iSF_S9_S9_NS7_10__identityEEEvT0_T1_T2_T3_T4_T6_E12temp_storage+64];
	setp.eq.s16 	%p67, %rs169, 0;
	setp.eq.s16 	%p68, %rs170, 0;
	min.s64 	%rd211, %rd210, %rd209;
	selp.b16 	%rs171, %rs168, 1, %p68;
	selp.b16 	%rs172, %rs170, %rs171, %p67;
	and.b16  	%rs173, %rs172, 255;
	selp.b64 	%rd212, %rd209, %rd211, %p68;
	selp.b64 	%rd213, %rd210, %rd212, %p67;
	ld.shared.u8 	%rs174, [_ZZN3cub18CUB_300001_SM_10006detail6reduce28DeviceReduceSingleTileKernelINS2_10policy_hubIN4cuda3std3__45tupleIJblEEEyN6thrust24THRUST_300001_SM_1000_NS8cuda_cub9__find_if7functorIS9_EEE10Policy1000EPS9_SI_iSF_S9_S9_NS7_10__identityEEEvT0_T1_T2_T3_T4_T6_E12temp_storage+72];
	ld.shared.u64 	%rd214, [_ZZN3cub18CUB_300001_SM_10006detail6reduce28DeviceReduceSingleTileKernelINS2_10policy_hubIN4cuda3std3__45tupleIJblEEEyN6thrust24THRUST_300001_SM_1000_NS8cuda_cub9__find_if7functorIS9_EEE10Policy1000EPS9_SI_iSF_S9_S9_NS7_10__identityEEEvT0_T1_T2_T3_T4_T6_E12temp_storage+80];
	setp.eq.s16 	%p69, %rs173, 0;
	setp.eq.s16 	%p70, %rs174, 0;
	min.s64 	%rd215, %rd214, %rd213;
	selp.b16 	%rs175, %rs172, 1, %p70;
	selp.b16 	%rs176, %rs174, %rs175, %p69;
	and.b16  	%rs177, %rs176, 255;
	selp.b64 	%rd216, %rd213, %rd215, %p70;
	selp.b64 	%rd217, %rd214, %rd216, %p69;
	ld.shared.u8 	%rs178, [_ZZN3cub18CUB_300001_SM_10006detail6reduce28DeviceReduceSingleTileKernelINS2_10policy_hubIN4cuda3std3__45tupleIJblEEEyN6thrust24THRUST_300001_SM_1000_NS8cuda_cub9__find_if7functorIS9_EEE10Policy1000EPS9_SI_iSF_S9_S9_NS7_10__identityEEEvT0_T1_T2_T3_T4_T6_E12temp_storage+88];
	ld.shared.u64 	%rd218, [_ZZN3cub18CUB_300001_SM_10006detail6reduce28DeviceReduceSingleTileKernelINS2_10policy_hubIN4cuda3std3__45tupleIJblEEEyN6thrust24THRUST_300001_SM_1000_NS8cuda_cub9__find_if7functorIS9_EEE10Policy1000EPS9_SI_iSF_S9_S9_NS7_10__identityEEEvT0_T1_T2_T3_T4_T6_E12temp_storage+96];
	setp.eq.s16 	%p71, %rs177, 0;
	setp.eq.s16 	%p72, %rs178, 0;
	min.s64 	%rd219, %rd218, %rd217;
	selp.b16 	%rs179, %rs176, 1, %p72;
	selp.b16 	%rs180, %rs178, %rs179, %p71;
	and.b16  	%rs181, %rs180, 255;
	selp.b64 	%rd220, %rd217, %rd219, %p72;
	selp.b64 	%rd221, %rd218, %rd220, %p71;
	ld.shared.u8 	%rs182, [_ZZN3cub18CUB_300001_SM_10006detail6reduce28DeviceReduceSingleTileKernelINS2_10policy_hubIN4cuda3std3__45tupleIJblEEEyN6thrust24THRUST_300001_SM_1000_NS8cuda_cub9__find_if7functorIS9_EEE10Policy1000EPS9_SI_iSF_S9_S9_NS7_10__identityEEEvT0_T1_T2_T3_T4_T6_E12temp_storage+104];
	ld.shared.u64 	%rd222, [_ZZN3cub18CUB_300001_SM_10006detail6reduce28DeviceReduceSingleTileKernelINS2_10policy_hubIN4cuda3std3__45tupleIJblEEEyN6thrust24THRUST_300001_SM_1000_NS8cuda_cub9__find_if7functorIS9_EEE10Policy1000EPS9_SI_iSF_S9_S9_NS7_10__identityEEEvT0_T1_T2_T3_T4_T6_E12temp_storage+112];
	setp.eq.s16 	%p73, %rs181, 0;
	setp.eq.s16 	%p74, %rs182, 0;
	min.s64 	%rd223, %rd222, %rd221;
	selp.b16 	%rs183, %rs180, 1, %p74;
	selp.b16 	%rs184, %rs182, %rs183, %p73;
	and.b16  	%rs185, %rs184, 255;
	selp.b64 	%rd224, %rd221, %rd223, %p74;
	selp.b64 	%rd225, %rd222, %rd224, %p73;
	ld.shared.u8 	%rs186, [_ZZN3cub18CUB_300001_SM_10006detail6reduce28DeviceReduceSingleTileKernelINS2_10policy_hubIN4cuda3std3__45tupleIJblEEEyN6thrust24THRUST_300001_SM_1000_NS8cuda_cub9__find_if7functorIS9_EEE10Policy1000EPS9_SI_iSF_S9_S9_NS7_10__identityEEEvT0_T1_T2_T3_T4_T6_E12temp_storage+120];
	ld.shared.u64 	%rd226, [_ZZN3cub18CUB_300001_SM_10006detail6reduce28DeviceReduceSingleTileKernelINS2_10policy_hubIN4cuda3std3__45tupleIJblEEEyN6thrust24THRUST_300001_SM_1000_NS8cuda_cub9__find_if7functorIS9_EEE10Policy1000EPS9_SI_iSF_S9_S9_NS7_10__identityEEEvT0_T1_T2_T3_T4_T6_E12temp_storage+128];
	setp.eq.s16 	%p75, %rs185, 0;
	setp.eq.s16 	%p76, %rs186, 0;
	min.s64 	%rd227, %rd226, %rd225;
	selp.b16 	%rs187, %rs184, 1, %p76;
	selp.b16 	%rs311, %rs186, %rs187, %p75;
	selp.b64 	%rd228, %rd225, %rd227, %p76;
	selp.b64 	%rd329, %rd226, %rd228, %p75;
$L__BB6_110:
	mov.u32 	%r391, %tid.x;
	setp.ne.s32 	%p184, %r391, 0;
	@%p184 bra 	$L__BB6_112;
	setp.eq.s16 	%p185, %rs82, 0;
	and.b16  	%rs302, %rs311, 255;
	setp.eq.s16 	%p186, %rs302, 0;
	min.s64 	%rd319, %rd329, %rd106;
	selp.b16 	%rs303, %rs82, 1, %p186;
	selp.b16 	%rs304, %rs311, %rs303, %p185;
	selp.b64 	%rd320, %rd106, %rd319, %p186;
	selp.b64 	%rd321, %rd329, %rd320, %p185;
	st.global.u8 	[%rd1], %rs304;
	st.global.u64 	[%rd1+8], %rd321;
$L__BB6_112:
	ret;

}


// ===== COMPILED SASS (sm_100) =====

	.target	sm_100

	.elftype	@"ET_EXEC"


//--------------------- .note.nv.tkinfo           --------------------------
	.section	.note.nv.tkinfo,"",@"SHT_NOTE"
	.sectionflags	@"SHF_NOTE_NV_TKINFO"
	.tkinfo
        /*0018*/ 	.word	0x00000002
        /*0030*/ 	.string	""
        /*0030*/ 	.string	"ptxas"
        /*0030*/ 	.string	"Cuda compilation tools, release 13.0, V13.0.88"
        /*0030*/ 	.string	"Build cuda_13.0.r13.0/compiler.36424714_0"
        /*0030*/ 	.string	"-arch sm_100 -m 64 "



//--------------------- .note.nv.cuinfo           --------------------------
	.section	.note.nv.cuinfo,"",@"SHT_NOTE"
	.sectionflags	@"SHF_NOTE_NV_CUINFO"
        /*0018*/ 	.short	0x0002
        /*001a*/ 	.short	0x0064
        /*001c*/ 	.short	0x0082
	.zero		2


//--------------------- .nv.info                  --------------------------
	.section	.nv.info,"",@"SHT_CUDA_INFO"
	.align	4


	//----- nvinfo : EIATTR_REGCOUNT
	.align		4
        /*0000*/ 	.byte	0x04, 0x2f
        /*0002*/ 	.short	(.L_46 - .L_45)
	.align		4
.L_45:
        /*0004*/ 	.word	index@(_ZN3cub18CUB_300001_SM_10006detail11EmptyKernelIvEEvv)
        /*0008*/ 	.word	0x00000004


	//----- nvinfo : EIATTR_FRAME_SIZE
	.align		4
.L_46:
        /*000c*/ 	.byte	0x04, 0x11
        /*000e*/ 	.short	(.L_48 - .L_47)
	.align		4
.L_47:
        /*0010*/ 	.word	index@(_ZN3cub18CUB_300001_SM_10006detail11EmptyKernelIvEEvv)
        /*0014*/ 	.word	0x00000000


	//----- nvinfo : EIATTR_REGCOUNT
	.align		4
.L_48:
        /*0018*/ 	.byte	0x04, 0x2f
        /*001a*/ 	.short	(.L_50 - .L_49)
	.align		4
.L_49:
        /*001c*/ 	.word	index@(_ZN3cub18CUB_300001_SM_10006detail6reduce28DeviceReduceSingleTileKernelINS2_10policy_hubIN4cuda3std3__45tupleIJblEEEjN6thrust24THRUST_300001_SM_1000_NS8cuda_cub9__find_if7functorIS9_EEE10Policy1000ENSB_12zip_iteratorINS8_IJNSD_26transform_input_iterator_tIbNSB_6detail15normal_iteratorINSB_10device_ptrIiEEEENS7_10__not_fn_tI17greater_than_fourEEEENSB_17counting_iteratorIlNSB_11use_defaultESU_SU_EEEEEEEPS9_jSF_S9_S9_NS7_10__identityEEEvT0_T1_T2_T3_T4_T6_)
        /*0020*/ 	.word	0x00000026


	//----- nvinfo : EIATTR_FRAME_SIZE
	.align		4
.L_50:
        /*0024*/ 	.byte	0x04, 0x11
        /*0026*/ 	.short	(.L_52 - .L_51)
	.align		4
.L_51:
        /*0028*/ 	.word	index@(_ZN3cub18CUB_300001_SM_10006detail6reduce28DeviceReduceSingleTileKernelINS2_10policy_hubIN4cuda3std3__45tupleIJblEEEjN6thrust24THRUST_300001_SM_1000_NS8cuda_cub9__find_if7functorIS9_EEE10Policy1000ENSB_12zip_iteratorINS8_IJNSD_26transform_input_iterator_tIbNSB_6detail15normal_iteratorINSB_10device_ptrIiEEEENS7_10__not_fn_tI17greater_than_fourEEEENSB_17counting_iteratorIlNSB_11use_defaultESU_SU_EEEEEEEPS9_jSF_S9_S9_NS7_10__identityEEEvT0_T1_T2_T3_T4_T6_)
        /*002c*/ 	.word	0x00000000


	//----- nvinfo : EIATTR_REGCOUNT
	.align		4
.L_52:
        /*0030*/ 	.byte	0x04, 0x2f
        /*0032*/ 	.short	(.L_54 - .L_53)
	.align		4
.L_53:
        /*0034*/ 	.word	index@(_ZN3cub18CUB_300001_SM_10006detail6reduce18DeviceReduceKernelINS2_10policy_hubIN4cuda3std3__45tupleIJblEEEjN6thrust24THRUST_300001_SM_1000_NS8cuda_cub9__find_if7functorIS9_EEE10Policy1000ENSB_12zip_iteratorINS8_IJNSD_26transform_input_iterator_tIbNSB_6detail15normal_iteratorINSB_10device_ptrIiEEEENS7_10__not_fn_tI17greater_than_fourEEEENSB_17counting_iteratorIlNSB_11use_defaultESU_SU_EEEEEEEjSF_S9_NS7_10__identityEEEvT0_PT3_T1_NS0_13GridEvenShareIS12_EET2_T4_)
        /*0038*/ 	.word	0x00000020


	//----- nvinfo : EIATTR_FRAME_SIZE
	.align		4
.L_54:
        /*003c*/ 	.byte	0x04, 0x11
        /*003e*/ 	.short	(.L_56 - .L_55)
	.align		4
.L_55:
        /*0040*/ 	.word	index@(_ZN3cub18CUB_300001_SM_10006detail6reduce18DeviceReduceKernelINS2_10policy_hubIN4cuda3std3__45tupleIJblEEEjN6thrust24THRUST_300001_SM_1000_NS8cuda_cub9__find_if7functorIS9_EEE10Policy1000ENSB_12zip_iteratorINS8_IJNSD_26transform_input_iterator_tIbNSB_6detail15normal_iteratorINSB_10device_ptrIiEEEENS7_10__not_fn_tI17greater_than_fourEEEENSB_17counting_iteratorIlNSB_11use_defaultESU_SU_EEEEEEEjSF_S9_NS7_10__identityEEEvT0_PT3_T1_NS0_13GridEvenShareIS12_EET2_T4_)
        /*0044*/ 	.word	0x00000000


	//----- nvinfo : EIATTR_REGCOUNT
	.align		4
.L_56:
        /*0048*/ 	.byte	0x04, 0x2f
        /*004a*/ 	.short	(.L_58 - .L_57)
	.align		4
.L_57:
        /*004c*/ 	.word	index@(_ZN3cub18CUB_300001_SM_10006detail6reduce28DeviceReduceSingleTileKernelINS2_10policy_hubIN4cuda3std3__45tupleIJblEEEjN6thrust24THRUST_300001_SM_1000_NS8cuda_cub9__find_if7functorIS9_EEE10Policy1000EPS9_SI_iSF_S9_S9_NS7_10__identityEEEvT0_T1_T2_T3_T4_T6_)
        /*0050*/ 	.word	0x0000001c


	//----- nvinfo : EIATTR_FRAME_SIZE
	.align		4
.L_58:
        /*0054*/ 	.byte	0x04, 0x11
        /*0056*/ 	.short	(.L_60 - .L_59)
	.align		4
.L_59:
        /*0058*/ 	.word	index@(_ZN3cub18CUB_300001_SM_10006detail6reduce28DeviceReduceSingleTileKernelINS2_10policy_hubIN4cuda3std3__45tupleIJblEEEjN6thrust24THRUST_300001_SM_1000_NS8cuda_cub9__find_if7functorIS9_EEE10Policy1000EPS9_SI_iSF_S9_S9_NS7_10__identityEEEvT0_T1_T2_T3_T4_T6_)
        /*005c*/ 	.word	0x00000000


	//----- nvinfo : EIATTR_REGCOUNT
	.align		4
.L_60:
        /*0060*/ 	.byte	0x04, 0x2f
        /*0062*/ 	.short	(.L_62 - .L_61)
	.align		4
.L_61:
        /*0064*/ 	.word	index@(_ZN3cub18CUB_300001_SM_10006detail6reduce28DeviceReduceSingleTileKernelINS2_10policy_hubIN4cuda3std3__45tupleIJblEEEyN6thrust24THRUST_300001_SM_1000_NS8cuda_cub9__find_if7functorIS9_EEE10Policy1000ENSB_12zip_iteratorINS8_IJNSD_26transform_input_iterator_tIbNSB_6detail15normal_iteratorINSB_10device_ptrIiEEEENS7_10__not_fn_tI17greater_than_fourEEEENSB_17counting_iteratorIlNSB_11use_defaultESU_SU_EEEEEEEPS9_ySF_S9_S9_NS7_10__identityEEEvT0_T1_T2_T3_T4_T6_)
        /*0068*/ 	.word	0x0000001e


	//----- nvinfo : EIATTR_FRAME_SIZE
	.align		4
.L_62:
        /*006c*/ 	.byte	0x04, 0x11
        /*006e*/ 	.short	(.L_64 - .L_63)
	.align		4
.L_63:
        /*0070*/ 	.word	index@(_ZN3cub18CUB_300001_SM_10006detail6reduce28DeviceReduceSingleTileKernelINS2_10policy_hubIN4cuda3std3__45tupleIJblEEEyN6thrust24THRUST_300001_SM_1000_NS8cuda_cub9__find_if7functorIS9_EEE10Policy1000ENSB_12zip_iteratorINS8_IJNSD_26transform_input_iterator_tIbNSB_6detail15normal_iteratorINSB_10device_ptrIiEEEENS7_10__not_fn_tI17greater_than_fourEEEENSB_17counting_iteratorIlNSB_11use_defaultESU_SU_EEEEEEEPS9_ySF_S9_S9_NS7_10__identityEEEvT0_T1_T2_T3_T4_T6_)
        /*0074*/ 	.word	0x00000000


	//----- nvinfo : EIATTR_REGCOUNT
	.align		4
.L_64:
        /*0078*/ 	.byte	0x04, 0x2f
        /*007a*/ 	.short	(.L_66 - .L_65)
	.align		4
.L_65:
        /*007c*/ 	.word	index@(_ZN3cub18CUB_300001_SM_10006detail6reduce18DeviceReduceKernelINS2_10policy_hubIN4cuda3std3__45tupleIJblEEEyN6thrust24THRUST_300001_SM_1000_NS8cuda_cub9__find_if7functorIS9_EEE10Policy1000ENSB_12zip_iteratorINS8_IJNSD_26transform_input_iterator_tIbNSB_6detail15normal_iteratorINSB_10device_ptrIiEEEENS7_10__not_fn_tI17greater_than_fourEEEENSB_17counting_iteratorIlNSB_11use_defaultESU_SU_EEEEEEEySF_S9_NS7_10__identityEEEvT0_PT3_T1_NS0_13GridEvenShareIS12_EET2_T4_)
        /*0080*/ 	.word	0x0000001f


	//----- nvinfo : EIATTR_FRAME_SIZE
	.align		4
.L_66:
        /*0084*/ 	.byte	0x04, 0x11
        /*0086*/ 	.short	(.L_68 - .L_67)
	.align		4
.L_67:
        /*0088*/ 	.word	index@(_ZN3cub18CUB_300001_SM_10006detail6reduce18DeviceReduceKernelINS2_10policy_hubIN4cuda3std3__45tupleIJblEEEyN6thrust24THRUST_300001_SM_1000_NS8cuda_cub9__find_if7functorIS9_EEE10Policy1000ENSB_12zip_iteratorINS8_IJNSD_26transform_input_iterator_tIbNSB_6detail15normal_iteratorINSB_10device_ptrIiEEEENS7_10__not_fn_tI17greater_than_fourEEEENSB_17counting_iteratorIlNSB_11use_defaultESU_SU_EEEEEEEySF_S9_NS7_10__identityEEEvT0_PT3_T1_NS0_13GridEvenShareIS12_EET2_T4_)
        /*008c*/ 	.word	0x00000000


	//----- nvinfo : EIATTR_REGCOUNT
	.align		4
.L_68:
        /*0090*/ 	.byte	0x04, 0x2f
        /*0092*/ 	.short	(.L_70 - .L_69)
	.align		4
.L_69:
        /*0094*/ 	.word	index@(_ZN3cub18CUB_300001_SM_10006detail6reduce28DeviceReduceSingleTileKernelINS2_10policy_hubIN4cuda3std3__45tupleIJblEEEyN6thrust24THRUST_300001_SM_1000_NS8cuda_cub9__find_if7functorIS9_EEE10Policy1000EPS9_SI_iSF_S9_S9_NS7_10__identityEEEvT0_T1_T2_T3_T4_T6_)
        /*0098*/ 	.word	0x0000001c


	//----- nvinfo : EIATTR_FRAME_SIZE
	.align		4
.L_70:
        /*009c*/ 	.byte	0x04, 0x11
        /*009e*/ 	.short	(.L_72 - .L_71)
	.align		4
.L_71:
        /*00a0*/ 	.word	index@(_ZN3cub18CUB_300001_SM_10006detail6reduce28DeviceReduceSingleTileKernelINS2_10policy_hubIN4cuda3std3__45tupleIJblEEEyN6thrust24THRUST_300001_SM_1000_NS8cuda_cub9__find_if7functorIS9_EEE10Policy1000EPS9_SI_iSF_S9_S9_NS7_10__identityEEEvT0_T1_T2_T3_T4_T6_)
        /*00a4*/ 	.word	0x00000000


	//----- nvinfo : EIATTR_MIN_STACK_SIZE
	.align		4
.L_72:
        /*00a8*/ 	.byte	0x04, 0x12
        /*00aa*/ 	.short	(.L_74 - .L_73)
	.align		4
.L_73:
        /*00ac*/ 	.word	index@(_ZN3cub18CUB_300001_SM_10006detail6reduce28DeviceReduceSingleTileKernelINS2_10policy_hubIN4cuda3std3__45tupleIJblEEEyN6thrust24THRUST_300001_SM_1000_NS8cuda_cub9__find_if7functorIS9_EEE10Policy1000EPS9_SI_iSF_S9_S9_NS7_10__identityEEEvT0_T1_T2_T3_T4_T6_)
        /*00b0*/ 	.word	0x00000000


	//----- nvinfo : EIATTR_MIN_STACK_SIZE
	.align		4
.L_74:
        /*00b4*/ 	.byte	0x04, 0x12
        /*00b6*/ 	.short	(.L_76 - .L_75)
	.align		4
.L_75:
        /*00b8*/ 	.word	index@(_ZN3cub18CUB_300001_SM_10006detail6reduce18DeviceReduceKernelINS2_10policy_hubIN4cuda3std3__45tupleIJblEEEyN6thrust24THRUST_300001_SM_1000_NS8cuda_cub9__find_if7functorIS9_EEE10Policy1000ENSB_12zip_iteratorINS8_IJNSD_26transform_input_iterator_tIbNSB_6detail15normal_iteratorINSB_10device_ptrIiEEEENS7_10__not_fn_tI17greater_than_fourEEEENSB_17counting_iteratorIlNSB_11use_defaultESU_SU_EEEEEEEySF_S9_NS7_10__identityEEEvT0_PT3_T1_NS0_13GridEvenShareIS12_EET2_T4_)
        /*00bc*/ 	.word	0x00000000


	//----- nvinfo : EIATTR_MIN_STACK_SIZE
	.align		4
.L_76:
        /*00c0*/ 	.byte	0x04, 0x12
        /*00c2*/ 	.short	(.L_78 - .L_77)
	.align		4
.L_77:
        /*00c4*/ 	.word	index@(_ZN3cub18CUB_300001_SM_10006detail6reduce28DeviceReduceSingleTileKernelINS2_10policy_hubIN4cuda3std3__45tupleIJblEEEyN6thrust24THRUST_300001_SM_1000_NS8cuda_cub9__find_if7functorIS9_EEE10Policy1000ENSB_12zip_iteratorINS8_IJNSD_26transform_input_iterator_tIbNSB_6detail15normal_iteratorINSB_10device_ptrIiEEEENS7_10__not_fn_tI17greater_than_fourEEEENSB_17counting_iteratorIlNSB_11use_defaultESU_SU_EEEEEEEPS9_ySF_S9_S9_NS7_10__identityEEEvT0_T1_T2_T3_T4_T6_)
        /*00c8*/ 	.word	0x00000000


	//----- nvinfo : EIATTR_MIN_STACK_SIZE
	.align		4
.L_78:
        /*00cc*/ 	.byte	0x04, 0x12
        /*00ce*/ 	.short	(.L_80 - .L_79)
	.align		4
.L_79:
        /*00d0*/ 	.word	index@(_ZN3cub18CUB_300001_SM_10006detail6reduce28DeviceReduceSingleTileKernelINS2_10policy_hubIN4cuda3std3__45tupleIJblEEEjN6thrust24THRUST_300001_SM_1000_NS8cuda_cub9__find_if7functorIS9_EEE10Policy1000EPS9_SI_iSF_S9_S9_NS7_10__identityEEEvT0_T1_T2_T3_T4_T6_)
        /*00d4*/ 	.word	0x00000000


	//----- nvinfo : EIATTR_MIN_STACK_SIZE
	.align		4
.L_80:
        /*00d8*/ 	.byte	0x04, 0x12
        /*00da*/ 	.short	(.L_82 - .L_81)
	.align		4
.L_81:
        /*00dc*/ 	.word	index@(_ZN3cub18CUB_300001_SM_10006detail6reduce18DeviceReduceKernelINS2_10policy_hubIN4cuda3std3__45tupleIJblEEEjN6thrust24THRUST_300001_SM_1000_NS8cuda_cub9__find_if7functorIS9_EEE10Policy1000ENSB_12zip_iteratorINS8_IJNSD_26transform_input_iterator_tIbNSB_6detail15normal_iteratorINSB_10device_ptrIiEEEENS7_10__not_fn_tI17greater_than_fourEEEENSB_17counting_iteratorIlNSB_11use_defaultESU_SU_EEEEEEEjSF_S9_NS7_10__identityEEEvT0_PT3_T1_NS0_13GridEvenShareIS12_EET2_T4_)
        /*00e0*/ 	.word	0x00000000


	//----- nvinfo : EIATTR_MIN_STACK_SIZE
	.align		4
.L_82:
        /*00e4*/ 	.byte	0x04, 0x12
        /*00e6*/ 	.short	(.L_84 - .L_83)
	.align		4
.L_83:
        /*00e8*/ 	.word	index@(_ZN3cub18CUB_300001_SM_10006detail6reduce28DeviceReduceSingleTileKernelINS2_10policy_hubIN4cuda3std3__45tupleIJblEEEjN6thrust24THRUST_300001_SM_1000_NS8cuda_cub9__find_if7functorIS9_EEE10Policy1000ENSB_12zip_iteratorINS8_IJNSD_26transform_input_iterator_tIbNSB_6detail15normal_iteratorINSB_10device_ptrIiEEEENS7_10__not_fn_tI17greater_than_fourEEEENSB_17counting_iteratorIlNSB_11use_defaultESU_SU_EEEEEEEPS9_jSF_S9_S9_NS7_10__identityEEEvT0_T1_T2_T3_T4_T6_)
        /*00ec*/ 	.word	0x00000000


	//----- nvinfo : EIATTR_MIN_STACK_SIZE
	.align		4
.L_84:
        /*00f0*/ 	.byte	0x04, 0x12
        /*00f2*/ 	.short	(.L_86 - .L_85)
	.align		4
.L_85:
        /*00f4*/ 	.word	index@(_ZN3cub18CUB_300001_SM_10006detail11EmptyKernelIvEEvv)
        /*00f8*/ 	.word	0x00000000
.L_86:


//--------------------- .nv.compat                --------------------------
	.section	.nv.compat,"",@"SHT_CUDA_COMPAT_INFO"
	.align	4
        /*0000*/ 	.byte	0x02, 0x09, 0x00, 0x00, 0x02, 0x02, 0x01, 0x00, 0x02, 0x05, 0x05, 0x00, 0x03, 0x07, 0x01, 0x01
        /*0010*/ 	.byte	0x02, 0x03, 0x00, 0x00, 0x02, 0x06, 0x01, 0x00, 0x04, 0x0b, 0x08, 0x00, 0x09, 0x00, 0x00, 0x00
        /*0020*/ 	.byte	0x00, 0x00, 0x00, 0x00


//--------------------- .nv.info._ZN3cub18CUB_300001_SM_10006detail6reduce28DeviceReduceSingleTileKernelINS2_10policy_hubIN4cuda3std3__45tupleIJblEEEyN6thrust24THRUST_300001_SM_1000_NS8cuda_cub9__find_if7functorIS9_EEE10Policy1000EPS9_SI_iSF_S9_S9_NS7_10__identityEEEvT0_T1_T2_T3_T4_T6_ --------------------------
	.section	.nv.info._ZN3cub18CUB_300001_SM_10006detail6reduce28DeviceReduceSingleTileKernelINS2_10policy_hubIN4cuda3std3__45tupleIJblEEEyN6thrust24THRUST_300001_SM_1000_NS8cuda_cub9__find_if7functorIS9_EEE10Policy1000EPS9_SI_iSF_S9_S9_NS7_10__identityEEEvT0_T1_T2_T3_T4_T6_,"",@"SHT_CUDA_INFO"
	.sectionflags	@""
	.align	4


	//----- nvinfo : EIATTR_CUDA_API_VERSION
	.align		4
        /*0000*/ 	.byte	0x04, 0x37
        /*0002*/ 	.short	(.L_88 - .L_87)
.L_87:
        /*0004*/ 	.word	0x00000082


	//----- nvinfo : EIATTR_KPARAM_INFO
	.align		4
.L_88:
        /*0008*/ 	.byte	0x04, 0x17
        /*000a*/ 	.short	(.L_90 - .L_89)
.L_89:
        /*000c*/ 	.word	0x00000000
        /*0010*/ 	.short	0x0005
        /*0012*/ 	.short	0x0028
        /*0014*/ 	.byte	0x00, 0xf0, 0x05, 0x00


	//----- nvinfo : EIATTR_KPARAM_INFO
	.align		4
.L_90:
        /*0018*/ 	.byte	0x04, 0x17
        /*001a*/ 	.short	(.L_92 - .L_91)
.L_91:
        /*001c*/ 	.word	0x00000000
        /*0020*/ 	.short	0x0004
        /*0022*/ 	.short	0x0018
        /*0024*/ 	.byte	0x00, 0xf0, 0x41, 0x00


	//----- nvinfo : EIATTR_KPARAM_INFO
	.align		4
.L_92:
        /*0028*/ 	.byte	0x04, 0x17
        /*002a*/ 	.short	(.L_94 - .L_93)
.L_93:
        /*002c*/ 	.word	0x00000000
        /*0030*/ 	.short	0x0003
        /*0032*/ 	.short	0x0014
        /*0034*/ 	.byte	0x00, 0xf0, 0x05, 0x00


	//----- nvinfo : EIATTR_KPARAM_INFO
	.align		4
.L_94:
        /*0038*/ 	.byte	0x04, 0x17
        /*003a*/ 	.short	(.L_96 - .L_95)
.L_95:
        /*003c*/ 	.word	0x00000000
        /*0040*/ 	.short	0x0002
        /*0042*/ 	.short	0x0010
        /*0044*/ 	.byte	0x00, 0xf0, 0x11, 0x00


	//----- nvinfo : EIATTR_KPARAM_INFO
	.align		4
.L_96:
        /*0048*/ 	.byte	0x04, 0x17
        /*004a*/ 	.short	(.L_98 - .L_97)
.L_97:
        /*004c*/ 	.word	0x00000000
        /*0050*/ 	.short	0x0001
        /*0052*/ 	.short	0x0008
        /*0054*/ 	.byte	0x00, 0xf5, 0x21, 0x00


	//----- nvinfo : EIATTR_KPARAM_INFO
	.align		4
.L_98:
        /*0058*/ 	.byte	0x04, 0x17
        /*005a*/ 	.short	(.L_100 - .L_99)
.L_99:
        /*005c*/ 	.word	0x00000000
        /*0060*/ 	.short	0x0000
        /*0062*/ 	.short	0x0000
        /*0064*/ 	.byte	0x00, 0xf5, 0x21, 0x00


	//----- nvinfo : EIATTR_SPARSE_MMA_MASK
	.align		4
.L_100:
        /*0068*/ 	.byte	0x03, 0x50
        /*006a*/ 	.short	0x0000


	//----- nvinfo : EIATTR_MAXREG_COUNT
	.align		4
        /*006c*/ 	.byte	0x03, 0x1b
        /*006e*/ 	.short	0x00ff


	//----- nvinfo : EIATTR_NUM_BARRIERS
	.align		4
        /*0070*/ 	.byte	0x02, 0x4c
        /*0072*/ 	.byte	0x01
	.zero		1


	//----- nvinfo : EIATTR_MERCURY_ISA_VERSION
	.align		4
        /*0074*/ 	.byte	0x03, 0x5f
        /*0076*/ 	.short	0x0101


	//----- nvinfo : EIATTR_COOP_GROUP_MASK_REGIDS
	.align		4
        /*0078*/ 	.byte	0x04, 0x29
        /*007a*/ 	.short	(.L_102 - .L_101)


	//   ....[0]....
.L_101:
        /*007c*/ 	.word	0xffffffff


	//   ....[1]....
        /*0080*/ 	.word	0xffffffff


	//   ....[2]....
        /*0084*/ 	.word	0xffffffff


	//   ....[3]....
        /*0088*/ 	.word	0xffffffff


	//   ....[4]....
        /*008c*/ 	.word	0xffffffff


	//   ....[5]....
        /*0090*/ 	.word	0xffffffff


	//   ....[6]....
        /*0094*/ 	.word	0xffffffff


	//   ....[7]....
        /*0098*/ 	.word	0xffffffff


	//   ....[8]....
        /*009c*/ 	.word	0xffffffff


	//   ....[9]....
        /*00a0*/ 	.word	0xffffffff


	//   ....[10]....
        /*00a4*/ 	.word	0xffffffff


	//   ....[11]....
        /*00a8*/ 	.word	0xffffffff


	//   ....[12]....
        /*00ac*/ 	.word	0xffffffff


	//   ....[13]....
        /*00b0*/ 	.word	0xffffffff


	//   ....[14]....
        /*00b4*/ 	.word	0xffffffff


	//   ....[15]....
        /*00b8*/ 	.word	0xffffffff


	//   ....[16]....
        /*00bc*/ 	.word	0xffffffff


	//   ....[17]....
        /*00c0*/ 	.word	0xffffffff


	//   ....[18]....
        /*00c4*/ 	.word	0xffffffff


	//   ....[19]....
        /*00c8*/ 	.word	0xffffffff


	//   ....[20]....
        /*00cc*/ 	.word	0xffffffff


	//   ....[21]....
        /*00d0*/ 	.word	0xffffffff


	//   ....[22]....
        /*00d4*/ 	.word	0xffffffff


	//   ....[23]....
        /*00d8*/ 	.word	0xffffffff


	//   ....[24]....
        /*00dc*/ 	.word	0xffffffff


	//   ....[25]....
        /*00e0*/ 	.word	0xffffffff


	//   ....[26]....
        /*00e4*/ 	.word	0xffffffff


	//   ....[27]....
        /*00e8*/ 	.word	0xffffffff


	//   ....[28]....
        /*00ec*/ 	.word	0xffffffff


	//   ....[29]....
        /*00f0*/ 	.word	0xffffffff


	//   ....[30]....
        /*00f4*/ 	.word	0xffffffff


	//   ....[31]....
        /*00f8*/ 	.word	0xffffffff


	//   ....[32]....
        /*00fc*/ 	.word	0xffffffff


	//   ....[33]....
        /*0100*/ 	.word	0xffffffff


	//   ....[34]....
        /*0104*/ 	.word	0xffffffff


	//   ....[35]....
        /*0108*/ 	.word	0xffffffff


	//   ....[36]....
        /*010c*/ 	.word	0xffffffff


	//   ....[37]....
        /*0110*/ 	.word	0xffffffff


	//   ....[38]....
        /*0114*/ 	.word	0xffffffff


	//   ....[39]....
        /*0118*/ 	.word	0xffffffff


	//   ....[40]....
        /*011c*/ 	.word	0xffffffff


	//   ....[41]....
        /*0120*/ 	.word	0xffffffff


	//   ....[42]....
        /*0124*/ 	.word	0xffffffff


	//   ....[43]....
        /*0128*/ 	.word	0xffffffff


	//   ....[44]....
        /*012c*/ 	.word	0xffffffff


	//----- nvinfo : EIATTR_COOP_GROUP_INSTR_OFFSETS
	.align		4
.L_102:
        /*0130*/ 	.byte	0x04, 0x28
        /*0132*/ 	.short	(.L_104 - .L_103)


	//   ....[0]....
.L_103:
        /*0134*/ 	.word	0x000007d0


	//   ....[1]....
        /*0138*/ 	.word	0x000007e0


	//   ....[2]....
        /*013c*/ 	.word	0x000007f0


	//   ....[3]....
        /*0140*/ 	.word	0x00000940


	//   ....[4]....
        /*0144*/ 	.word	0x00000970


	//   ....[5]....
        /*0148*/ 	.word	0x000009a0


	//   ....[6]....
        /*014c*/ 	.word	0x00000ac0


	//   ....[7]....
        /*0150*/ 	.word	0x00000ae0


	//   ....[8]....
        /*0154*/ 	.word	0x00000af0


	//   ....[9]....
        /*0158*/ 	.word	0x00000c10


	//   ....[10]....
        /*015c*/ 	.word	0x00000c30


	//   ....[11]....
        /*0160*/ 	.word	0x00000c40


	//   ....[12]....
        /*0164*/ 	.word	0x00000d60


	//   ....[13]....
        /*0168*/ 	.word	0x00000d80


	//   ....[14]....
        /*016c*/ 	.word	0x00000d90


	//   ....[15]....
        /*0170*/ 	.word	0x00001520


	//   ....[16]....
        /*0174*/ 	.word	0x000015b0


	//   ....[17]....
        /*0178*/ 	.word	0x000015e0


	//   ....[18]....
        /*017c*/ 	.word	0x00001700


	//   ....[19]....
        /*0180*/ 	.word	0x00001730


	//   ....[20]....
        /*0184*/ 	.word	0x00001740


	//   ....[21]....
        /*0188*/ 	.word	0x00001860


	//   ....[22]....
        /*018c*/ 	.word	0x00001880


	//   ....[23]....
        /*0190*/ 	.word	0x00001890


	//   ....[24]....
        /*0194*/ 	.word	0x000019b0


	//   ....[25]....
        /*0198*/ 	.word	0x000019d0


	//   ....[26]....
        /*019c*/ 	.word	0x000019e0


	//   ....[27]....
        /*01a0*/ 	.word	0x00001b00


	//   ....[28]....
        /*01a4*/ 	.word	0x00001b20


	//   ....[29]....
        /*01a8*/ 	.word	0x00001b30


	//   ....[30]....
        /*01ac*/ 	.word	0x000031b0


	//   ....[31]....
        /*01b0*/ 	.word	0x000031c0


	//   ....[32]....
        /*01b4*/ 	.word	0x000031d0


	//   ....[33]....
        /*01b8*/ 	.word	0x00003320


	//   ....[34]....
        /*01bc*/ 	.word	0x00003350


	//   ....[35]....
        /*01c0*/ 	.word	0x00003380


	//   ....[36]....
        /*01c4*/ 	.word	0x000034a0


	//   ....[37]....
        /*01c8*/ 	.word	0x000034c0


	//   ....[38]....
        /*01cc*/ 	.word	0x000034d0


	//   ....[39]....
        /*01d0*/ 	.word	0x000035f0


	//   ....[40]....
        /*01d4*/ 	.word	0x00003610


	//   ....[41]....
        /*01d8*/ 	.word	0x00003620


	//   ....[42]....
        /*01dc*/ 	.word	0x00003740


	//   ....[43]....
        /*01e0*/ 	.word	0x00003760


	//   ....[44]....
        /*01e4*/ 	.word	0x00003770


	//----- nvinfo : EIATTR_VRC_CTA_INIT_COUNT
	.align		4
.L_104:
        /*01e8*/ 	.byte	0x02, 0x4a
	.zero		1
	.zero		1


	//----- nvinfo : EIATTR_EXIT_INSTR_OFFSETS
	.align		4
        /*01ec*/ 	.byte	0x04, 0x1c
        /*01ee*/ 	.short	(.L_106 - .L_105)


	//   ....[0]....
.L_105:
        /*01f0*/ 	.word	0x00000080


	//   ....[1]....
        /*01f4*/ 	.word	0x000000d0


	//   ....[2]....
        /*01f8*/ 	.word	0x00003e80


	//   ....[3]....
        /*01fc*/ 	.word	0x00003f70


	//----- nvinfo : EIATTR_MAX_THREADS
	.align		4
.L_106:
        /*0200*/ 	.byte	0x04, 0x05
        /*0202*/ 	.short	(.L_108 - .L_107)
.L_107:
        /*0204*/ 	.word	0x00000100
        /*0208*/ 	.word	0x00000001
        /*020c*/ 	.word	0x00000001


	//----- nvinfo : EIATTR_CRS_STACK_SIZE
	.align		4
.L_108:
        /*0210*/ 	.byte	0x04, 0x1e
        /*0212*/ 	.short	(.L_110 - .L_109)
.L_109:
        /*0214*/ 	.word	0x00000000


	//----- nvinfo : EIATTR_CBANK_PARAM_SIZE
	.align		4
.L_110:
        /*0218*/ 	.byte	0x03, 0x19
        /*021a*/ 	.short	0x0029


	//----- nvinfo : EIATTR_PARAM_CBANK
	.align		4
        /*021c*/ 	.byte	0x04, 0x0a
        /*021e*/ 	.short	(.L_112 - .L_111)
	.align		4
.L_111:
        /*0220*/ 	.word	index@(.nv.constant0._ZN3cub18CUB_300001_SM_10006detail6reduce28DeviceReduceSingleTileKernelINS2_10policy_hubIN4cuda3std3__45tupleIJblEEEyN6thrust24THRUST_300001_SM_1000_NS8cuda_cub9__find_if7functorIS9_EEE10Policy1000EPS9_SI_iSF_S9_S9_NS7_10__identityEEEvT0_T1_T2_T3_T4_T6_)
        /*0224*/ 	.short	0x0380
        /*0226*/ 	.short	0x0029


	//----- nvinfo : EIATTR_SW_WAR
	.align		4
.L_112:
        /*0228*/ 	.byte	0x04, 0x36
        /*022a*/ 	.short	(.L_114 - .L_113)
.L_113:
        /*022c*/ 	.word	0x00000008
.L_114:


//--------------------- .nv.info._ZN3cub18CUB_300001_SM_10006detail6reduce18DeviceReduceKernelINS2_10policy_hubIN4cuda3std3__45tupleIJblEEEyN6thrust24THRUST_300001_SM_1000_NS8cuda_cub9__find_if7functorIS9_EEE10Policy1000ENSB_12zip_iteratorINS8_IJNSD_26transform_input_iterator_tIbNSB_6detail15normal_iteratorINSB_10device_ptrIiEEEENS7_10__not_fn_tI17greater_than_fourEEEENSB_17counting_iteratorIlNSB_11use_defaultESU_SU_EEEEEEEySF_S9_NS7_10__identityEEEvT0_PT3_T1_NS0_13GridEvenShareIS12_EET2_T4_ --------------------------
	.section	.nv.info._ZN3cub18CUB_300001_SM_10006detail6reduce18DeviceReduceKernelINS2_10policy_hubIN4cuda3std3__45tupleIJblEEEyN6thrust24THRUST_300001_SM_1000_NS8cuda_cub9__find_if7functorIS9_EEE10Policy1000ENSB_12zip_iteratorINS8_IJNSD_26transform_input_iterator_tIbNSB_6detail15normal_iteratorINSB_10device_ptrIiEEEENS7_10__not_fn_tI17greater_than_fourEEEENSB_17counting_iteratorIlNSB_11use_defaultESU_SU_EEEEEEEySF_S9_NS7_10__identityEEEvT0_PT3_T1_NS0_13GridEvenShareIS12_EET2_T4_,"",@"SHT_CUDA_INFO"
	.sectionflags	@""
	.align	4


	//----- nvinfo : EIATTR_CUDA_API_VERSION
	.align		4
        /*0000*/ 	.byte	0x04, 0x37
        /*0002*/ 	.short	(.L_116 - .L_115)
.L_115:
        /*0004*/ 	.word	0x00000082


	//----- nvinfo : EIATTR_KPARAM_INFO
	.align		4
.L_116:
        /*0008*/ 	.byte	0x04, 0x17
        /*000a*/ 	.short	(.L_118 - .L_117)
.L_117:
        /*000c*/ 	.word	0x00000000
        /*0010*/ 	.short	0x0005
        /*0012*/ 	.short	0x0071
        /*0014*/ 	.byte	0x00, 0xf0, 0x05, 0x00


	//----- nvinfo : EIATTR_KPARAM_INFO
	.align		4
.L_118:
        /*0018*/ 	.byte	0x04, 0x17
        /*001a*/ 	.short	(.L_120 - .L_119)
.L_119:
        /*001c*/ 	.word	0x00000000
        /*0020*/ 	.short	0x0004
        /*0022*/ 	.short	0x0070
        /*0024*/ 	.byte	0x00, 0xf0, 0x05, 0x00


	//----- nvinfo : EIATTR_KPARAM_INFO
	.align		4
.L_120:
        /*0028*/ 	.byte	0x04, 0x17
        /*002a*/ 	.short	(.L_122 - .L_121)
.L_121:
        /*002c*/ 	.word	0x00000000
        /*0030*/ 	.short	0x0003
        /*0032*/ 	.short	0x0028
        /*0034*/ 	.byte	0x00, 0xf0, 0x21, 0x01


	//----- nvinfo : EIATTR_KPARAM_INFO
	.align		4
.L_122:
        /*0038*/ 	.byte	0x04, 0x17
        /*003a*/ 	.short	(.L_124 - .L_123)
.L_123:
        /*003c*/ 	.word	0x00000000
        /*0040*/ 	.short	0x0002
        /*0042*/ 	.short	0x0020
        /*0044*/ 	.byte	0x00, 0xf0, 0x21, 0x00


	//----- nvinfo : EIATTR_KPARAM_INFO
	.align		4
.L_124:
        /*0048*/ 	.byte	0x04, 0x17
        /*004a*/ 	.short	(.L_126 - .L_125)
.L_125:
        /*004c*/ 	.word	0x00000000
        /*0050*/ 	.short	0x0001
        /*0052*/ 	.short	0x0018
        /*0054*/ 	.byte	0x00, 0xf5, 0x21, 0x00


	//----- nvinfo : EIATTR_KPARAM_INFO
	.align		4
.L_126:
        /*0058*/ 	.byte	0x04, 0x17
        /*005a*/ 	.short	(.L_128 - .L_127)
.L_127:
        /*005c*/ 	.word	0x00000000
        /*0060*/ 	.short	0x0000
        /*0062*/ 	.short	0x0000
        /*0064*/ 	.byte	0x00, 0xf0, 0x61, 0x00


	//----- nvinfo : EIATTR_SPARSE_MMA_MASK
	.align		4
.L_128:
        /*0068*/ 	.byte	0x03, 0x50
        /*006a*/ 	.short	0x0000


	//----- nvinfo : EIATTR_MAXREG_COUNT
	.align		4
        /*006c*/ 	.byte	0x03, 0x1b
        /*006e*/ 	.short	0x00ff


	//----- nvinfo : EIATTR_NUM_BARRIERS
	.align		4
        /*0070*/ 	.byte	0x02, 0x4c
        /*0072*/ 	.byte	0x01
	.zero		1


	//----- nvinfo : EIATTR_MERCURY_ISA_VERSION
	.align		4
        /*0074*/ 	.byte	0x03, 0x5f
        /*0076*/ 	.short	0x0101


	//----- nvinfo : EIATTR_COOP_GROUP_MASK_REGIDS
	.align		4
        /*0078*/ 	.byte	0x04, 0x29
        /*007a*/ 	.short	(.L_130 - .L_129)


	//   ....[0]....
.L_129:
        /*007c*/ 	.word	0xffffffff


	//   ....[1]....
        /*0080*/ 	.word	0xffffffff


	//   ....[2]....
        /*0084*/ 	.word	0xffffffff


	//   ....[3]....
        /*0088*/ 	.word	0xffffffff


	//   ....[4]....
        /*008c*/ 	.word	0xffffffff


	//   ....[5]....
        /*0090*/ 	.word	0xffffffff


	//   ....[6]....
        /*0094*/ 	.word	0xffffffff


	//   ....[7]....
        /*0098*/ 	.word	0xffffffff


	//   ....[8]....
        /*009c*/ 	.word	0xffffffff


	//   ....[9]....
        /*00a0*/ 	.word	0xffffffff


	//   ....[10]....
        /*00a4*/ 	.word	0xffffffff


	//   ....[11]....
        /*00a8*/ 	.word	0xffffffff


	//   ....[12]....
        /*00ac*/ 	.word	0xffffffff


	//   ....[13]....
        /*00b0*/ 	.word	0xffffffff


	//   ....[14]....
        /*00b4*/ 	.word	0xffffffff


	//   ....[15]....
        /*00b8*/ 	.word	0xffffffff


	//   ....[16]....
        /*00bc*/ 	.word	0xffffffff


	//   ....[17]....
        /*00c0*/ 	.word	0xffffffff


	//   ....[18]....
        /*00c4*/ 	.word	0xffffffff


	//   ....[19]....
        /*00c8*/ 	.word	0xffffffff


	//   ....[20]....
        /*00cc*/ 	.word	0xffffffff


	//   ....[21]....
        /*00d0*/ 	.word	0xffffffff


	//   ....[22]....
        /*00d4*/ 	.word	0xffffffff


	//   ....[23]....
        /*00d8*/ 	.word	0xffffffff


	//   ....[24]....
        /*00dc*/ 	.word	0xffffffff


	//   ....[25]....
        /*00e0*/ 	.word	0xffffffff


	//   ....[26]....
        /*00e4*/ 	.word	0xffffffff


	//   ....[27]....
        /*00e8*/ 	.word	0xffffffff


	//   ....[28]....
        /*00ec*/ 	.word	0xffffffff


	//   ....[29]....
        /*00f0*/ 	.word	0xffffffff


	//   ....[30]....
        /*00f4*/ 	.word	0xffffffff


	//   ....[31]....
        /*00f8*/ 	.word	0xffffffff


	//   ....[32]....
        /*00fc*/ 	.word	0xffffffff


	//   ....[33]....
        /*0100*/ 	.word	0xffffffff


	//   ....[34]....
        /*0104*/ 	.word	0xffffffff


	//   ....[35]....
        /*0108*/ 	.word	0xffffffff


	//   ....[36]....
        /*010c*/ 	.word	0xffffffff


	//   ....[37]....
        /*0110*/ 	.word	0xffffffff


	//   ....[38]....
        /*0114*/ 	.word	0xffffffff


	//   ....[39]....
        /*0118*/ 	.word	0xffffffff


	//   ....[40]....
        /*011c*/ 	.word	0xffffffff


	//   ....[41]....
        /*0120*/ 	.word	0xffffffff


	//   ....[42]....
        /*0124*/ 	.word	0xffffffff


	//   ....[43]....
        /*0128*/ 	.word	0xffffffff


	//   ....[44]....
        /*012c*/ 	.word	0xffffffff


	//----- nvinfo : EIATTR_COOP_GROUP_INSTR_OFFSETS
	.align		4
.L_130:
        /*0130*/ 	.byte	0x04, 0x28
        /*0132*/ 	.short	(.L_132 - .L_131)


	//   ....[0]....
.L_131:
        /*0134*/ 	.word	0x00001410


	//   ....[1]....
        /*0138*/ 	.word	0x00001420


	//   ....[2]....
        /*013c*/ 	.word	0x00001430


	//   ....[3]....
        /*0140*/ 	.word	0x00001580


	//   ....[4]....
        /*0144*/ 	.word	0x000015b0


	//   ....[5]....
        /*0148*/ 	.word	0x000015e0


	//   ....[6]....
        /*014c*/ 	.word	0x00001700


	//   ....[7]....
        /*0150*/ 	.word	0x00001720


	//   ....[8]....
        /*0154*/ 	.word	0x00001730


	//   ....[9]....
        /*0158*/ 	.word	0x00001850


	//   ....[10]....
        /*015c*/ 	.word	0x00001870


	//   ....[11]....
        /*0160*/ 	.word	0x00001880


	//   ....[12]....
        /*0164*/ 	.word	0x000019a0


	//   ....[13]....
        /*0168*/ 	.word	0x000019c0


	//   ....[14]....
        /*016c*/ 	.word	0x000019d0


	//   ....[15]....
        /*0170*/ 	.word	0x00002180


	//   ....[16]....
        /*0174*/ 	.word	0x00002210


	//   ....[17]....
        /*0178*/ 	.word	0x00002240


	//   ....[18]....
        /*017c*/ 	.word	0x00002360


	//   ....[19]....
        /*0180*/ 	.word	0x00002390


	//   ....[20]....
        /*0184*/ 	.word	0x000023a0


	//   ....[21]....
        /*0188*/ 	.word	0x000024c0


	//   ....[22]....
        /*018c*/ 	.word	0x000024e0


	//   ....[23]....
        /*0190*/ 	.word	0x000024f0


	//   ....[24]....
        /*0194*/ 	.word	0x00002610


	//   ....[25]....
        /*0198*/ 	.word	0x00002630


	//   ....[26]....
        /*019c*/ 	.word	0x00002640


	//   ....[27]....
        /*01a0*/ 	.word	0x00002760


	//   ....[28]....
        /*01a4*/ 	.word	0x00002780


	//   ....[29]....
        /*01a8*/ 	.word	0x00002790


	//   ....[30]....
        /*01ac*/ 	.word	0x00004a10


	//   ....[31]....
        /*01b0*/ 	.word	0x00004a20


	//   ....[32]....
        /*01b4*/ 	.word	0x00004a30


	//   ....[33]....
        /*01b8*/ 	.word	0x00004b80


	//   ....[34]....
        /*01bc*/ 	.word	0x00004bb0


	//   ....[35]....
        /*01c0*/ 	.word	0x00004be0


	//   ....[36]....
        /*01c4*/ 	.word	0x00004d00


	//   ....[37]....
        /*01c8*/ 	.word	0x00004d20


	//   ....[38]....
        /*01cc*/ 	.word	0x00004d30


	//   ....[39]....
        /*01d0*/ 	.word	0x00004e50


	//   ....[40]....
        /*01d4*/ 	.word	0x00004e70


	//   ....[41]....
        /*01d8*/ 	.word	0x00004e80


	//   ....[42]....
        /*01dc*/ 	.word	0x00004fa0


	//   ....[43]....
        /*01e0*/ 	.word	0x00004fc0


	//   ....[44]....
        /*01e4*/ 	.word	0x00004fd0


	//----- nvinfo : EIATTR_VRC_CTA_INIT_COUNT
	.align		4
.L_132:
        /*01e8*/ 	.byte	0x02, 0x4a
	.zero		1
	.zero		1


	//----- nvinfo : EIATTR_EXIT_INSTR_OFFSETS
	.align		4
        /*01ec*/ 	.byte	0x04, 0x1c
        /*01ee*/ 	.short	(.L_134 - .L_133)


	//   ....[0]....
.L_133:
        /*01f0*/ 	.word	0x00005700


	//   ....[1]....
        /*01f4*/ 	.word	0x00005760


	//----- nvinfo : EIATTR_MAX_THREADS
	.align		4
.L_134:
        /*01f8*/ 	.byte	0x04, 0x05
        /*01fa*/ 	.short	(.L_136 - .L_135)
.L_135:
        /*01fc*/ 	.word	0x00000100
        /*0200*/ 	.word	0x00000001
        /*0204*/ 	.word	0x00000001


	//----- nvinfo : EIATTR_CRS_STACK_SIZE
	.align		4
.L_136:
        /*0208*/ 	.byte	0x04, 0x1e
        /*020a*/ 	.short	(.L_138 - .L_137)
.L_137:
        /*020c*/ 	.word	0x00000000


	//----- nvinfo : EIATTR_CBANK_PARAM_SIZE
	.align		4
.L_138:
        /*0210*/ 	.byte	0x03, 0x19
        /*0212*/ 	.short	0x0072


	//----- nvinfo : EIATTR_PARAM_CBANK
	.align		4
        /*0214*/ 	.byte	0x04, 0x0a
        /*0216*/ 	.short	(.L_140 - .L_139)
	.align		4
.L_139:
        /*0218*/ 	.word	index@(.nv.constant0._ZN3cub18CUB_300001_SM_10006detail6reduce18DeviceReduceKernelINS2_10policy_hubIN4cuda3std3__45tupleIJblEEEyN6thrust24THRUST_300001_SM_1000_NS8cuda_cub9__find_if7functorIS9_EEE10Policy1000ENSB_12zip_iteratorINS8_IJNSD_26transform_input_iterator_tIbNSB_6detail15normal_iteratorINSB_10device_ptrIiEEEENS7_10__not_fn_tI17greater_than_fourEEEENSB_17counting_iteratorIlNSB_11use_defaultESU_SU_EEEEEEEySF_S9_NS7_10__identityEEEvT0_PT3_T1_NS0_13GridEvenShareIS12_EET2_T4_)
        /*021c*/ 	.short	0x0380
        /*021e*/ 	.short	0x0072


	//----- nvinfo : EIATTR_SW_WAR
	.align		4
.L_140:
        /*0220*/ 	.byte	0x04, 0x36
        /*0222*/ 	.short	(.L_142 - .L_141)
.L_141:
        /*0224*/ 	.word	0x00000008
.L_142:


//--------------------- .nv.info._ZN3cub18CUB_300001_SM_10006detail6reduce28DeviceReduceSingleTileKernelINS2_10policy_hubIN4cuda3std3__45tupleIJblEEEyN6thrust24THRUST_300001_SM_1000_NS8cuda_cub9__find_if7functorIS9_EEE10Policy1000ENSB_12zip_iteratorINS8_IJNSD_26transform_input_iterator_tIbNSB_6detail15normal_iteratorINSB_10device_ptrIiEEEENS7_10__not_fn_tI17greater_than_fourEEEENSB_17counting_iteratorIlNSB_11use_defaultESU_SU_EEEEEEEPS9_ySF_S9_S9_NS7_10__identityEEEvT0_T1_T2_T3_T4_T6_ --------------------------
	.section	.nv.info._ZN3cub18CUB_300001_SM_10006detail6reduce28DeviceReduceSingleTileKernelINS2_10policy_hubIN4cuda3std3__45tupleIJblEEEyN6thrust24THRUST_300001_SM_1000_NS8cuda_cub9__find_if7functorIS9_EEE10Policy1000ENSB_12zip_iteratorINS8_IJNSD_26transform_input_iterator_tIbNSB_6detail15normal_iteratorINSB_10device_ptrIiEEEENS7_10__not_fn_tI17greater_than_fourEEEENSB_17counting_iteratorIlNSB_11use_defaultESU_SU_EEEEEEEPS9_ySF_S9_S9_NS7_10__identityEEEvT0_T1_T2_T3_T4_T6_,"",@"SHT_CUDA_INFO"
	.sectionflags	@""
	.align	4


	//----- nvinfo : EIATTR_CUDA_API_VERSION
	.align		4
        /*0000*/ 	.byte	0x04, 0x37
        /*0002*/ 	.short	(.L_144 - .L_143)
.L_143:
        /*0004*/ 	.word	0x00000082


	//----- nvinfo : EIATTR_KPARAM_INFO
	.align		4
.L_144:
        /*0008*/ 	.byte	0x04, 0x17
        /*000a*/ 	.short	(.L_146 - .L_145)
.L_145:
        /*000c*/ 	.word	0x00000000
        /*0010*/ 	.short	0x0005
        /*0012*/ 	.short	0x0040
        /*0014*/ 	.byte	0x00, 0xf0, 0x05, 0x00


	//----- nvinfo : EIATTR_KPARAM_INFO
	.align		4
.L_146:
        /*0018*/ 	.byte	0x04, 0x17
        /*001a*/ 	.short	(.L_148 - .L_147)
.L_147:
        /*001c*/ 	.word	0x00000000
        /*0020*/ 	.short	0x0004
        /*0022*/ 	.short	0x0030
        /*0024*/ 	.byte	0x00, 0xf0, 0x41, 0x00


	//----- nvinfo : EIATTR_KPARAM_INFO
	.align		4
.L_148:
        /*0028*/ 	.byte	0x04, 0x17
        /*002a*/ 	.short	(.L_150 - .L_149)
.L_149:
        /*002c*/ 	.word	0x00000000
        /*0030*/ 	.short	0x0003
        /*0032*/ 	.short	0x0028
        /*0034*/ 	.byte	0x00, 0xf0, 0x05, 0x00


	//----- nvinfo : EIATTR_KPARAM_INFO
	.align		4
.L_150:
        /*0038*/ 	.byte	0x04, 0x17
        /*003a*/ 	.short	(.L_152 - .L_151)
.L_151:
        /*003c*/ 	.word	0x00000000
        /*0040*/ 	.short	0x0002
        /*0042*/ 	.short	0x0020
        /*0044*/ 	.byte	0x00, 0xf0, 0x21, 0x00


	//----- nvinfo : EIATTR_KPARAM_INFO
	.align		4
.L_152:
        /*0048*/ 	.byte	0x04, 0x17
        /*004a*/ 	.short	(.L_154 - .L_153)
.L_153:
        /*004c*/ 	.word	0x00000000
        /*0050*/ 	.short	0x0001
        /*0052*/ 	.short	0x0018
        /*0054*/ 	.byte	0x00, 0xf5, 0x21, 0x00


	//----- nvinfo : EIATTR_KPARAM_INFO
	.align		4
.L_154:
        /*0058*/ 	.byte	0x04, 0x17
        /*005a*/ 	.short	(.L_156 - .L_155)
.L_155:
        /*005c*/ 	.word	0x00000000
        /*0060*/ 	.short	0x0000
        /*0062*/ 	.short	0x0000
        /*0064*/ 	.byte	0x00, 0xf0, 0x61, 0x00


	//----- nvinfo : EIATTR_SPARSE_MMA_MASK
	.align		4
.L_156:
        /*0068*/ 	.byte	0x03, 0x50
        /*006a*/ 	.short	0x0000


	//----- nvinfo : EIATTR_MAXREG_COUNT
	.align		4
        /*006c*/ 	.byte	0x03, 0x1b
        /*006e*/ 	.short	0x00ff


	//----- nvinfo : EIATTR_NUM_BARRIERS
	.align		4
        /*0070*/ 	.byte	0x02, 0x4c
        /*0072*/ 	.byte	0x01
	.zero		1


	//----- nvinfo : EIATTR_MERCURY_ISA_VERSION
	.align		4
        /*0074*/ 	.byte	0x03, 0x5f
        /*0076*/ 	.short	0x0101


	//----- nvinfo : EIATTR_COOP_GROUP_MASK_REGIDS
	.align		4
        /*0078*/ 	.byte	0x04, 0x29
        /*007a*/ 	.short	(.L_158 - .L_157)


	//   ....[0]....
.L_157:
        /*007c*/ 	.word	0xffffffff


	//   ....[1]....
        /*0080*/ 	.word	0xffffffff


	//   ....[2]....
        /*0084*/ 	.word	0xffffffff


	//   ....[3]....
        /*0088*/ 	.word	0xffffffff


	//   ....[4]....
        /*008c*/ 	.word	0xffffffff


	//   ....[5]....
        /*0090*/ 	.word	0xffffffff


	//   ....[6]....
        /*0094*/ 	.word	0xffffffff


	//   ....[7]....
        /*0098*/ 	.word	0xffffffff


	//   ....[8]....
        /*009c*/ 	.word	0xffffffff


	//   ....[9]....
        /*00a0*/ 	.word	0xffffffff


	//   ....[10]....
        /*00a4*/ 	.word	0xffffffff


	//   ....[11]....
        /*00a8*/ 	.word	0xffffffff


	//   ....[12]....
        /*00ac*/ 	.word	0xffffffff


	//   ....[13]....
        /*00b0*/ 	.word	0xffffffff


	//   ....[14]....
        /*00b4*/ 	.word	0xffffffff


	//   ....[15]....
        /*00b8*/ 	.word	0xffffffff


	//   ....[16]....
        /*00bc*/ 	.word	0xffffffff


	//   ....[17]....
        /*00c0*/ 	.word	0xffffffff


	//   ....[18]....
        /*00c4*/ 	.word	0xffffffff


	//   ....[19]....
        /*00c8*/ 	.word	0xffffffff


	//   ....[20]....
        /*00cc*/ 	.word	0xffffffff


	//   ....[21]....
        /*00d0*/ 	.word	0xffffffff


	//   ....[22]....
        /*00d4*/ 	.word	0xffffffff


	//   ....[23]....
        /*00d8*/ 	.word	0xffffffff


	//   ....[24]....
        /*00dc*/ 	.word	0xffffffff


	//   ....[25]....
        /*00e0*/ 	.word	0xffffffff


	//   ....[26]....
        /*00e4*/ 	.word	0xffffffff


	//   ....[27]....
        /*00e8*/ 	.word	0xffffffff


	//   ....[28]....
        /*00ec*/ 	.word	0xffffffff


	//   ....[29]....
        /*00f0*/ 	.word	0xffffffff


	//   ....[30]....
        /*00f4*/ 	.word	0xffffffff


	//   ....[31]....
        /*00f8*/ 	.word	0xffffffff


	//   ....[32]....
        /*00fc*/ 	.word	0xffffffff


	//   ....[33]....
        /*0100*/ 	.word	0xffffffff


	//   ....[34]....
        /*0104*/ 	.word	0xffffffff


	//   ....[35]....
        /*0108*/ 	.word	0xffffffff


	//   ....[36]....
        /*010c*/ 	.word	0xffffffff


	//   ....[37]....
        /*0110*/ 	.word	0xffffffff


	//   ....[38]....
        /*0114*/ 	.word	0xffffffff


	//   ....[39]....
        /*0118*/ 	.word	0xffffffff


	//   ....[40]....
        /*011c*/ 	.word	0xffffffff


	//   ....[41]....
        /*0120*/ 	.word	0xffffffff


	//   ....[42]....
        /*0124*/ 	.word	0xffffffff


	//   ....[43]....
        /*0128*/ 	.word	0xffffffff


	//   ....[44]....
        /*012c*/ 	.word	0xffffffff


	//----- nvinfo : EIATTR_COOP_GROUP_INSTR_OFFSETS
	.align		4
.L_158:
        /*0130*/ 	.byte	0x04, 0x28
        /*0132*/ 	.short	(.L_160 - .L_159)


	//   ....[0]....
.L_159:
        /*0134*/ 	.word	0x00001210


	//   ....[1]....
        /*0138*/ 	.word	0x00001220


	//   ....[2]....
        /*013c*/ 	.word	0x00001230


	//   ....[3]....
        /*0140*/ 	.word	0x00001380


	//   ....[4]....
        /*0144*/ 	.word	0x000013b0


	//   ....[5]....
        /*0148*/ 	.word	0x000013e0


	//   ....[6]....
        /*014c*/ 	.word	0x00001500


	//   ....[7]....
        /*0150*/ 	.word	0x00001520


	//   ....[8]....
        /*0154*/ 	.word	0x00001530


	//   ....[9]....
        /*0158*/ 	.word	0x00001650


	//   ....[10]....
        /*015c*/ 	.word	0x00001670


	//   ....[11]....
        /*0160*/ 	.word	0x00001680


	//   ....[12]....
        /*0164*/ 	.word	0x000017a0


	//   ....[13]....
        /*0168*/ 	.word	0x000017c0


	//   ....[14]....
        /*016c*/ 	.word	0x000017d0


	//   ....[15]....
        /*0170*/ 	.word	0x00001f70


	//   ....[16]....
        /*0174*/ 	.word	0x00002000


	//   ....[17]....
        /*0178*/ 	.word	0x00002030


	//   ....[18]....
        /*017c*/ 	.word	0x00002150


	//   ....[19]....
        /*0180*/ 	.word	0x00002180


	//   ....[20]....
        /*0184*/ 	.word	0x00002190


	//   ....[21]....
        /*0188*/ 	.word	0x000022b0


	//   ....[22]....
        /*018c*/ 	.word	0x000022d0


	//   ....[23]....
        /*0190*/ 	.word	0x000022e0


	//   ....[24]....
        /*0194*/ 	.word	0x00002400


	//   ....[25]....
        /*0198*/ 	.word	0x00002420


	//   ....[26]....
        /*019c*/ 	.word	0x00002430


	//   ....[27]....
        /*01a0*/ 	.word	0x00002550


	//   ....[28]....
        /*01a4*/ 	.word	0x00002570


	//   ....[29]....
        /*01a8*/ 	.word	0x00002580


	//   ....[30]....
        /*01ac*/ 	.word	0x00004700


	//   ....[31]....
        /*01b0*/ 	.word	0x00004710


	//   ....[32]....
        /*01b4*/ 	.word	0x00004720


	//   ....[33]....
        /*01b8*/ 	.word	0x00004870


	//   ....[34]....
        /*01bc*/ 	.word	0x000048a0


	//   ....[35]....
        /*01c0*/ 	.word	0x000048d0


	//   ....[36]....
        /*01c4*/ 	.word	0x000049f0


	//   ....[37]....
        /*01c8*/ 	.word	0x00004a10


	//   ....[38]....
        /*01cc*/ 	.word	0x00004a20


	//   ....[39]....
        /*01d0*/ 	.word	0x00004b40


	//   ....[40]....
        /*01d4*/ 	.word	0x00004b60


	//   ....[41]....
        /*01d8*/ 	.word	0x00004b70


	//   ....[42]....
        /*01dc*/ 	.word	0x00004c90


	//   ....[43]....
        /*01e0*/ 	.word	0x00004cb0


	//   ....[44]....
        /*01e4*/ 	.word	0x00004cc0


	//----- nvinfo : EIATTR_VRC_CTA_INIT_COUNT
	.align		4
.L_160:
        /*01e8*/ 	.byte	0x02, 0x4a
	.zero		1
	.zero		1


	//----- nvinfo : EIATTR_EXIT_INSTR_OFFSETS
	.align		4
        /*01ec*/ 	.byte	0x04, 0x1c
        /*01ee*/ 	.short	(.L_162 - .L_161)


	//   ....[0]....
.L_161:
        /*01f0*/ 	.word	0x00000090


	//   ....[1]....
        /*01f4*/ 	.word	0x000000e0


	//   ....[2]....
        /*01f8*/ 	.word	0x000053e0


	//   ....[3]....
        /*01fc*/ 	.word	0x000054d0


	//----- nvinfo : EIATTR_MAX_THREADS
	.align		4
.L_162:
        /*0200*/ 	.byte	0x04, 0x05
        /*0202*/ 	.short	(.L_164 - .L_163)
.L_163:
        /*0204*/ 	.word	0x00000100
        /*0208*/ 	.word	0x00000001
        /*020c*/ 	.word	0x00000001


	//----- nvinfo : EIATTR_CRS_STACK_SIZE
	.align		4
.L_164:
        /*0210*/ 	.byte	0x04, 0x1e
        /*0212*/ 	.short	(.L_166 - .L_165)
.L_165:
        /*0214*/ 	.word	0x00000000


	//----- nvinfo : EIATTR_CBANK_PARAM_SIZE
	.align		4
.L_166:
        /*0218*/ 	.byte	0x03, 0x19
        /*021a*/ 	.short	0x0041


	//----- nvinfo : EIATTR_PARAM_CBANK
	.align		4
        /*021c*/ 	.byte	0x04, 0x0a
        /*021e*/ 	.short	(.L_168 - .L_167)
	.align		4
.L_167:
        /*0220*/ 	.word	index@(.nv.constant0._ZN3cub18CUB_300001_SM_10006detail6reduce28DeviceReduceSingleTileKernelINS2_10policy_hubIN4cuda3std3__45tupleIJblEEEyN6thrust24THRUST_300001_SM_1000_NS8cuda_cub9__find_if7functorIS9_EEE10Policy1000ENSB_12zip_iteratorINS8_IJNSD_26transform_input_iterator_tIbNSB_6detail15normal_iteratorINSB_10device_ptrIiEEEENS7_10__not_fn_tI17greater_than_fourEEEENSB_17counting_iteratorIlNSB_11use_defaultESU_SU_EEEEEEEPS9_ySF_S9_S9_NS7_10__identityEEEvT0_T1_T2_T3_T4_T6_)
        /*0224*/ 	.short	0x0380
        /*0226*/ 	.short	0x0041


	//----- nvinfo : EIATTR_SW_WAR
	.align		4
.L_168:
        /*0228*/ 	.byte	0x04, 0x36
        /*022a*/ 	.short	(.L_170 - .L_169)
.L_169:
        /*022c*/ 	.word	0x00000008
.L_170:


//--------------------- .nv.info._ZN3cub18CUB_300001_SM_10006detail6reduce28DeviceReduceSingleTileKernelINS2_10policy_hubIN4cuda3std3__45tupleIJblEEEjN6thrust24THRUST_300001_SM_1000_NS8cuda_cub9__find_if7functorIS9_EEE10Policy1000EPS9_SI_iSF_S9_S9_NS7_10__identityEEEvT0_T1_T2_T3_T4_T6_ --------------------------
	.section	.nv.info._ZN3cub18CUB_300001_SM_10006detail6reduce28DeviceReduceSingleTileKernelINS2_10policy_hubIN4cuda3std3__45tupleIJblEEEjN6thrust24THRUST_300001_SM_1000_NS8cuda_cub9__find_if7functorIS9_EEE10Policy1000EPS9_SI_iSF_S9_S9_NS7_10__identityEEEvT0_T1_T2_T3_T4_T6_,"",@"SHT_CUDA_INFO"
	.sectionflags	@""
	.align	4


	//----- nvinfo : EIATTR_CUDA_API_VERSION
	.align		4
        /*0000*/ 	.byte	0x04, 0x37
        /*0002*/ 	.short	(.L_172 - .L_171)
.L_171:
        /*0004*/ 	.word	0x00000082


	//----- nvinfo : EIATTR_KPARAM_INFO
	.align		4
.L_172:
        /*0008*/ 	.byte	0x04, 0x17
        /*000a*/ 	.short	(.L_174 - .L_173)
.L_173:
        /*000c*/ 	.word	0x00000000
        /*0010*/ 	.short	0x0005
        /*0012*/ 	.short	0x0028
        /*0014*/ 	.byte	0x00, 0xf0, 0x05, 0x00


	//----- nvinfo : EIATTR_KPARAM_INFO
	.align		4
.L_174:
        /*0018*/ 	.byte	0x04, 0x17
        /*001a*/ 	.short	(.L_176 - .L_175)
.L_175:
        /*001c*/ 	.word	0x00000000
        /*0020*/ 	.short	0x0004
        /*0022*/ 	.short	0x0018
        /*0024*/ 	.byte	0x00, 0xf0, 0x41, 0x00


	//----- nvinfo : EIATTR_KPARAM_INFO
	.align		4
.L_176:
        /*0028*/ 	.byte	0x04, 0x17
        /*002a*/ 	.short	(.L_178 - .L_177)
.L_177:
        /*002c*/ 	.word	0x00000000
        /*0030*/ 	.short	0x0003
        /*0032*/ 	.short	0x0014
        /*0034*/ 	.byte	0x00, 0xf0, 0x05, 0x00


	//----- nvinfo : EIATTR_KPARAM_INFO
	.align		4
.L_178:
        /*0038*/ 	.byte	0x04, 0x17
        /*003a*/ 	.short	(.L_180 - .L_179)
.L_179:
        /*003c*/ 	.word	0x00000000
        /*0040*/ 	.short	0x0002
        /*0042*/ 	.short	0x0010
        /*0044*/ 	.byte	0x00, 0xf0, 0x11, 0x00


	//----- nvinfo : EIATTR_KPARAM_INFO
	.align		4
.L_180:
        /*0048*/ 	.byte	0x04, 0x17
        /*004a*/ 	.short	(.L_182 - .L_181)
.L_181:
        /*004c*/ 	.word	0x00000000
        /*0050*/ 	.short	0x0001
        /*0052*/ 	.short	0x0008
        /*0054*/ 	.byte	0x00, 0xf5, 0x21, 0x00


	//----- nvinfo : EIATTR_KPARAM_INFO
	.align		4
.L_182:
        /*0058*/ 	.byte	0x04, 0x17
        /*005a*/ 	.short	(.L_184 - .L_183)
.L_183:
        /*005c*/ 	.word	0x00000000
        /*0060*/ 	.short	0x0000
        /*0062*/ 	.short	0x0000
        /*0064*/ 	.byte	0x00, 0xf5, 0x21, 0x00


	//----- nvinfo : EIATTR_SPARSE_MMA_MASK
	.align		4
.L_184:
        /*0068*/ 	.byte	0x03, 0x50
        /*006a*/ 	.short	0x0000


	//----- nvinfo : EIATTR_MAXREG_COUNT
	.align		4
        /*006c*/ 	.byte	0x03, 0x1b
        /*006e*/ 	.short	0x00ff


	//----- nvinfo : EIATTR_NUM_BARRIERS
	.align		4
        /*0070*/ 	.byte	0x02, 0x4c
        /*0072*/ 	.byte	0x01
	.zero		1


	//----- nvinfo : EIATTR_MERCURY_ISA_VERSION
	.align		4
        /*0074*/ 	.byte	0x03, 0x5f
        /*0076*/ 	.short	0x0101


	//----- nvinfo : EIATTR_COOP_GROUP_MASK_REGIDS
	.align		4
        /*0078*/ 	.byte	0x04, 0x29
        /*007a*/ 	.short	(.L_186 - .L_185)


	//   ....[0]....
.L_185:
        /*007c*/ 	.word	0xffffffff


	//   ....[1]....
        /*0080*/ 	.word	0xffffffff


	//   ....[2]....
        /*0084*/ 	.word	0xffffffff


	//   ....[3]....
        /*0088*/ 	.word	0xffffffff


	//   ....[4]....
        /*008c*/ 	.word	0xffffffff


	//   ....[5]....
        /*0090*/ 	.word	0xffffffff


	//   ....[6]....
        /*0094*/ 	.word	0xffffffff


	//   ....[7]....
        /*0098*/ 	.word	0xffffffff


	//   ....[8]....
        /*009c*/ 	.word	0xffffffff


	//   ....[9]....
        /*00a0*/ 	.word	0xffffffff


	//   ....[10]....
        /*00a4*/ 	.word	0xffffffff


	//   ....[11]....
        /*00a8*/ 	.word	0xffffffff


	//   ....[12]....
        /*00ac*/ 	.word	0xffffffff


	//   ....[13]....
        /*00b0*/ 	.word	0xffffffff


	//   ....[14]....
        /*00b4*/ 	.word	0xffffffff


	//   ....[15]....
        /*00b8*/ 	.word	0xffffffff


	//   ....[16]....
        /*00bc*/ 	.word	0xffffffff


	//   ....[17]....
        /*00c0*/ 	.word	0xffffffff


	//   ....[18]....
        /*00c4*/ 	.word	0xffffffff


	//   ....[19]....
        /*00c8*/ 	.word	0xffffffff


	//   ....[20]....
        /*00cc*/ 	.word	0xffffffff


	//   ....[21]....
        /*00d0*/ 	.word	0xffffffff


	//   ....[22]....
        /*00d4*/ 	.word	0xffffffff


	//   ....[23]....
        /*00d8*/ 	.word	0xffffffff


	//   ....[24]....
        /*00dc*/ 	.word	0xffffffff


	//   ....[25]....
        /*00e0*/ 	.word	0xffffffff


	//   ....[26]....
        /*00e4*/ 	.word	0xffffffff


	//   ....[27]....
        /*00e8*/ 	.word	0xffffffff


	//   ....[28]....
        /*00ec*/ 	.word	0xffffffff


	//   ....[29]....
        /*00f0*/ 	.word	0xffffffff


	//   ....[30]....
        /*00f4*/ 	.word	0xffffffff


	//   ....[31]....
        /*00f8*/ 	.word	0xffffffff


	//   ....[32]....
        /*00fc*/ 	.word	0xffffffff


	//   ....[33]....
        /*0100*/ 	.word	0xffffffff


	//   ....[34]....
        /*0104*/ 	.word	0xffffffff


	//   ....[35]....
        /*0108*/ 	.word	0xffffffff


	//   ....[36]....
        /*010c*/ 	.word	0xffffffff


	//   ....[37]....
        /*0110*/ 	.word	0xffffffff


	//   ....[38]....
        /*0114*/ 	.word	0xffffffff


	//   ....[39]....
        /*0118*/ 	.word	0xffffffff


	//   ....[40]....
        /*011c*/ 	.word	0xffffffff


	//   ....[41]....
        /*0120*/ 	.word	0xffffffff


	//   ....[42]....
        /*0124*/ 	.word	0xffffffff


	//   ....[43]....
        /*0128*/ 	.word	0xffffffff


	//   ....[44]....
        /*012c*/ 	.word	0xffffffff


	//----- nvinfo : EIATTR_COOP_GROUP_INSTR_OFFSETS
	.align		4
.L_186:
        /*0130*/ 	.byte	0x04, 0x28
        /*0132*/ 	.short	(.L_188 - .L_187)


	//   ....[0]....
.L_187:
        /*0134*/ 	.word	0x000007d0


	//   ....[1]....
        /*0138*/ 	.word	0x000007e0


	//   ....[2]....
        /*013c*/ 	.word	0x000007f0


	//   ....[3]....
        /*0140*/ 	.word	0x00000940


	//   ....[4]....
        /*0144*/ 	.word	0x00000970


	//   ....[5]....
        /*0148*/ 	.word	0x000009a0


	//   ....[6]....
        /*014c*/ 	.word	0x00000ac0


	//   ....[7]....
        /*0150*/ 	.word	0x00000ae0


	//   ....[8]....
        /*0154*/ 	.word	0x00000af0


	//   ....[9]....
        /*0158*/ 	.word	0x00000c10


	//   ....[10]....
        /*015c*/ 	.word	0x00000c30


	//   ....[11]....
        /*0160*/ 	.word	0x00000c40


	//   ....[12]....
        /*0164*/ 	.word	0x00000d60


	//   ....[13]....
        /*0168*/ 	.word	0x00000d80


	//   ....[14]....
        /*016c*/ 	.word	0x00000d90


	//   ....[15]....
        /*0170*/ 	.word	0x00001520


	//   ....[16]....
        /*0174*/ 	.word	0x000015b0


	//   ....[17]....
        /*0178*/ 	.word	0x000015e0


	//   ....[18]....
        /*017c*/ 	.word	0x00001700


	//   ....[19]....
        /*0180*/ 	.word	0x00001730


	//   ....[20]....
        /*0184*/ 	.word	0x00001740


	//   ....[21]....
        /*0188*/ 	.word	0x00001860


	//   ....[22]....
        /*018c*/ 	.word	0x00001880


	//   ....[23]....
        /*0190*/ 	.word	0x00001890


	//   ....[24]....
        /*0194*/ 	.word	0x000019b0


	//   ....[25]....
        /*0198*/ 	.word	0x000019d0


	//   ....[26]....
        /*019c*/ 	.word	0x000019e0


	//   ....[27]....
        /*01a0*/ 	.word	0x00001b00


	//   ....[28]....
        /*01a4*/ 	.word	0x00001b20


	//   ....[29]....
        /*01a8*/ 	.word	0x00001b30


	//   ....[30]....
        /*01ac*/ 	.word	0x000031b0


	//   ....[31]....
        /*01b0*/ 	.word	0x000031c0


	//   ....[32]....
        /*01b4*/ 	.word	0x000031d0


	//   ....[33]....
        /*01b8*/ 	.word	0x00003320


	//   ....[34]....
        /*01bc*/ 	.word	0x00003350


	//   ....[35]....
        /*01c0*/ 	.word	0x00003380


	//   ....[36]....
        /*01c4*/ 	.word	0x000034a0


	//   ....[37]....
        /*01c8*/ 	.word	0x000034c0


	//   ....[38]....
        /*01cc*/ 	.word	0x000034d0


	//   ....[39]....
        /*01d0*/ 	.word	0x000035f0


	//   ....[40]....
        /*01d4*/ 	.word	0x00003610


	//   ....[41]....
        /*01d8*/ 	.word	0x00003620


	//   ....[42]....
        /*01dc*/ 	.word	0x00003740


	//   ....[43]....
        /*01e0*/ 	.word	0x00003760


	//   ....[44]....
        /*01e4*/ 	.word	0x00003770


	//----- nvinfo : EIATTR_VRC_CTA_INIT_COUNT
	.align		4
.L_188:
        /*01e8*/ 	.byte	0x02, 0x4a
	.zero		1
	.zero		1


	//----- nvinfo : EIATTR_EXIT_INSTR_OFFSETS
	.align		4
        /*01ec*/ 	.byte	0x04, 0x1c
        /*01ee*/ 	.short	(.L_190 - .L_189)


	//   ....[0]....
.L_189:
        /*01f0*/ 	.word	0x00000080


	//   ....[1]....
        /*01f4*/ 	.word	0x000000d0


	//   ....[2]....
        /*01f8*/ 	.word	0x00003e80


	//   ....[3]....
        /*01fc*/ 	.word	0x00003f70


	//----- nvinfo : EIATTR_MAX_THREADS
	.align		4
.L_190:
        /*0200*/ 	.byte	0x04, 0x05
        /*0202*/ 	.short	(.L_192 - .L_191)
.L_191:
        /*0204*/ 	.word	0x00000100
        /*0208*/ 	.word	0x00000001
        /*020c*/ 	.word	0x00000001


	//----- nvinfo : EIATTR_CRS_STACK_SIZE
	.align		4
.L_192:
        /*0210*/ 	.byte	0x04, 0x1e
        /*0212*/ 	.short	(.L_194 - .L_193)
.L_193:
        /*0214*/ 	.word	0x00000000


	//----- nvinfo : EIATTR_CBANK_PARAM_SIZE
	.align		4
.L_194:
        /*0218*/ 	.byte	0x03, 0x19
        /*021a*/ 	.short	0x0029


	//----- nvinfo : EIATTR_PARAM_CBANK
	.align		4
        /*021c*/ 	.byte	0x04, 0x0a
        /*021e*/ 	.short	(.L_196 - .L_195)
	.align		4
.L_195:
        /*0220*/ 	.word	index@(.nv.constant0._ZN3cub18CUB_300001_SM_10006detail6reduce28DeviceReduceSingleTileKernelINS2_10policy_hubIN4cuda3std3__45tupleIJblEEEjN6thrust24THRUST_300001_SM_1000_NS8cuda_cub9__find_if7functorIS9_EEE10Policy1000EPS9_SI_iSF_S9_S9_NS7_10__identityEEEvT0_T1_T2_T3_T4_T6_)
        /*0224*/ 	.short	0x0380
        /*0226*/ 	.short	0x0029


	//----- nvinfo : EIATTR_SW_WAR
	.align		4
.L_196:
        /*0228*/ 	.byte	0x04, 0x36
        /*022a*/ 	.short	(.L_198 - .L_197)
.L_197:
        /*022c*/ 	.word	0x00000008
.L_198:


//--------------------- .nv.info._ZN3cub18CUB_300001_SM_10006detail6reduce18DeviceReduceKernelINS2_10policy_hubIN4cuda3std3__45tupleIJblEEEjN6thrust24THRUST_300001_SM_1000_NS8cuda_cub9__find_if7functorIS9_EEE10Policy1000ENSB_12zip_iteratorINS8_IJNSD_26transform_input_iterator_tIbNSB_6detail15normal_iteratorINSB_10device_ptrIiEEEENS7_10__not_fn_tI17greater_than_fourEEEENSB_17counting_iteratorIlNSB_11use_defaultESU_SU_EEEEEEEjSF_S9_NS7_10__identityEEEvT0_PT3_T1_NS0_13GridEvenShareIS12_EET2_T4_ --------------------------
	.section	.nv.info._ZN3cub18CUB_300001_SM_10006detail6reduce18DeviceReduceKernelINS2_10policy_hubIN4cuda3std3__45tupleIJblEEEjN6thrust24THRUST_300001_SM_1000_NS8cuda_cub9__find_if7functorIS9_EEE10Policy1000ENSB_12zip_iteratorINS8_IJNSD_26transform_input_iterator_tIbNSB_6detail15normal_iteratorINSB_10device_ptrIiEEEENS7_10__not_fn_tI17greater_than_fourEEEENSB_17counting_iteratorIlNSB_11use_defaultESU_SU_EEEEEEEjSF_S9_NS7_10__identityEEEvT0_PT3_T1_NS0_13GridEvenShareIS12_EET2_T4_,"",@"SHT_CUDA_INFO"
	.sectionflags	@""
	.align	4


	//----- nvinfo : EIATTR_CUDA_API_VERSION
	.align		4
        /*0000*/ 	.byte	0x04, 0x37
        /*0002*/ 	.short	(.L_200 - .L_199)
.L_199:
        /*0004*/ 	.word	0x00000082


	//----- nvinfo : EIATTR_KPARAM_INFO
	.align		4
.L_200:
        /*0008*/ 	.byte	0x04, 0x17
        /*000a*/ 	.short	(.L_202 - .L_201)
.L_201:
        /*000c*/ 	.word	0x00000000
        /*0010*/ 	.short	0x0005
        /*0012*/ 	.short	0x004d
        /*0014*/ 	.byte	0x00, 0xf0, 0x05, 0x00


	//----- nvinfo : EIATTR_KPARAM_INFO
	.align		4
.L_202:
        /*0018*/ 	.byte	0x04, 0x17
        /*001a*/ 	.short	(.L_204 - .L_203)
.L_203:
        /*001c*/ 	.word	0x00000000
        /*0020*/ 	.short	0x0004
        /*0022*/ 	.short	0x004c
        /*0024*/ 	.byte	0x00, 0xf0, 0x05, 0x00


	//----- nvinfo : EIATTR_KPARAM_INFO
	.align		4
.L_204:
        /*0028*/ 	.byte	0x04, 0x17
        /*002a*/ 	.short	(.L_206 - .L_205)
.L_205:
        /*002c*/ 	.word	0x00000000
        /*0030*/ 	.short	0x0003
        /*0032*/ 	.short	0x0024
        /*0034*/ 	.byte	0x00, 0xf0, 0xa1, 0x00


	//----- nvinfo : EIATTR_KPARAM_INFO
	.align		4
.L_206:
        /*0038*/ 	.byte	0x04, 0x17
        /*003a*/ 	.short	(.L_208 - .L_207)
.L_207:
        /*003c*/ 	.word	0x00000000
        /*0040*/ 	.short	0x0002
        /*0042*/ 	.short	0x0020
        /*0044*/ 	.byte	0x00, 0xf0, 0x11, 0x00


	//----- nvinfo : EIATTR_KPARAM_INFO
	.align		4
.L_208:
        /*0048*/ 	.byte	0x04, 0x17
        /*004a*/ 	.short	(.L_210 - .L_209)
.L_209:
        /*004c*/ 	.word	0x00000000
        /*0050*/ 	.short	0x0001
        /*0052*/ 	.short	0x0018
        /*0054*/ 	.byte	0x00, 0xf5, 0x21, 0x00


	//----- nvinfo : EIATTR_KPARAM_INFO
	.align		4
.L_210:
        /*0058*/ 	.byte	0x04, 0x17
        /*005a*/ 	.short	(.L_212 - .L_211)
.L_211:
        /*005c*/ 	.word	0x00000000
        /*0060*/ 	.short	0x0000
        /*0062*/ 	.short	0x0000
        /*0064*/ 	.byte	0x00, 0xf0, 0x61, 0x00


	//----- nvinfo : EIATTR_SPARSE_MMA_MASK
	.align		4
.L_212:
        /*0068*/ 	.byte	0x03, 0x50
        /*006a*/ 	.short	0x0000


	//----- nvinfo : EIATTR_MAXREG_COUNT
	.align		4
        /*006c*/ 	.byte	0x03, 0x1b
        /*006e*/ 	.short	0x00ff


	//----- nvinfo : EIATTR_NUM_BARRIERS
	.align		4
        /*0070*/ 	.byte	0x02, 0x4c
        /*0072*/ 	.byte	0x01
	.zero		1


	//----- nvinfo : EIATTR_MERCURY_ISA_VERSION
	.align		4
        /*0074*/ 	.byte	0x03, 0x5f
        /*0076*/ 	.short	0x0101


	//----- nvinfo : EIATTR_COOP_GROUP_MASK_REGIDS
	.align		4
        /*0078*/ 	.byte	0x04, 0x29
        /*007a*/ 	.short	(.L_214 - .L_213)


	//   ....[0]....
.L_213:
        /*007c*/ 	.word	0xffffffff


	//   ....[1]....
        /*0080*/ 	.word	0xffffffff


	//   ....[2]....
        /*0084*/ 	.word	0xffffffff


	//   ....[3]....
        /*0088*/ 	.word	0xffffffff


	//   ....[4]....
        /*008c*/ 	.word	0xffffffff


	//   ....[5]....
        /*0090*/ 	.word	0xffffffff


	//   ....[6]....
        /*0094*/ 	.word	0xffffffff


	//   ....[7]....
        /*0098*/ 	.word	0xffffffff


	//   ....[8]....
        /*009c*/ 	.word	0xffffffff


	//   ....[9]....
        /*00a0*/ 	.word	0xffffffff


	//   ....[10]....
        /*00a4*/ 	.word	0xffffffff


	//   ....[11]....
        /*00a8*/ 	.word	0xffffffff


	//   ....[12]....
        /*00ac*/ 	.word	0xffffffff


	//   ....[13]....
        /*00b0*/ 	.word	0xffffffff


	//   ....[14]....
        /*00b4*/ 	.word	0xffffffff


	//   ....[15]....
        /*00b8*/ 	.word	0xffffffff


	//   ....[16]....
        /*00bc*/ 	.word	0xffffffff


	//   ....[17]....
        /*00c0*/ 	.word	0xffffffff


	//   ....[18]....
        /*00c4*/ 	.word	0xffffffff


	//   ....[19]....
        /*00c8*/ 	.word	0xffffffff


	//   ....[20]....
        /*00cc*/ 	.word	0xffffffff


	//   ....[21]....
        /*00d0*/ 	.word	0xffffffff


	//   ....[22]....
        /*00d4*/ 	.word	0xffffffff


	//   ....[23]....
        /*00d8*/ 	.word	0xffffffff


	//   ....[24]....
        /*00dc*/ 	.word	0xffffffff


	//   ....[25]....
        /*00e0*/ 	.word	0xffffffff


	//   ....[26]....
        /*00e4*/ 	.word	0xffffffff


	//   ....[27]....
        /*00e8*/ 	.word	0xffffffff


	//   ....[28]....
        /*00ec*/ 	.word	0xffffffff


	//   ....[29]....
        /*00f0*/ 	.word	0xffffffff


	//   ....[30]....
        /*00f4*/ 	.word	0xffffffff


	//   ....[31]....
        /*00f8*/ 	.word	0xffffffff


	//   ....[32]....
        /*00fc*/ 	.word	0xffffffff


	//   ....[33]....
        /*0100*/ 	.word	0xffffffff


	//   ....[34]....
        /*0104*/ 	.word	0xffffffff


	//   ....[35]....
        /*0108*/ 	.word	0xffffffff


	//   ....[36]....
        /*010c*/ 	.word	0xffffffff


	//   ....[37]....
        /*0110*/ 	.word	0xffffffff


	//   ....[38]....
        /*0114*/ 	.word	0xffffffff


	//   ....[39]....
        /*0118*/ 	.word	0xffffffff


	//   ....[40]....
        /*011c*/ 	.word	0xffffffff


	//   ....[41]....
        /*0120*/ 	.word	0xffffffff


	//   ....[42]....
        /*0124*/ 	.word	0xffffffff


	//   ....[43]....
        /*0128*/ 	.word	0xffffffff


	//   ....[44]....
        /*012c*/ 	.word	0xffffffff


	//----- nvinfo : EIATTR_COOP_GROUP_INSTR_OFFSETS
	.align		4
.L_214:
        /*0130*/ 	.byte	0x04, 0x28
        /*0132*/ 	.short	(.L_216 - .L_215)


	//   ....[0]....
.L_215:
        /*0134*/ 	.word	0x00001320


	//   ....[1]....
        /*0138*/ 	.word	0x00001330


	//   ....[2]....
        /*013c*/ 	.word	0x00001340


	//   ....[3]....
        /*0140*/ 	.word	0x00001490


	//   ....[4]....
        /*0144*/ 	.word	0x000014c0


	//   ....[5]....
        /*0148*/ 	.word	0x000014f0


	//   ....[6]....
        /*014c*/ 	.word	0x00001610


	//   ....[7]....
        /*0150*/ 	.word	0x00001630


	//   ....[8]....
        /*0154*/ 	.word	0x00001640


	//   ....[9]....
        /*0158*/ 	.word	0x00001760


	//   ....[10]....
        /*015c*/ 	.word	0x00001780


	//   ....[11]....
        /*0160*/ 	.word	0x00001790


	//   ....[12]....
        /*0164*/ 	.word	0x000018b0


	//   ....[13]....
        /*0168*/ 	.word	0x000018d0


	//   ....[14]....
        /*016c*/ 	.word	0x000018e0


	//   ....[15]....
        /*0170*/ 	.word	0x00002060


	//   ....[16]....
        /*0174*/ 	.word	0x000020f0


	//   ....[17]....
        /*0178*/ 	.word	0x00002120


	//   ....[18]....
        /*017c*/ 	.word	0x00002240


	//   ....[19]....
        /*0180*/ 	.word	0x00002270


	//   ....[20]....
        /*0184*/ 	.word	0x00002280


	//   ....[21]....
        /*0188*/ 	.word	0x000023a0


	//   ....[22]....
        /*018c*/ 	.word	0x000023c0


	//   ....[23]....
        /*0190*/ 	.word	0x000023d0


	//   ....[24]....
        /*0194*/ 	.word	0x000024f0


	//   ....[25]....
        /*0198*/ 	.word	0x00002510


	//   ....[26]....
        /*019c*/ 	.word	0x00002520


	//   ....[27]....
        /*01a0*/ 	.word	0x00002640


	//   ....[28]....
        /*01a4*/ 	.word	0x00002660


	//   ....[29]....
        /*01a8*/ 	.word	0x00002670


	//   ....[30]....
        /*01ac*/ 	.word	0x00004950


	//   ....[31]....
        /*01b0*/ 	.word	0x00004960


	//   ....[32]....
        /*01b4*/ 	.word	0x00004970


	//   ....[33]....
        /*01b8*/ 	.word	0x00004ac0


	//   ....[34]....
        /*01bc*/ 	.word	0x00004af0


	//   ....[35]....
        /*01c0*/ 	.word	0x00004b20


	//   ....[36]....
        /*01c4*/ 	.word	0x00004c40


	//   ....[37]....
        /*01c8*/ 	.word	0x00004c60


	//   ....[38]....
        /*01cc*/ 	.word	0x00004c70


	//   ....[39]....
        /*01d0*/ 	.word	0x00004d90


	//   ....[40]....
        /*01d4*/ 	.word	0x00004db0


	//   ....[41]....
        /*01d8*/ 	.word	0x00004dc0


	//   ....[42]....
        /*01dc*/ 	.word	0x00004ee0


	//   ....[43]....
        /*01e0*/ 	.word	0x00004f00


	//   ....[44]....
        /*01e4*/ 	.word	0x00004f10


	//----- nvinfo : EIATTR_VRC_CTA_INIT_COUNT
	.align		4
.L_216:
        /*01e8*/ 	.byte	0x02, 0x4a
	.zero		1
	.zero		1


	//----- nvinfo : EIATTR_EXIT_INSTR_OFFSETS
	.align		4
        /*01ec*/ 	.byte	0x04, 0x1c
        /*01ee*/ 	.short	(.L_218 - .L_217)


	//   ....[0]....
.L_217:
        /*01f0*/ 	.word	0x00005610


	//   ....[1]....
        /*01f4*/ 	.word	0x00005660


	//----- nvinfo : EIATTR_MAX_THREADS
	.align		4
.L_218:
        /*01f8*/ 	.byte	0x04, 0x05
        /*01fa*/ 	.short	(.L_220 - .L_219)
.L_219:
        /*01fc*/ 	.word	0x00000100
        /*0200*/ 	.word	0x00000001
        /*0204*/ 	.word	0x00000001


	//----- nvinfo : EIATTR_CRS_STACK_SIZE
	.align		4
.L_220:
        /*0208*/ 	.byte	0x04, 0x1e
        /*020a*/ 	.short	(.L_222 - .L_221)
.L_221:
        /*020c*/ 	.word	0x00000000


	//----- nvinfo : EIATTR_CBANK_PARAM_SIZE
	.align		4
.L_222:
        /*0210*/ 	.byte	0x03, 0x19
        /*0212*/ 	.short	0x004e


	//----- nvinfo : EIATTR_PARAM_CBANK
	.align		4
        /*0214*/ 	.byte	0x04, 0x0a
        /*0216*/ 	.short	(.L_224 - .L_223)
	.align		4
.L_223:
        /*0218*/ 	.word	index@(.nv.constant0._ZN3cub18CUB_300001_SM_10006detail6reduce18DeviceReduceKernelINS2_10policy_hubIN4cuda3std3__45tupleIJblEEEjN6thrust24THRUST_300001_SM_1000_NS8cuda_cub9__find_if7functorIS9_EEE10Policy1000ENSB_12zip_iteratorINS8_IJNSD_26transform_input_iterator_tIbNSB_6detail15normal_iteratorINSB_10device_ptrIiEEEENS7_10__not_fn_tI17greater_than_fourEEEENSB_17counting_iteratorIlNSB_11use_defaultESU_SU_EEEEEEEjSF_S9_NS7_10__identityEEEvT0_PT3_T1_NS0_13GridEvenShareIS12_EET2_T4_)
        /*021c*/ 	.short	0x0380
        /*021e*/ 	.short	0x004e


	//----- nvinfo : EIATTR_SW_WAR
	.align		4
.L_224:
        /*0220*/ 	.byte	0x04, 0x36
        /*0222*/ 	.short	(.L_226 - .L_225)
.L_225:
        /*0224*/ 	.word	0x00000008
.L_226:


//--------------------- .nv.info._ZN3cub18CUB_300001_SM_10006detail6reduce28DeviceReduceSingleTileKernelINS2_10policy_hubIN4cuda3std3__45tupleIJblEEEjN6thrust24THRUST_300001_SM_1000_NS8cuda_cub9__find_if7functorIS9_EEE10Policy1000ENSB_12zip_iteratorINS8_IJNSD_26transform_input_iterator_tIbNSB_6detail15normal_iteratorINSB_10device_ptrIiEEEENS7_10__not_fn_tI17greater_than_fourEEEENSB_17counting_iteratorIlNSB_11use_defaultESU_SU_EEEEEEEPS9_jSF_S9_S9_NS7_10__identityEEEvT0_T1_T2_T3_T4_T6_ --------------------------
	.section	.nv.info._ZN3cub18CUB_300001_SM_10006detail6reduce28DeviceReduceSingleTileKernelINS2_10policy_hubIN4cuda3std3__45tupleIJblEEEjN6thrust24THRUST_300001_SM_1000_NS8cuda_cub9__find_if7functorIS9_EEE10Policy1000ENSB_12zip_iteratorINS8_IJNSD_26transform_input_iterator_tIbNSB_6detail15normal_iteratorINSB_10device_ptrIiEEEENS7_10__not_fn_tI17greater_than_fourEEEENSB_17counting_iteratorIlNSB_11use_defaultESU_SU_EEEEEEEPS9_jSF_S9_S9_NS7_10__identityEEEvT0_T1_T2_T3_T4_T6_,"",@"SHT_CUDA_INFO"
	.sectionflags	@""
	.align	4


	//----- nvinfo : EIATTR_CUDA_API_VERSION
	.align		4
        /*0000*/ 	.byte	0x04, 0x37
        /*0002*/ 	.short	(.L_228 - .L_227)
.L_227:
        /*0004*/ 	.word	0x00000082


	//----- nvinfo : EIATTR_KPARAM_INFO
	.align		4
.L_228:
        /*0008*/ 	.byte	0x04, 0x17
        /*000a*/ 	.short	(.L_230 - .L_229)
.L_229:
        /*000c*/ 	.word	0x00000000
        /*0010*/ 	.short	0x0005
        /*0012*/ 	.short	0x0038
        /*0014*/ 	.byte	0x00, 0xf0, 0x05, 0x00


	//----- nvinfo : EIATTR_KPARAM_INFO
	.align		4
.L_230:
        /*0018*/ 	.byte	0x04, 0x17
        /*001a*/ 	.short	(.L_232 - .L_231)
.L_231:
        /*001c*/ 	.word	0x00000000
        /*0020*/ 	.short	0x0004
        /*0022*/ 	.short	0x0028
        /*0024*/ 	.byte	0x00, 0xf0, 0x41, 0x00


	//----- nvinfo : EIATTR_KPARAM_INFO
	.align		4
.L_232:
        /*0028*/ 	.byte	0x04, 0x17
        /*002a*/ 	.short	(.L_234 - .L_233)
.L_233:
        /*002c*/ 	.word	0x00000000
        /*0030*/ 	.short	0x0003
        /*0032*/ 	.short	0x0024
        /*0034*/ 	.byte	0x00, 0xf0, 0x05, 0x00


	//----- nvinfo : EIATTR_KPARAM_INFO
	.align		4
.L_234:
        /*0038*/ 	.byte	0x04, 0x17
        /*003a*/ 	.short	(.L_236 - .L_235)
.L_235:
        /*003c*/ 	.word	0x00000000
        /*0040*/ 	.short	0x0002
        /*0042*/ 	.short	0x0020
        /*0044*/ 	.byte	0x00, 0xf0, 0x11, 0x00


	//----- nvinfo : EIATTR_KPARAM_INFO
	.align		4
.L_236:
        /*0048*/ 	.byte	0x04, 0x17
        /*004a*/ 	.short	(.L_238 - .L_237)
.L_237:
        /*004c*/ 	.word	0x00000000
        /*0050*/ 	.short	0x0001
        /*0052*/ 	.short	0x0018
        /*0054*/ 	.byte	0x00, 0xf5, 0x21, 0x00


	//----- nvinfo : EIATTR_KPARAM_INFO
	.align		4
.L_238:
        /*0058*/ 	.byte	0x04, 0x17
        /*005a*/ 	.short	(.L_240 - .L_239)
.L_239:
        /*005c*/ 	.word	0x00000000
        /*0060*/ 	.short	0x0000
        /*0062*/ 	.short	0x0000
        /*0064*/ 	.byte	0x00, 0xf0, 0x61, 0x00


	//----- nvinfo : EIATTR_SPARSE_MMA_MASK
	.align		4
.L_240:
        /*0068*/ 	.byte	0x03, 0x50
        /*006a*/ 	.short	0x0000


	//----- nvinfo : EIATTR_MAXREG_COUNT
	.align		4
        /*006c*/ 	.byte	0x03, 0x1b
        /*006e*/ 	.short	0x00ff


	//----- nvinfo : EIATTR_NUM_BARRIERS
	.align		4
        /*0070*/ 	.byte	0x02, 0x4c
        /*0072*/ 	.byte	0x01
	.zero		1


	//----- nvinfo : EIATTR_MERCURY_ISA_VERSION
	.align		4
        /*0074*/ 	.byte	0x03, 0x5f
        /*0076*/ 	.short	0x0101


	//----- nvinfo : EIATTR_COOP_GROUP_MASK_REGIDS
	.align		4
        /*0078*/ 	.byte	0x04, 0x29
        /*007a*/ 	.short	(.L_242 - .L_241)


	//   ....[0]....
.L_241:
        /*007c*/ 	.word	0xffffffff


	//   ....[1]....
        /*0080*/ 	.word	0xffffffff


	//   ....[2]....
        /*0084*/ 	.word	0xffffffff


	//   ....[3]....
        /*0088*/ 	.word	0xffffffff


	//   ....[4]....
        /*008c*/ 	.word	0xffffffff


	//   ....[5]....
        /*0090*/ 	.word	0xffffffff


	//   ....[6]....
        /*0094*/ 	.word	0xffffffff


	//   ....[7]....
        /*0098*/ 	.word	0xffffffff


	//   ....[8]....
        /*009c*/ 	.word	0xffffffff


	//   ....[9]....
        /*00a0*/ 	.word	0xffffffff


	//   ....[10]....
        /*00a4*/ 	.word	0xffffffff


	//   ....[11]....
        /*00a8*/ 	.word	0xffffffff


	//   ....[12]....
        /*00ac*/ 	.word	0xffffffff


	//   ....[13]....
        /*00b0*/ 	.word	0xffffffff


	//   ....[14]....
        /*00b4*/ 	.word	0xffffffff


	//   ....[15]....
        /*00b8*/ 	.word	0xffffffff


	//   ....[16]....
        /*00bc*/ 	.word	0xffffffff


	//   ....[17]....
        /*00c0*/ 	.word	0xffffffff


	//   ....[18]....
        /*00c4*/ 	.word	0xffffffff


	//   ....[19]....
        /*00c8*/ 	.word	0xffffffff


	//   ....[20]....
        /*00cc*/ 	.word	0xffffffff


	//   ....[21]....
        /*00d0*/ 	.word	0xffffffff


	//   ....[22]....
        /*00d4*/ 	.word	0xffffffff


	//   ....[23]....
        /*00d8*/ 	.word	0xffffffff


	//   ....[24]....
        /*00dc*/ 	.word	0xffffffff


	//   ....[25]....
        /*00e0*/ 	.word	0xffffffff


	//   ....[26]....
        /*00e4*/ 	.word	0xffffffff


	//   ....[27]....
        /*00e8*/ 	.word	0xffffffff


	//   ....[28]....
        /*00ec*/ 	.word	0xffffffff


	//   ....[29]....
        /*00f0*/ 	.word	0xffffffff


	//   ....[30]....
        /*00f4*/ 	.word	0xffffffff


	//   ....[31]....
        /*00f8*/ 	.word	0xffffffff


	//   ....[32]....
        /*00fc*/ 	.word	0xffffffff


	//   ....[33]....
        /*0100*/ 	.word	0xffffffff


	//   ....[34]....
        /*0104*/ 	.word	0xffffffff


	//   ....[35]....
        /*0108*/ 	.word	0xffffffff


	//   ....[36]....
        /*010c*/ 	.word	0xffffffff


	//   ....[37]....
        /*0110*/ 	.word	0xffffffff


	//   ....[38]....
        /*0114*/ 	.word	0xffffffff


	//   ....[39]....
        /*0118*/ 	.word	0xffffffff


	//   ....[40]....
        /*011c*/ 	.word	0xffffffff


	//   ....[41]....
        /*0120*/ 	.word	0xffffffff


	//   ....[42]....
        /*0124*/ 	.word	0xffffffff


	//   ....[43]....
        /*0128*/ 	.word	0xffffffff


	//   ....[44]....
        /*012c*/ 	.word	0xffffffff


	//----- nvinfo : EIATTR_COOP_GROUP_INSTR_OFFSETS
	.align		4
.L_242:
        /*0130*/ 	.byte	0x04, 0x28
        /*0132*/ 	.short	(.L_244 - .L_243)


	//   ....[0]....
.L_243:
        /*0134*/ 	.word	0x000011e0


	//   ....[1]....
        /*0138*/ 	.word	0x000011f0


	//   ....[2]....
        /*013c*/ 	.word	0x00001200


	//   ....[3]....
        /*0140*/ 	.word	0x00001350


	//   ....[4]....
        /*0144*/ 	.word	0x00001380


	//   ....[5]....
        /*0148*/ 	.word	0x000013b0


	//   ....[6]....
        /*014c*/ 	.word	0x000014d0


	//   ....[7]....
        /*0150*/ 	.word	0x000014f0


	//   ....[8]....
        /*0154*/ 	.word	0x00001500


	//   ....[9]....
        /*0158*/ 	.word	0x00001620


	//   ....[10]....
        /*015c*/ 	.word	0x00001640


	//   ....[11]....
        /*0160*/ 	.word	0x00001650


	//   ....[12]....
        /*0164*/ 	.word	0x00001770


	//   ....[13]....
        /*0168*/ 	.word	0x00001790


	//   ....[14]....
        /*016c*/ 	.word	0x000017a0


	//   ....[15]....
        /*0170*/ 	.word	0x00001f40


	//   ....[16]....
        /*0174*/ 	.word	0x00001fd0


	//   ....[17]....
        /*0178*/ 	.word	0x00002000


	//   ....[18]....
        /*017c*/ 	.word	0x00002120


	//   ....[19]....
        /*0180*/ 	.word	0x00002150


	//   ....[20]....
        /*0184*/ 	.word	0x00002160


	//   ....[21]....
        /*0188*/ 	.word	0x00002280


	//   ....[22]....
        /*018c*/ 	.word	0x000022a0


	//   ....[23]....
        /*0190*/ 	.word	0x000022b0


	//   ....[24]....
        /*0194*/ 	.word	0x000023d0


	//   ....[25]....
        /*0198*/ 	.word	0x000023f0


	//   ....[26]....
        /*019c*/ 	.word	0x00002400


	//   ....[27]....
        /*01a0*/ 	.word	0x00002520


	//   ....[28]....
        /*01a4*/ 	.word	0x00002540


	//   ....[29]....
        /*01a8*/ 	.word	0x00002550


	//   ....[30]....
        /*01ac*/ 	.word	0x000046a0


	//   ....[31]....
        /*01b0*/ 	.word	0x000046b0


	//   ....[32]....
        /*01b4*/ 	.word	0x000046c0


	//   ....[33]....
        /*01b8*/ 	.word	0x00004810


	//   ....[34]....
        /*01bc*/ 	.word	0x00004840


	//   ....[35]....
        /*01c0*/ 	.word	0x00004870


	//   ....[36]....
        /*01c4*/ 	.word	0x00004990


	//   ....[37]....
        /*01c8*/ 	.word	0x000049b0


	//   ....[38]....
        /*01cc*/ 	.word	0x000049c0


	//   ....[39]....
        /*01d0*/ 	.word	0x00004ae0


	//   ....[40]....
        /*01d4*/ 	.word	0x00004b00


	//   ....[41]....
        /*01d8*/ 	.word	0x00004b10


	//   ....[42]....
        /*01dc*/ 	.word	0x00004c30


	//   ....[43]....
        /*01e0*/ 	.word	0x00004c50


	//   ....[44]....
        /*01e4*/ 	.word	0x00004c60


	//----- nvinfo : EIATTR_VRC_CTA_INIT_COUNT
	.align		4
.L_244:
        /*01e8*/ 	.byte	0x02, 0x4a
	.zero		1
	.zero		1


	//----- nvinfo : EIATTR_EXIT_INSTR_OFFSETS
	.align		4
        /*01ec*/ 	.byte	0x04, 0x1c
        /*01ee*/ 	.short	(.L_246 - .L_245)


	//   ....[0]....
.L_245:
        /*01f0*/ 	.word	0x00000080


	//   ....[1]....
        /*01f4*/ 	.word	0x000000d0


	//   ....[2]....
        /*01f8*/ 	.word	0x00005380


	//   ....[3]....
        /*01fc*/ 	.word	0x00005470


	//----- nvinfo : EIATTR_MAX_THREADS
	.align		4
.L_246:
        /*0200*/ 	.byte	0x04, 0x05
        /*0202*/ 	.short	(.L_248 - .L_247)
.L_247:
        /*0204*/ 	.word	0x00000100
        /*0208*/ 	.word	0x00000001
        /*020c*/ 	.word	0x00000001


	//----- nvinfo : EIATTR_CRS_STACK_SIZE
	.align		4
.L_248:
        /*0210*/ 	.byte	0x04, 0x1e
        /*0212*/ 	.short	(.L_250 - .L_249)
.L_249:
        /*0214*/ 	.word	0x00000000


	//----- nvinfo : EIATTR_CBANK_PARAM_SIZE
	.align		4
.L_250:
        /*0218*/ 	.byte	0x03, 0x19
        /*021a*/ 	.short	0x0039


	//----- nvinfo : EIATTR_PARAM_CBANK
	.align		4
        /*021c*/ 	.byte	0x04, 0x0a
        /*021e*/ 	.short	(.L_252 - .L_251)
	.align		4
.L_251:
        /*0220*/ 	.word	index@(.nv.constant0._ZN3cub18CUB_300001_SM_10006detail6reduce28DeviceReduceSingleTileKernelINS2_10policy_hubIN4cuda3std3__45tupleIJblEEEjN6thrust24THRUST_300001_SM_1000_NS8cuda_cub9__find_if7functorIS9_EEE10Policy1000ENSB_12zip_iteratorINS8_IJNSD_26transform_input_iterator_tIbNSB_6detail15normal_iteratorINSB_10device_ptrIiEEEENS7_10__not_fn_tI17greater_than_fourEEEENSB_17counting_iteratorIlNSB_11use_defaultESU_SU_EEEEEEEPS9_jSF_S9_S9_NS7_10__identityEEEvT0_T1_T2_T3_T4_T6_)
        /*0224*/ 	.short	0x0380
        /*0226*/ 	.short	0x0039


	//----- nvinfo : EIATTR_SW_WAR
	.align		4
.L_252:
        /*0228*/ 	.byte	0x04, 0x36
        /*022a*/ 	.short	(.L_254 - .L_253)
.L_253:
        /*022c*/ 	.word	0x00000008
.L_254:


//--------------------- .nv.info._ZN3cub18CUB_300001_SM_10006detail11EmptyKernelIvEEvv --------------------------
	.section	.nv.info._ZN3cub18CUB_300001_SM_10006detail11EmptyKernelIvEEvv,"",@"SHT_CUDA_INFO"
	.sectionflags	@""
	.align	4


	//----- nvinfo : EIATTR_CUDA_API_VERSION
	.align		4
        /*0000*/ 	.byte	0x04, 0x37
        /*0002*/ 	.short	(.L_256 - .L_255)
.L_255:
        /*0004*/ 	.word	0x00000082


	//----- nvinfo : EIATTR_SPARSE_MMA_MASK
	.align		4
.L_256:
        /*0008*/ 	.byte	0x03, 0x50
        /*000a*/ 	.short	0x0000


	//----- nvinfo : EIATTR_MAXREG_COUNT
	.align		4
        /*000c*/ 	.byte	0x03, 0x1b
        /*000e*/ 	.short	0x00ff


	//----- nvinfo : EIATTR_MERCURY_ISA_VERSION
	.align		4
        /*0010*/ 	.byte	0x03, 0x5f
        /*0012*/ 	.short	0x0101


	//----- nvinfo : EIATTR_VRC_CTA_INIT_COUNT
	.align		4
        /*0014*/ 	.byte	0x02, 0x4a
	.zero		1
	.zero		1


	//----- nvinfo : EIATTR_EXIT_INSTR_OFFSETS
	.align		4
        /*0018*/ 	.byte	0x04, 0x1c
        /*001a*/ 	.short	(.L_258 - .L_257)


	//   ....[0]....
.L_257:
        /*001c*/ 	.word	0x00000010


	//----- nvinfo : EIATTR_SW_WAR
	.align		4
.L_258:
        /*0020*/ 	.byte	0x04, 0x36
        /*0022*/ 	.short	(.L_260 - .L_259)
.L_259:
        /*0024*/ 	.word	0x00000008
.L_260:


//--------------------- .nv.callgraph             --------------------------
	.section	.nv.callgraph,"",@"SHT_CUDA_CALLGRAPH"
	.align	4
	.sectionentsize	8
	.align		4
        /*0000*/ 	.word	0x00000000
	.align		4
        /*0004*/ 	.word	0xffffffff
	.align		4
        /*0008*/ 	.word	0x00000000
	.align		4
        /*000c*/ 	.word	0xfffffffe
	.align		4
        /*0010*/ 	.word	0x00000000
	.align		4
        /*0014*/ 	.word	0xfffffffd
	.align		4
        /*0018*/ 	.word	0x00000000
	.align		4
        /*001c*/ 	.word	0xfffffffc


//--------------------- .nv.constant4             --------------------------
	.section	.nv.constant4,"a",@progbits
	.align	8
	.align		8
.nv.constant4:
        /*0000*/ 	.dword	_ZN34_INTERNAL_b8eea6ef_4_k_cu__Z4testv4cuda3std3__45__cpo5beginE
	.align		8
        /*0008*/ 	.dword	_ZN34_INTERNAL_b8eea6ef_4_k_cu__Z4testv4cuda3std3__45__cpo3endE
	.align		8
        /*0010*/ 	.dword	_ZN34_INTERNAL_b8eea6ef_4_k_cu__Z4testv4cuda3std3__45__cpo6cbeginE
	.align		8
        /*0018*/ 	.dword	_ZN34_INTERNAL_b8eea6ef_4_k_cu__Z4testv4cuda3std3__45__cpo4cendE
	.align		8
        /*0020*/ 	.dword	_ZN34_INTERNAL_b8eea6ef_4_k_cu__Z4testv4cuda3std3__45__cpo6rbeginE
	.align		8
        /*0028*/ 	.dword	_ZN34_INTERNAL_b8eea6ef_4_k_cu__Z4testv4cuda3std3__45__cpo4rendE
	.align		8
        /*0030*/ 	.dword	_ZN34_INTERNAL_b8eea6ef_4_k_cu__Z4testv4cuda3std3__45__cpo7crbeginE
	.align		8
        /*0038*/ 	.dword	_ZN34_INTERNAL_b8eea6ef_4_k_cu__Z4testv4cuda3std3__45__cpo5crendE
	.align		8
        /*0040*/ 	.dword	_ZN34_INTERNAL_b8eea6ef_4_k_cu__Z4testv4cuda3std3__436_GLOBAL__N__b8eea6ef_4_k_cu__Z4testv6ignoreE
	.align		8
        /*0048*/ 	.dword	_ZN34_INTERNAL_b8eea6ef_4_k_cu__Z4testv4cuda3std3__419piecewise_constructE
	.align		8
        /*0050*/ 	.dword	_ZN34_INTERNAL_b8eea6ef_4_k_cu__Z4testv4cuda3std3__48in_placeE
	.align		8
        /*0058*/ 	.dword	_ZN34_INTERNAL_b8eea6ef_4_k_cu__Z4testv4cuda3std3__420unreachable_sentinelE
	.align		8
        /*0060*/ 	.dword	_ZN34_INTERNAL_b8eea6ef_4_k_cu__Z4testv4cuda3std3__47nulloptE
	.align		8
        /*0068*/ 	.dword	_ZN34_INTERNAL_b8eea6ef_4_k_cu__Z4testv4cuda3std3__48unexpectE
	.align		8
        /*0070*/ 	.dword	_ZN34_INTERNAL_b8eea6ef_4_k_cu__Z4testv4cuda3std6ranges3__45__cpo4swapE
	.align		8
        /*0078*/ 	.dword	_ZN34_INTERNAL_b8eea6ef_4_k_cu__Z4testv4cuda3std6ranges3__45__cpo9iter_moveE
	.align		8
        /*0080*/ 	.dword	_ZN34_INTERNAL_b8eea6ef_4_k_cu__Z4testv4cuda3std6ranges3__45__cpo5beginE
	.align		8
        /*0088*/ 	.dword	_ZN34_INTERNAL_b8eea6ef_4_k_cu__Z4testv4cuda3std6ranges3__45__cpo3endE
	.align		8
        /*0090*/ 	.dword	_ZN34_INTERNAL_b8eea6ef_4_k_cu__Z4testv4cuda3std6ranges3__45__cpo6cbeginE
	.align		8
        /*0098*/ 	.dword	_ZN34_INTERNAL_b8eea6ef_4_k_cu__Z4testv4cuda3std6ranges3__45__cpo4cendE
	.align		8
        /*00a0*/ 	.dword	_ZN34_INTERNAL_b8eea6ef_4_k_cu__Z4testv4cuda3std6ranges3__45__cpo7advanceE
	.align		8
        /*00a8*/ 	.dword	_ZN34_INTERNAL_b8eea6ef_4_k_cu__Z4testv4cuda3std6ranges3__45__cpo9iter_swapE
	.align		8
        /*00b0*/ 	.dword	_ZN34_INTERNAL_b8eea6ef_4_k_cu__Z4testv4cuda3std6ranges3__45__cpo4nextE
	.align		8
        /*00b8*/ 	.dword	_ZN34_INTERNAL_b8eea6ef_4_k_cu__Z4testv4cuda3std6ranges3__45__cpo4prevE
	.align		8
        /*00c0*/ 	.dword	_ZN34_INTERNAL_b8eea6ef_4_k_cu__Z4testv4cuda3std6ranges3__45__cpo4dataE
	.align		8
        /*00c8*/ 	.dword	_ZN34_INTERNAL_b8eea6ef_4_k_cu__Z4testv4cuda3std6ranges3__45__cpo5cdataE
	.align		8
        /*00d0*/ 	.dword	_ZN34_INTERNAL_b8eea6ef_4_k_cu__Z4testv4cuda3std6ranges3__45__cpo4sizeE
	.align		8
        /*00d8*/ 	.dword	_ZN34_INTERNAL_b8eea6ef_4_k_cu__Z4testv4cuda3std6ranges3__45__cpo5ssizeE
	.align		8
        /*00e0*/ 	.dword	_ZN34_INTERNAL_b8eea6ef_4_k_cu__Z4testv4cuda3std6ranges3__45__cpo8distanceE
	.align		8
        /*00e8*/ 	.dword	_ZN34_INTERNAL_b8eea6ef_4_k_cu__Z4testv6thrust24THRUST_300001_SM_1000_NS8cuda_cub3parE
	.align		8
        /*00f0*/ 	.dword	_ZN34_INTERNAL_b8eea6ef_4_k_cu__Z4testv6thrust24THRUST_300001_SM_1000_NS8cuda_cub10par_nosyncE
	.align		8
        /*00f8*/ 	.dword	_ZN34_INTERNAL_b8eea6ef_4_k_cu__Z4testv6thrust24THRUST_300001_SM_1000_NS6system6detail10sequential3seqE
	.align		8
        /*0100*/ 	.dword	_ZN34_INTERNAL_b8eea6ef_4_k_cu__Z4testv6thrust24THRUST_300001_SM_1000_NS6system3cpp3parE
	.align		8
        /*0108*/ 	.dword	_ZN34_INTERNAL_b8eea6ef_4_k_cu__Z4testv6thrust24THRUST_300001_SM_1000_NS12placeholders2_1E
	.align		8
        /*0110*/ 	.dword	_ZN34_INTERNAL_b8eea6ef_4_k_cu__Z4testv6thrust24THRUST_300001_SM_1000_NS12placeholders2_2E
	.align		8
        /*0118*/ 	.dword	_ZN34_INTERNAL_b8eea6ef_4_k_cu__Z4testv6thrust24THRUST_300001_SM_1000_NS12placeholders2_3E
	.align		8
        /*0120*/ 	.dword	_ZN34_INTERNAL_b8eea6ef_4_k_cu__Z4testv6thrust24THRUST_300001_SM_1000_NS12placeholders2_4E
	.align		8
        /*0128*/ 	.dword	_ZN34_INTERNAL_b8eea6ef_4_k_cu__Z4testv6thrust24THRUST_300001_SM_1000_NS12placeholders2_5E
	.align		8
        /*0130*/ 	.dword	_ZN34_INTERNAL_b8eea6ef_4_k_cu__Z4testv6thrust24THRUST_300001_SM_1000_NS12placeholders2_6E
	.align		8
        /*0138*/ 	.dword	_ZN34_INTERNAL_b8eea6ef_4_k_cu__Z4testv6thrust24THRUST_300001_SM_1000_NS12placeholders2_7E
	.align		8
        /*0140*/ 	.dword	_ZN34_INTERNAL_b8eea6ef_4_k_cu__Z4testv6thrust24THRUST_300001_SM_1000_NS12placeholders2_8E
	.align		8
        /*0148*/ 	.dword	_ZN34_INTERNAL_b8eea6ef_4_k_cu__Z4testv6thrust24THRUST_300001_SM_1000_NS12placeholders2_9E
	.align		8
        /*0150*/ 	.dword	_ZN34_INTERNAL_b8eea6ef_4_k_cu__Z4testv6thrust24THRUST_300001_SM_1000_NS12placeholders3_10E
	.align		8
        /*0158*/ 	.dword	_ZN34_INTERNAL_b8eea6ef_4_k_cu__Z4testv6thrust24THRUST_300001_SM_1000_NS3seqE
	.align		8
        /*0160*/ 	.dword	_ZN34_INTERNAL_b8eea6ef_4_k_cu__Z4testv6thrust24THRUST_300001_SM_1000_NS6deviceE


//--------------------- .text._ZN3cub18CUB_300001_SM_10006detail6reduce28DeviceReduceSingleTileKernelINS2_10policy_hubIN4cuda3std3__45tupleIJblEEEyN6thrust24THRUST_300001_SM_1000_NS8cuda_cub9__find_if7functorIS9_EEE10Policy1000EPS9_SI_iSF_S9_S9_NS7_10__identityEEEvT0_T1_T2_T3_T4_T6_ --------------------------
	.section	.text._ZN3cub18CUB_300001_SM_10006detail6reduce28DeviceReduceSingleTileKernelINS2_10policy_hubIN4cuda3std3__45tupleIJblEEEyN6thrust24THRUST_300001_SM_1000_NS8cuda_cub9__find_if7functorIS9_EEE10Policy1000EPS9_SI_iSF_S9_S9_NS7_10__identityEEEvT0_T1_T2_T3_T4_T6_,"ax",@progbits
	.align	128
        .global         _ZN3cub18CUB_300001_SM_10006detail6reduce28DeviceReduceSingleTileKernelINS2_10policy_hubIN4cuda3std3__45tupleIJblEEEyN6thrust24THRUST_300001_SM_1000_NS8cuda_cub9__find_if7functorIS9_EEE10Policy1000EPS9_SI_iSF_S9_S9_NS7_10__identityEEEvT0_T1_T2_T3_T4_T6_
        .type           _ZN3cub18CUB_300001_SM_10006detail6reduce28DeviceReduceSingleTileKernelINS2_10policy_hubIN4cuda3std3__45tupleIJblEEEyN6thrust24THRUST_300001_SM_1000_NS8cuda_cub9__find_if7functorIS9_EEE10Policy1000EPS9_SI_iSF_S9_S9_NS7_10__identityEEEvT0_T1_T2_T3_T4_T6_,@function
        .size           _ZN3cub18CUB_300001_SM_10006detail6reduce28DeviceReduceSingleTileKernelINS2_10policy_hubIN4cuda3std3__45tupleIJblEEEyN6thrust24THRUST_300001_SM_1000_NS8cuda_cub9__find_if7functorIS9_EEE10Policy1000EPS9_SI_iSF_S9_S9_NS7_10__identityEEEvT0_T1_T2_T3_T4_T6_,(.L_x_403 - _ZN3cub18CUB_300001_SM_10006detail6reduce28DeviceReduceSingleTileKernelINS2_10policy_hubIN4cuda3std3__45tupleIJblEEEyN6thrust24THRUST_300001_SM_1000_NS8cuda_cub9__find_if7functorIS9_EEE10Policy1000EPS9_SI_iSF_S9_S9_NS7_10__identityEEEvT0_T1_T2_T3_T4_T6_)
        .other          _ZN3cub18CUB_300001_SM_10006detail6reduce28DeviceReduceSingleTileKernelINS2_10policy_hubIN4cuda3std3__45tupleIJblEEEyN6thrust24THRUST_300001_SM_1000_NS8cuda_cub9__find_if7functorIS9_EEE10Policy1000EPS9_SI_iSF_S9_S9_NS7_10__identityEEEvT0_T1_T2_T3_T4_T6_,@"STO_CUDA_ENTRY STV_DEFAULT"
_ZN3cub18CUB_300001_SM_10006detail6reduce28DeviceReduceSingleTileKernelINS2_10policy_hubIN4cuda3std3__45tupleIJblEEEyN6thrust24THRUST_300001_SM_1000_NS8cuda_cub9__find_if7functorIS9_EEE10Policy1000EPS9_SI_iSF_S9_S9_NS7_10__identityEEEvT0_T1_T2_T3_T4_T6_:
.text._ZN3cub18CUB_300001_SM_10006detail6reduce28DeviceReduceSingleTileKernelINS2_10policy_hubIN4cuda3std3__45tupleIJblEEEyN6thrust24THRUST_300001_SM_1000_NS8cuda_cub9__find_if7functorIS9_EEE10Policy1000EPS9_SI_iSF_S9_S9_NS7_10__identityEEEvT0_T1_T2_T3_T4_T6_:
[----:B------:R-:W-:Y:S01]  /*0000*/  LDC R1, c[0x0][0x37c] ;  /* 0x0000df00ff017b82 */ /* 0x000fe20000000800 */
[----:B------:R-:W0:Y:S07]  /*0010*/  LDCU UR4, c[0x0][0x390] ;  /* 0x00007200ff0477ac */ /* 0x000e2e0008000800 */
[----:B------:R-:W1:Y:S01]  /*0020*/  LDC.U8 R0, c[0x0][0x398] ;  /* 0x0000e600ff007b82 */ /* 0x000e620000000000 */
[----:B------:R-:W2:Y:S01]  /*0030*/  LDCU.64 UR8, c[0x0][0x358] ;  /* 0x00006b00ff0877ac */ /* 0x000ea20008000a00 */
[----:B0-----:R-:W-:-:S09]  /*0040*/  UISETP.NE.AND UP0, UPT, UR4, URZ, UPT ;  /* 0x000000ff0400728c */ /* 0x001fd2000bf05270 */
[----:B--2---:R-:W-:Y:S05]  /*0050*/  BRA.U UP0, `(.L_x_0) ;  /* 0x0000000100207547 */ /* 0x004fea000b800000 */
[----:B------:R-:W0:Y:S02]  /*0060*/  S2R R2, SR_TID.X ;  /* 0x0000000000027919 */ /* 0x000e240000002100 */
[----:B0-----:R-:W-:-:S13]  /*0070*/  ISETP.NE.AND P0, PT, R2, RZ, PT ;  /* 0x000000ff0200720c */ /* 0x001fda0003f05270 */
[----:B------:R-:W-:Y:S05]  /*0080*/  @P0 EXIT ;  /* 0x000000000000094d */ /* 0x000fea0003800000 */
[----:B------:R-:W1:Y:S08]  /*0090*/  LDC.64 R2, c[0x0][0x388] ;  /* 0x0000e200ff027b82 */ /* 0x000e700000000a00 */
[----:B------:R-:W0:Y:S01]  /*00a0*/  LDC.64 R4, c[0x0][0x3a0] ;  /* 0x0000e800ff047b82 */ /* 0x000e220000000a00 */
[----:B-1----:R-:W-:Y:S04]  /*00b0*/  STG.E.U8 desc[UR8][R2.64], R0 ;  /* 0x0000000002007986 */ /* 0x002fe8000c101108 */
[----:B0-----:R-:W-:Y:S01]  /*00c0*/  STG.E.64 desc[UR8][R2.64+0x8], R4 ;  /* 0x0000080402007986 */ /* 0x001fe2000c101b08 */
[----:B------:R-:W-:Y:S05]  /*00d0*/  EXIT ;  /* 0x000000000000794d */ /* 0x000fea0003800000 */
.L_x_0:
[----:B------:R-:W-:Y:S01]  /*00e0*/  UISETP.GT.AND UP0, UPT, UR4, 0x3ff, UPT ;  /* 0x000003ff0400788c */ /* 0x000fe2000bf04270 */
[----:B------:R-:W-:Y:S08]  /*00f0*/  BSSY.RECONVERGENT B0, `(.L_x_1) ;  /* 0x00003d8000007945 */ /* 0x000ff00003800200 */
[----:B------:R-:W-:Y:S05]  /*0100*/  BRA.U UP0, `(.L_x_2) ;  /* 0x0000002100e47547 */ /* 0x000fea000b800000 */
[----:B------:R-:W0:Y:S01]  /*0110*/  S2R R5, SR_TID.X ;  /* 0x0000000000057919 */ /* 0x000e220000002100 */
[----:B------:R-:W-:Y:S01]  /*0120*/  BSSY.RECONVERGENT B1, `(.L_x_3) ;  /* 0x000000b000017945 */ /* 0x000fe20003800200 */
[----:B------:R-:W-:Y:S02]  /*0130*/  PRMT R4, RZ, 0x7610, R4 ;  /* 0x00007610ff047816 */ /* 0x000fe40000000004 */
[----:B------:R-:W-:Y:S02]  /*0140*/  CS2R R2, SRZ ;  /* 0x0000000000027805 */ /* 0x000fe4000001ff00 */
[----:B0-----:R-:W-:Y:S01]  /*0150*/  ISETP.GE.AND P0, PT, R5, UR4, PT ;  /* 0x0000000405007c0c */ /* 0x001fe2000bf06270 */
[----:B------:R-:W-:-:S12]  /*0160*/  IMAD.MOV.U32 R9, RZ, RZ, R5 ;  /* 0x000000ffff097224 */ /* 0x000fd800078e0005 */
[----:B------:R-:W-:Y:S05]  /*0170*/  @P0 BRA `(.L_x_4) ;  /* 0x0000000000140947 */ /* 0x000fea0003800000 */
[----:B------:R-:W0:Y:S02]  /*0180*/  LDC.64 R6, c[0x0][0x380] ;  /* 0x0000e000ff067b82 */ /* 0x000e240000000a00 */
[----:B0-----:R-:W-:-:S05]  /*0190*/  IMAD.WIDE.U32 R6, R5, 0x10, R6 ;  /* 0x0000001005067825 */ /* 0x001fca00078e0006 */
[----:B------:R0:W5:Y:S04]  /*01a0*/  LDG.E.U16.CONSTANT R4, desc[UR8][R6.64] ;  /* 0x0000000806047981 */ /* 0x000168000c1e9500 */
[----:B------:R0:W5:Y:S01]  /*01b0*/  LDG.E.64.CONSTANT R2, desc[UR8][R6.64+0x8] ;  /* 0x0000080806027981 */ /* 0x000162000c1e9b00 */
[----:B------:R-:W-:-:S07]  /*01c0*/  VIADD R9, R5, 0x100 ;  /* 0x0000010005097836 */ /* 0x000fce0000000000 */
.L_x_4:
[----:B------:R-:W-:Y:S05]  /*01d0*/  BSYNC.RECONVERGENT B1 ;  /* 0x0000000000017941 */ /* 0x000fea0003800200 */
.L_x_3:
[----:B------:R-:W-:Y:S01]  /*01e0*/  ISETP.GE.AND P0, PT, R9, UR4, PT ;  /* 0x0000000409007c0c */ /* 0x000fe2000bf06270 */
[----:B------:R-:W-:-:S12]  /*01f0*/  BSSY.RECONVERGENT B1, `(.L_x_5) ;  /* 0x0000058000017945 */ /* 0x000fd80003800200 */
[----:B------:R-:W-:Y:S05]  /*0200*/  @P0 BRA `(.L_x_6) ;  /* 0x0000000400580947 */ /* 0x000fea0003800000 */
[----:B------:R-:W-:Y:S01]  /*0210*/  LOP3.LUT R8, RZ, R9, RZ, 0x33, !PT ;  /* 0x00000009ff087212 */ /* 0x000fe200078e33ff */
[----:B0-----:R-:W0:Y:S01]  /*0220*/  LDC.64 R6, c[0x0][0x380] ;  /* 0x0000e000ff067b82 */ /* 0x001e220000000a00 */
[----:B------:R-:W-:Y:S03]  /*0230*/  BSSY.RECONVERGENT B2, `(.L_x_7) ;  /* 0x0000020000027945 */ /* 0x000fe60003800200 */
[----:B------:R-:W-:-:S05]  /*0240*/  VIADD R8, R8, UR4 ;  /* 0x0000000408087c36 */ /* 0x000fca0008000000 */
[C---:B------:R-:W-:Y:S02]  /*0250*/  LOP3.LUT R10, R8.reuse, 0x300, RZ, 0xc0, !PT ;  /* 0x00000300080a7812 */ /* 0x040fe400078ec0ff */
[----:B------:R-:W-:Y:S02]  /*0260*/  ISETP.GE.U32.AND P1, PT, R8, 0x300, PT ;  /* 0x000003000800780c */ /* 0x000fe40003f26070 */
[----:B------:R-:W-:-:S13]  /*0270*/  ISETP.NE.AND P0, PT, R10, 0x300, PT ;  /* 0x000003000a00780c */ /* 0x000fda0003f05270 */
[----:B------:R-:W-:Y:S05]  /*0280*/  @!P0 BRA `(.L_x_8) ;  /* 0x0000000000688947 */ /* 0x000fea0003800000 */
[----:B------:R-:W2:Y:S01]  /*0290*/  LDC.64 R10, c[0x0][0x380] ;  /* 0x0000e000ff0a7b82 */ /* 0x000ea20000000a00 */
[----:B------:R-:W-:-:S04]  /*02a0*/  LEA.HI R8, R8, 0x1, RZ, 0x18 ;  /* 0x0000000108087811 */ /* 0x000fc800078fc0ff */
[----:B------:R-:W-:-:S05]  /*02b0*/  LOP3.LUT R8, R8, 0x3, RZ, 0xc0, !PT ;  /* 0x0000000308087812 */ /* 0x000fca00078ec0ff */
[----:B------:R-:W-:Y:S02]  /*02c0*/  IMAD.MOV R8, RZ, RZ, -R8 ;  /* 0x000000ffff087224 */ /* 0x000fe400078e0a08 */
[----:B--2---:R-:W-:-:S04]  /*02d0*/  IMAD.WIDE.U32 R10, R9, 0x10, R10 ;  /* 0x00000010090a7825 */ /* 0x004fc800078e000a */
[----:B------:R-:W-:Y:S02]  /*02e0*/  IMAD.MOV.U32 R15, RZ, RZ, R10 ;  /* 0x000000ffff0f7224 */ /* 0x000fe400078e000a */
[----:B------:R-:W-:-:S07]  /*02f0*/  IMAD.MOV.U32 R13, RZ, RZ, R11 ;  /* 0x000000ffff0d7224 */ /* 0x000fce00078e000b */
.L_x_9:
[----:B------:R-:W-:-:S05]  /*0300*/  IMAD.MOV.U32 R12, RZ, RZ, R15 ;  /* 0x000000ffff0c7224 */ /* 0x000fca00078e000f */
[----:B------:R-:W2:Y:S04]  /*0310*/  LDG.E.U16.CONSTANT R14, desc[UR8][R12.64] ;  /* 0x000000080c0e7981 */ /* 0x000ea8000c1e9500 */
[----:B------:R3:W4:Y:S01]  /*0320*/  LDG.E.64.CONSTANT R10, desc[UR8][R12.64+0x8] ;  /* 0x000008080c0a7981 */ /* 0x000722000c1e9b00 */
[----:B------:R-:W-:Y:S01]  /*0330*/  VIADD R8, R8, 0x1 ;  /* 0x0000000108087836 */ /* 0x000fe20000000000 */
[----:B-----5:R-:W-:Y:S01]  /*0340*/  LOP3.LUT P2, RZ, R4, 0xff, RZ, 0xc0, !PT ;  /* 0x000000ff04ff7812 */ /* 0x020fe2000784c0ff */
[----:B------:R-:W-:Y:S01]  /*0350*/  VIADD R9, R9, 0x100 ;  /* 0x0000010009097836 */ /* 0x000fe20000000000 */
[----:B------:R-:W-:Y:S02]  /*0360*/  IADD3 R15, P5, PT, R12, 0x1000, RZ ;  /* 0x000010000c0f7810 */ /* 0x000fe40007fbe0ff */
[----:B------:R-:W-:-:S03]  /*0370*/  ISETP.NE.AND P4, PT, R8, RZ, PT ;  /* 0x000000ff0800720c */ /* 0x000fc60003f85270 */
[----:B---3--:R-:W-:Y:S01]  /*0380*/  IMAD.X R13, RZ, RZ, R13, P5 ;  /* 0x000000ffff0d7224 */ /* 0x008fe200028e060d */
[----:B--2---:R-:W-:Y:S02]  /*0390*/  LOP3.LUT P3, RZ, R14, 0xff, RZ, 0xc0, !PT ;  /* 0x000000ff0eff7812 */ /* 0x004fe4000786c0ff */
[----:B----4-:R-:W-:-:S03]  /*03a0*/  ISETP.LT.U32.AND P0, PT, R10, R2, PT ;  /* 0x000000020a00720c */ /* 0x010fc60003f01070 */
[----:B------:R-:W-:Y:S02]  /*03b0*/  @P2 SEL R14, R4, 0x1, !P3 ;  /* 0x00000001040e2807 */ /* 0x000fe40005800000 */
[----:B------:R-:W-:Y:S02]  /*03c0*/  ISETP.LT.AND.EX P0, PT, R11, R3, PT, P0 ;  /* 0x000000030b00720c */ /* 0x000fe40003f01300 */
[----:B------:R-:W-:-:S04]  /*03d0*/  PRMT R4, R14, 0x7610, R4 ;  /* 0x000076100e047816 */ /* 0x000fc80000000004 */
[C---:B------:R-:W-:Y:S02]  /*03e0*/  @P3 SEL R2, R10.reuse, R2, P0 ;  /* 0x000000020a023207 */ /* 0x040fe40000000000 */
[C---:B------:R-:W-:Y:S02]  /*03f0*/  @P3 SEL R3, R11.reuse, R3, P0 ;  /* 0x000000030b033207 */ /* 0x040fe40000000000 */
[----:B------:R-:W-:Y:S02]  /*0400*/  SEL R2, R10, R2, !P2 ;  /* 0x000000020a027207 */ /* 0x000fe40005000000 */
[----:B------:R-:W-:Y:S01]  /*0410*/  SEL R3, R11, R3, !P2 ;  /* 0x000000030b037207 */ /* 0x000fe20005000000 */
[----:B------:R-:W-:Y:S06]  /*0420*/  @P4 BRA `(.L_x_9) ;  /* 0xfffffffc00b44947 */ /* 0x000fec000383ffff */
.L_x_8:
[----:B------:R-:W-:Y:S05]  /*0430*/  BSYNC.RECONVERGENT B2 ;  /* 0x0000000000027941 */ /* 0x000fea0003800200 */
.L_x_7:
[----:B------:R-:W-:Y:S05]  /*0440*/  @!P1 BRA `(.L_x_6) ;  /* 0x0000000000c89947 */ /* 0x000fea0003800000 */
.L_x_10:
[----:B0-----:R-:W-:-:S05]  /*0450*/  IMAD.WIDE R20, R9, 0x10, R6 ;  /* 0x0000001009147825 */ /* 0x001fca00078e0206 */
[----:B------:R-:W2:Y:S04]  /*0460*/  LDG.E.U16.CONSTANT R19, desc[UR8][R20.64] ;  /* 0x0000000814137981 */ /* 0x000ea8000c1e9500 */
[----:B------:R-:W3:Y:S04]  /*0470*/  LDG.E.64.CONSTANT R10, desc[UR8][R20.64+0x8] ;  /* 0x00000808140a7981 */ /* 0x000ee8000c1e9b00 */
[----:B------:R-:W4:Y:S04]  /*0480*/  LDG.E.U16.CONSTANT R22, desc[UR8][R20.64+0x1000] ;  /* 0x0010000814167981 */ /* 0x000f28000c1e9500 */
[----:B------:R-:W4:Y:S04]  /*0490*/  LDG.E.64.CONSTANT R12, desc[UR8][R20.64+0x1008] ;  /* 0x00100808140c7981 */ /* 0x000f28000c1e9b00 */
[----:B------:R-:W4:Y:S04]  /*04a0*/  LDG.E.U16.CONSTANT R18, desc[UR8][R20.64+0x2000] ;  /* 0x0020000814127981 */ /* 0x000f28000c1e9500 */
[----:B------:R-:W4:Y:S04]  /*04b0*/  LDG.E.64.CONSTANT R14, desc[UR8][R20.64+0x2008] ;  /* 0x00200808140e7981 */ /* 0x000f28000c1e9b00 */
[----:B------:R-:W4:Y:S04]  /*04c0*/  LDG.E.U16.CONSTANT R8, desc[UR8][R20.64+0x3000] ;  /* 0x0030000814087981 */ /* 0x000f28000c1e9500 */
[----:B------:R-:W4:Y:S01]  /*04d0*/  LDG.E.64.CONSTANT R16, desc[UR8][R20.64+0x3008] ;  /* 0x0030080814107981 */ /* 0x000f22000c1e9b00 */
[----:B-----5:R-:W-:Y:S01]  /*04e0*/  LOP3.LUT P2, RZ, R4, 0xff, RZ, 0xc0, !PT ;  /* 0x000000ff04ff7812 */ /* 0x020fe2000784c0ff */
[----:B------:R-:W-:-:S02]  /*04f0*/  IMAD.MOV.U32 R23, RZ, RZ, R3 ;  /* 0x000000ffff177224 */ /* 0x000fc400078e0003 */
[----:B------:R-:W-:Y:S01]  /*0500*/  VIADD R9, R9, 0x400 ;  /* 0x0000040009097836 */ /* 0x000fe20000000000 */
[----:B--2---:R-:W-:Y:S02]  /*0510*/  LOP3.LUT P1, RZ, R19, 0xff, RZ, 0xc0, !PT ;  /* 0x000000ff13ff7812 */ /* 0x004fe4000782c0ff */
[----:B---3--:R-:W-:-:S07]  /*0520*/  ISETP.LT.U32.AND P0, PT, R10, R2, PT ;  /* 0x000000020a00720c */ /* 0x008fce0003f01070 */
[----:B------:R-:W-:Y:S02]  /*0530*/  @P2 SEL R19, R4, 0x1, !P1 ;  /* 0x0000000104132807 */ /* 0x000fe40004800000 */
[-C--:B------:R-:W-:Y:S02]  /*0540*/  ISETP.LT.AND.EX P0, PT, R11, R23.reuse, PT, P0 ;  /* 0x000000170b00720c */ /* 0x080fe40003f01300 */
[----:B------:R-:W-:Y:S02]  /*0550*/  LOP3.LUT P3, RZ, R19, 0xff, RZ, 0xc0, !PT ;  /* 0x000000ff13ff7812 */ /* 0x000fe4000786c0ff */
[----:B----4-:R-:W-:Y:S02]  /*0560*/  LOP3.LUT P4, RZ, R22, 0xff, RZ, 0xc0, !PT ;  /* 0x000000ff16ff7812 */ /* 0x010fe4000788c0ff */
[----:B------:R-:W-:Y:S02]  /*0570*/  @P1 SEL R2, R10, R2, P0 ;  /* 0x000000020a021207 */ /* 0x000fe40000000000 */
[----:B------:R-:W-:-:S02]  /*0580*/  @P1 SEL R23, R11, R23, P0 ;  /* 0x000000170b171207 */ /* 0x000fc40000000000 */
[----:B------:R-:W-:Y:S02]  /*0590*/  SEL R3, R10, R2, !P2 ;  /* 0x000000020a037207 */ /* 0x000fe40005000000 */
[----:B------:R-:W-:Y:S02]  /*05a0*/  SEL R11, R11, R23, !P2 ;  /* 0x000000170b0b7207 */ /* 0x000fe40005000000 */
[----:B------:R-:W-:Y:S02]  /*05b0*/  ISETP.LT.U32.AND P0, PT, R12, R3, PT ;  /* 0x000000030c00720c */ /* 0x000fe40003f01070 */
[----:B------:R-:W-:Y:S02]  /*05c0*/  @P3 SEL R22, R19, 0x1, !P4 ;  /* 0x0000000113163807 */ /* 0x000fe40006000000 */
[----:B------:R-:W-:Y:S02]  /*05d0*/  ISETP.LT.AND.EX P0, PT, R13, R11, PT, P0 ;  /* 0x0000000b0d00720c */ /* 0x000fe40003f01300 */
[----:B------:R-:W-:-:S02]  /*05e0*/  LOP3.LUT P2, RZ, R18, 0xff, RZ, 0xc0, !PT ;  /* 0x000000ff12ff7812 */ /* 0x000fc4000784c0ff */
[----:B------:R-:W-:Y:S02]  /*05f0*/  @P4 SEL R3, R12, R3, P0 ;  /* 0x000000030c034207 */ /* 0x000fe40000000000 */
[----:B------:R-:W-:Y:S02]  /*0600*/  LOP3.LUT P1, RZ, R22, 0xff, RZ, 0xc0, !PT ;  /* 0x000000ff16ff7812 */ /* 0x000fe4000782c0ff */
[C---:B------:R-:W-:Y:S02]  /*0610*/  @P4 SEL R11, R13.reuse, R11, P0 ;  /* 0x0000000b0d0b4207 */ /* 0x040fe40000000000 */
[----:B------:R-:W-:Y:S02]  /*0620*/  SEL R3, R12, R3, !P3 ;  /* 0x000000030c037207 */ /* 0x000fe40005800000 */
[----:B------:R-:W-:Y:S02]  /*0630*/  SEL R13, R13, R11, !P3 ;  /* 0x0000000b0d0d7207 */ /* 0x000fe40005800000 */
[----:B------:R-:W-:-:S02]  /*0640*/  ISETP.LT.U32.AND P0, PT, R14, R3, PT ;  /* 0x000000030e00720c */ /* 0x000fc40003f01070 */
[----:B------:R-:W-:Y:S02]  /*0650*/  LOP3.LUT P3, RZ, R8, 0xff, RZ, 0xc0, !PT ;  /* 0x000000ff08ff7812 */ /* 0x000fe4000786c0ff */
[C---:B------:R-:W-:Y:S02]  /*0660*/  ISETP.LT.AND.EX P0, PT, R15.reuse, R13, PT, P0 ;  /* 0x0000000d0f00720c */ /* 0x040fe40003f01300 */
[----:B------:R-:W-:Y:S02]  /*0670*/  @P1 SEL R18, R22, 0x1, !P2 ;  /* 0x0000000116121807 */ /* 0x000fe40005000000 */
[C---:B------:R-:W-:Y:S02]  /*0680*/  @P2 SEL R3, R14.reuse, R3, P0 ;  /* 0x000000030e032207 */ /* 0x040fe40000000000 */
[----:B------:R-:W-:Y:S02]  /*0690*/  @P2 SEL R13, R15, R13, P0 ;  /* 0x0000000d0f0d2207 */ /* 0x000fe40000000000 */
[----:B------:R-:W-:-:S02]  /*06a0*/  SEL R3, R14, R3, !P1 ;  /* 0x000000030e037207 */ /* 0x000fc40004800000 */
[----:B------:R-:W-:Y:S02]  /*06b0*/  LOP3.LUT P2, RZ, R18, 0xff, RZ, 0xc0, !PT ;  /* 0x000000ff12ff7812 */ /* 0x000fe4000784c0ff */
[----:B------:R-:W-:Y:S02]  /*06c0*/  SEL R15, R15, R13, !P1 ;  /* 0x0000000d0f0f7207 */ /* 0x000fe40004800000 */
[----:B------:R-:W-:Y:S02]  /*06d0*/  ISETP.GE.AND P1, PT, R9, UR4, PT ;  /* 0x0000000409007c0c */ /* 0x000fe4000bf26270 */
[----:B------:R-:W-:-:S04]  /*06e0*/  ISETP.LT.U32.AND P0, PT, R16, R3, PT ;  /* 0x000000031000720c */ /* 0x000fc80003f01070 */
[----:B------:R-:W-:-:S03]  /*06f0*/  ISETP.LT.AND.EX P0, PT, R17, R15, PT, P0 ;  /* 0x0000000f1100720c */ /* 0x000fc60003f01300 */
[----:B------:R-:W-:Y:S02]  /*0700*/  @P2 SEL R8, R18, 0x1, !P3 ;  /* 0x0000000112082807 */ /* 0x000fe40005800000 */
[C---:B------:R-:W-:Y:S02]  /*0710*/  @P3 SEL R3, R16.reuse, R3, P0 ;  /* 0x0000000310033207 */ /* 0x040fe40000000000 */
[C---:B------:R-:W-:Y:S02]  /*0720*/  @P3 SEL R15, R17.reuse, R15, P0 ;  /* 0x0000000f110f3207 */ /* 0x040fe40000000000 */
[----:B------:R-:W-:Y:S02]  /*0730*/  SEL R2, R16, R3, !P2 ;  /* 0x0000000310027207 */ /* 0x000fe40005000000 */
[----:B------:R-:W-:Y:S02]  /*0740*/  SEL R3, R17, R15, !P2 ;  /* 0x0000000f11037207 */ /* 0x000fe40005000000 */
[----:B------:R-:W-:Y:S01]  /*0750*/  PRMT R4, R8, 0x7610, R4 ;  /* 0x0000761008047816 */ /* 0x000fe20000000004 */
[----:B------:R-:W-:Y:S06]  /*0760*/  @!P1 BRA `(.L_x_10) ;  /* 0xfffffffc00389947 */ /* 0x000fec000383ffff */
.L_x_6:
[----:B------:R-:W-:Y:S05]  /*0770*/  BSYNC.RECONVERGENT B1 ;  /* 0x0000000000017941 */ /* 0x000fea0003800200 */
.L_x_5:
[----:B------:R-:W-:-:S09]  /*0780*/  UISETP.GE.AND UP0, UPT, UR4, 0x100, UPT ;  /* 0x000001000400788c */ /* 0x000fd2000bf06270 */
[----:B------:R-:W-:Y:S05]  /*0790*/  BRA.U !UP0, `(.L_x_11) ;  /* 0x0000000d08407547 */ /* 0x000fea000b800000 */
[----:B------:R-:W2:Y:S01]  /*07a0*/  S2R R10, SR_LANEID ;  /* 0x00000000000a7919 */ /* 0x000ea20000000000 */
[----:B0----5:R-:W-:Y:S01]  /*07b0*/  LOP3.LUT R6, R4, 0xff, RZ, 0xc0, !PT ;  /* 0x000000ff04067812 */ /* 0x021fe200078ec0ff */
[----:B------:R-:W-:Y:S01]  /*07c0*/  BSSY.RECONVERGENT B1, `(.L_x_12) ;  /* 0x0000016000017945 */ /* 0x000fe20003800200 */
[----:B------:R0:W3:Y:S04]  /*07d0*/  SHFL.DOWN PT, R9, R2, 0x1, 0x1f ;  /* 0x08201f0002097f89 */ /* 0x0000e800000e0000 */
[----:B------:R0:W4:Y:S04]  /*07e0*/  SHFL.DOWN PT, R8, R3, 0x1, 0x1f ;  /* 0x08201f0003087f89 */ /* 0x00012800000e0000 */
[----:B------:R0:W0:Y:S01]  /*07f0*/  SHFL.DOWN PT, R7, R6, 0x1, 0x1f ;  /* 0x08201f0006077f89 */ /* 0x00002200000e0000 */
[----:B--2---:R-:W-:-:S02]  /*0800*/  ISETP.GT.AND P0, PT, R10, 0x1e, PT ;  /* 0x0000001e0a00780c */ /* 0x004fc40003f04270 */
[C---:B------:R-:W-:Y:S02]  /*0810*/  ISETP.GT.AND P3, PT, R10.reuse, 0x1d, PT ;  /* 0x0000001d0a00780c */ /* 0x040fe40003f64270 */
[----:B------:R-:W-:-:S09]  /*0820*/  ISETP.GT.AND P2, PT, R10, 0x1b, PT ;  /* 0x0000001b0a00780c */ /* 0x000fd20003f44270 */
[----:B0--34-:R-:W-:Y:S05]  /*0830*/  @P0 BRA `(.L_x_13) ;  /* 0x0000000000380947 */ /* 0x019fea0003800000 */
[----:B------:R-:W-:Y:S01]  /*0840*/  LOP3.LUT P1, RZ, R7, 0xff, RZ, 0xc0, !PT ;  /* 0x000000ff07ff7812 */ /* 0x000fe2000782c0ff */
[----:B------:R-:W-:Y:S01]  /*0850*/  IMAD.MOV.U32 R11, RZ, RZ, 0x1 ;  /* 0x00000001ff0b7424 */ /* 0x000fe200078e00ff */
[----:B------:R-:W-:-:S04]  /*0860*/  LOP3.LUT P0, R6, R4, 0xff, RZ, 0xc0, !PT ;  /* 0x000000ff04067812 */ /* 0x000fc8000780c0ff */
[----:B------:R-:W-:-:S13]  /*0870*/  PLOP3.LUT P0, PT, P0, P1, PT, 0x2f, 0xf2 ;  /* 0x0000000000f2781c */ /* 0x000fda0000702577 */
[----:B------:R-:W-:Y:S02]  /*0880*/  @!P0 ISETP.LT.U32.AND P1, PT, R9, R2, PT ;  /* 0x000000020900820c */ /* 0x000fe40003f21070 */
[----:B------:R-:W-:Y:S02]  /*0890*/  @P0 ISETP.NE.AND P4, PT, R6, RZ, PT ;  /* 0x000000ff0600020c */ /* 0x000fe40003f85270 */
[----:B------:R-:W-:Y:S02]  /*08a0*/  @!P0 PRMT R4, R11, 0x7610, R4 ;  /* 0x000076100b048816 */ /* 0x000fe40000000004 */
[----:B------:R-:W-:Y:S02]  /*08b0*/  @!P0 ISETP.LT.AND.EX P1, PT, R8, R3, PT, P1 ;  /* 0x000000030800820c */ /* 0x000fe40003f21310 */
[----:B------:R-:W-:Y:S02]  /*08c0*/  @P0 SEL R6, R7, R4, !P4 ;  /* 0x0000000407060207 */ /* 0x000fe40006000000 */
[----:B------:R-:W-:-:S02]  /*08d0*/  @!P0 SEL R2, R9, R2, P1 ;  /* 0x0000000209028207 */ /* 0x000fc40000800000 */
[----:B------:R-:W-:Y:S02]  /*08e0*/  @!P0 SEL R3, R8, R3, P1 ;  /* 0x0000000308038207 */ /* 0x000fe40000800000 */
[----:B------:R-:W-:Y:S02]  /*08f0*/  @P0 PRMT R4, R6, 0x7610, R4 ;  /* 0x0000761006040816 */ /* 0x000fe40000000004 */
[----:B------:R-:W-:Y:S02]  /*0900*/  @P0 SEL R2, R9, R2, !P4 ;  /* 0x0000000209020207 */ /* 0x000fe40006000000 */
[----:B------:R-:W-:-:S07]  /*0910*/  @P0 SEL R3, R8, R3, !P4 ;  /* 0x0000000308030207 */ /* 0x000fce0006000000 */
.L_x_13:
[----:B------:R-:W-:Y:S05]  /*0920*/  BSYNC.RECONVERGENT B1 ;  /* 0x0000000000017941 */ /* 0x000fea0003800200 */
.L_x_12:
[----:B------:R-:W-:Y:S01]  /*0930*/  LOP3.LUT R7, R4, 0xff, RZ, 0xc0, !PT ;  /* 0x000000ff04077812 */ /* 0x000fe200078ec0ff */
[----:B------:R0:W2:Y:S01]  /*0940*/  SHFL.DOWN PT, R9, R2, 0x2, 0x1f ;  /* 0x08401f0002097f89 */ /* 0x0000a200000e0000 */
[----:B------:R-:W-:Y:S01]  /*0950*/  BSSY.RECONVERGENT B1, `(.L_x_14) ;  /* 0x0000015000017945 */ /* 0x000fe20003800200 */
[C---:B------:R-:W-:Y:S02]  /*0960*/  ISETP.GT.AND P5, PT, R10.reuse, 0x17, PT ;  /* 0x000000170a00780c */ /* 0x040fe40003fa4270 */
[----:B------:R0:W3:Y:S01]  /*0970*/  SHFL.DOWN PT, R8, R3, 0x2, 0x1f ;  /* 0x08401f0003087f89 */ /* 0x0000e200000e0000 */
[C---:B------:R-:W-:Y:S02]  /*0980*/  ISETP.GT.AND P4, PT, R10.reuse, 0xf, PT ;  /* 0x0000000f0a00780c */ /* 0x040fe40003f84270 */
[----:B------:R-:W-:Y:S01]  /*0990*/  ISETP.NE.AND P1, PT, R10, RZ, PT ;  /* 0x000000ff0a00720c */ /* 0x000fe20003f25270 */
[----:B------:R-:W4:Y:S01]  /*09a0*/  SHFL.DOWN PT, R7, R7, 0x2, 0x1f ;  /* 0x08401f0007077f89 */ /* 0x000f2200000e0000 */
[----:B------:R-:W-:Y:S11]  /*09b0*/  @P3 BRA `(.L_x_15) ;  /* 0x0000000000383947 */ /* 0x000ff60003800000 */
[----:B----4-:R-:W-:Y:S01]  /*09c0*/  LOP3.LUT P0, RZ, R7, 0xff, RZ, 0xc0, !PT ;  /* 0x000000ff07ff7812 */ /* 0x010fe2000780c0ff */
[----:B------:R-:W-:Y:S01]  /*09d0*/  IMAD.MOV.U32 R10, RZ, RZ, 0x1 ;  /* 0x00000001ff0a7424 */ /* 0x000fe200078e00ff */
[----:B------:R-:W-:-:S04]  /*09e0*/  LOP3.LUT P3, R6, R4, 0xff, RZ, 0xc0, !PT ;  /* 0x000000ff04067812 */ /* 0x000fc8000786c0ff */
[----:B------:R-:W-:-:S13]  /*09f0*/  PLOP3.LUT P0, PT, P3, P0, PT, 0x2f, 0xf2 ;  /* 0x0000000000f2781c */ /* 0x000fda0001f00577 */
[----:B--2---:R-:W-:Y:S02]  /*0a00*/  @!P0 ISETP.LT.U32.AND P3, PT, R9, R2, PT ;  /* 0x000000020900820c */ /* 0x004fe40003f61070 */
[----:B------:R-:W-:Y:S02]  /*0a10*/  @P0 ISETP.NE.AND P6, PT, R6, RZ, PT ;  /* 0x000000ff0600020c */ /* 0x000fe40003fc5270 */
[----:B------:R-:W-:Y:S02]  /*0a20*/  @!P0 PRMT R4, R10, 0x7610, R4 ;  /* 0x000076100a048816 */ /* 0x000fe40000000004 */
[----:B---3--:R-:W-:Y:S02]  /*0a30*/  @!P0 ISETP.LT.AND.EX P3, PT, R8, R3, PT, P3 ;  /* 0x000000030800820c */ /* 0x008fe40003f61330 */
[----:B------:R-:W-:Y:S02]  /*0a40*/  @P0 SEL R6, R7, R4, !P6 ;  /* 0x0000000407060207 */ /* 0x000fe40007000000 */
[----:B0-----:R-:W-:-:S02]  /*0a50*/  @!P0 SEL R2, R9, R2, P3 ;  /* 0x0000000209028207 */ /* 0x001fc40001800000 */
[----:B------:R-:W-:Y:S02]  /*0a60*/  @!P0 SEL R3, R8, R3, P3 ;  /* 0x0000000308038207 */ /* 0x000fe40001800000 */
[----:B------:R-:W-:Y:S02]  /*0a70*/  @P0 PRMT R4, R6, 0x7610, R4 ;  /* 0x0000761006040816 */ /* 0x000fe40000000004 */
[----:B------:R-:W-:Y:S02]  /*0a80*/  @P0 SEL R2, R9, R2, !P6 ;  /* 0x0000000209020207 */ /* 0x000fe40007000000 */
[----:B------:R-:W-:-:S07]  /*0a90*/  @P0 SEL R3, R8, R3, !P6 ;  /* 0x0000000308030207 */ /* 0x000fce0007000000 */
.L_x_15:
[----:B------:R-:W-:Y:S05]  /*0aa0*/  BSYNC.RECONVERGENT B1 ;  /* 0x0000000000017941 */ /* 0x000fea0003800200 */
.L_x_14:
[----:B----4-:R-:W-:Y:S01]  /*0ab0*/  LOP3.LUT R7, R4, 0xff, RZ, 0xc0, !PT ;  /* 0x000000ff04077812 */ /* 0x010fe200078ec0ff */
[----:B--2---:R2:W4:Y:S01]  /*0ac0*/  SHFL.DOWN PT, R9, R2, 0x4, 0x1f ;  /* 0x08801f0002097f89 */ /* 0x00452200000e0000 */
[----:B------:R-:W-:Y:S03]  /*0ad0*/  BSSY.RECONVERGENT B1, `(.L_x_16) ;  /* 0x0000012000017945 */ /* 0x000fe60003800200 */
[----:B---3--:R2:W3:Y:S04]  /*0ae0*/  SHFL.DOWN PT, R8, R3, 0x4, 0x1f ;  /* 0x08801f0003087f89 */ /* 0x0084e800000e0000 */
[----:B------:R-:W0:Y:S01]  /*0af0*/  SHFL.DOWN PT, R7, R7, 0x4, 0x1f ;  /* 0x08801f0007077f89 */ /* 0x000e2200000e0000 */
[----:B------:R-:W-:Y:S05]  /*0b00*/  @P2 BRA `(.L_x_17) ;  /* 0x0000000000382947 */ /* 0x000fea0003800000 */
[----:B0-----:R-:W-:Y:S01]  /*0b10*/  LOP3.LUT P0, RZ, R7, 0xff, RZ, 0xc0, !PT ;  /* 0x000000ff07ff7812 */ /* 0x001fe2000780c0ff */
[----:B------:R-:W-:Y:S01]  /*0b20*/  IMAD.MOV.U32 R10, RZ, RZ, 0x1 ;  /* 0x00000001ff0a7424 */ /* 0x000fe200078e00ff */
[----:B------:R-:W-:-:S04]  /*0b30*/  LOP3.LUT P2, R6, R4, 0xff, RZ, 0xc0, !PT ;  /* 0x000000ff04067812 */ /* 0x000fc8000784c0ff */
[----:B------:R-:W-:-:S13]  /*0b40*/  PLOP3.LUT P0, PT, P2, P0, PT, 0x2f, 0xf2 ;  /* 0x0000000000f2781c */ /* 0x000fda0001700577 */
[----:B----4-:R-:W-:Y:S02]  /*0b50*/  @!P0 ISETP.LT.U32.AND P2, PT, R9, R2, PT ;  /* 0x000000020900820c */ /* 0x010fe40003f41070 */
[----:B------:R-:W-:Y:S02]  /*0b60*/  @P0 ISETP.NE.AND P3, PT, R6, RZ, PT ;  /* 0x000000ff0600020c */ /* 0x000fe40003f65270 */
[----:B------:R-:W-:Y:S02]  /*0b70*/  @!P0 PRMT R4, R10, 0x7610, R4 ;  /* 0x000076100a048816 */ /* 0x000fe40000000004 */
[----:B---3--:R-:W-:Y:S02]  /*0b80*/  @!P0 ISETP.LT.AND.EX P2, PT, R8, R3, PT, P2 ;  /* 0x000000030800820c */ /* 0x008fe40003f41320 */
[----:B------:R-:W-:Y:S02]  /*0b90*/  @P0 SEL R6, R7, R4, !P3 ;  /* 0x0000000407060207 */ /* 0x000fe40005800000 */
[----:B--2---:R-:W-:-:S02]  /*0ba0*/  @!P0 SEL R2, R9, R2, P2 ;  /* 0x0000000209028207 */ /* 0x004fc40001000000 */
[----:B------:R-:W-:Y:S02]  /*0bb0*/  @!P0 SEL R3, R8, R3, P2 ;  /* 0x0000000308038207 */ /* 0x000fe40001000000 */
[----:B------:R-:W-:Y:S02]  /*0bc0*/  @P0 PRMT R4, R6, 0x7610, R4 ;  /* 0x0000761006040816 */ /* 0x000fe40000000004 */
[----:B------:R-:W-:Y:S02]  /*0bd0*/  @P0 SEL R2, R9, R2, !P3 ;  /* 0x0000000209020207 */ /* 0x000fe40005800000 */
[----:B------:R-:W-:-:S07]  /*0be0*/  @P0 SEL R3, R8, R3, !P3 ;  /* 0x0000000308030207 */ /* 0x000fce0005800000 */
.L_x_17:
[----:B------:R-:W-:Y:S05]  /*0bf0*/  BSYNC.RECONVERGENT B1 ;  /* 0x0000000000017941 */ /* 0x000fea0003800200 */
.L_x_16:
[----:B0-----:R-:W-:Y:S01]  /*0c00*/  LOP3.LUT R7, R4, 0xff, RZ, 0xc0, !PT ;  /* 0x000000ff04077812 */ /* 0x001fe200078ec0ff */
[----:B----4-:R0:W4:Y:S01]  /*0c10*/  SHFL.DOWN PT, R9, R2, 0x8, 0x1f ;  /* 0x09001f0002097f89 */ /* 0x01012200000e0000 */
        /* <DEDUP_REMOVED lines=18> */
.L_x_19:
[----:B------:R-:W-:Y:S05]  /*0d40*/  BSYNC.RECONVERGENT B1 ;  /* 0x0000000000017941 */ /* 0x000fea0003800200 */
.L_x_18:
        /* <DEDUP_REMOVED lines=20> */
.L_x_21:
[----:B------:R-:W-:Y:S05]  /*0e90*/  BSYNC.RECONVERGENT B1 ;  /* 0x0000000000017941 */ /* 0x000fea0003800200 */
.L_x_20:
[----:B------:R-:W-:Y:S04]  /*0ea0*/  BSSY.RECONVERGENT B1, `(.L_x_22) ;  /* 0x000000a000017945 */ /* 0x000fe80003800200 */
[----:B------:R-:W-:Y:S05]  /*0eb0*/  @P1 BRA `(.L_x_23) ;  /* 0x0000000000201947 */ /* 0x000fea0003800000 */
[----:B---3--:R-:W3:Y:S01]  /*0ec0*/  S2R R8, SR_CgaCtaId ;  /* 0x0000000000087919 */ /* 0x008ee20000008800 */
[----:B0-----:R-:W-:Y:S02]  /*0ed0*/  MOV R7, 0x400 ;  /* 0x0000040000077802 */ /* 0x001fe40000000f00 */
[----:B------:R-:W-:-:S04]  /*0ee0*/  SHF.R.U32.HI R6, RZ, 0x1, R5 ;  /* 0x00000001ff067819 */ /* 0x000fc80000011605 */
[----:B------:R-:W-:Y:S02]  /*0ef0*/  LOP3.LUT R6, R6, 0x1f0, RZ, 0xc0, !PT ;  /* 0x000001f006067812 */ /* 0x000fe400078ec0ff */
[----:B---3--:R-:W-:-:S05]  /*0f00*/  LEA R7, R8, R7, 0x18 ;  /* 0x0000000708077211 */ /* 0x008fca00078ec0ff */
[----:B------:R-:W-:-:S05]  /*0f10*/  IMAD.IADD R7, R6, 0x1, R7 ;  /* 0x0000000106077824 */ /* 0x000fca00078e0207 */
[----:B------:R0:W-:Y:S04]  /*0f20*/  STS.64 [R7+0x10], R2 ;  /* 0x0000100207007388 */ /* 0x0001e80000000a00 */
[----:B------:R0:W-:Y:S02]  /*0f30*/  STS.U8 [R7+0x8], R4 ;  /* 0x0000080407007388 */ /* 0x0001e40000000000 */
.L_x_23:
[----:B------:R-:W-:Y:S05]  /*0f40*/  BSYNC.RECONVERGENT B1 ;  /* 0x0000000000017941 */ /* 0x000fea0003800200 */
.L_x_22:
[----:B------:R-:W-:Y:S01]  /*0f50*/  BAR.SYNC.DEFER_BLOCKING 0x0 ;  /* 0x0000000000007b1d */ /* 0x000fe20000010000 */
[----:B------:R-:W-:-:S13]  /*0f60*/  ISETP.NE.AND P1, PT, R5, RZ, PT ;  /* 0x000000ff0500720c */ /* 0x000fda0003f25270 */
[----:B------:R-:W-:Y:S05]  /*0f70*/  @P1 BRA `(.L_x_24) ;  /* 0x0000002c00bc1947 */ /* 0x000fea0003800000 */
[----:B------:R-:W5:Y:S01]  /*0f80*/  S2UR UR6, SR_CgaCtaId ;  /* 0x00000000000679c3 */ /* 0x000f620000008800 */
[----:B------:R-:W-:Y:S01]  /*0f90*/  UMOV UR5, 0x400 ;  /* 0x0000040000057882 */ /* 0x000fe20000000000 */
[----:B------:R-:W-:Y:S01]  /*0fa0*/  LOP3.LUT P2, RZ, R4, 0xff, RZ, 0xc0, !PT ;  /* 0x000000ff04ff7812 */ /* 0x000fe2000784c0ff */
[----:B-----5:R-:W-:-:S09]  /*0fb0*/  ULEA UR5, UR6, UR5, 0x18 ;  /* 0x0000000506057291 */ /* 0x020fd2000f8ec0ff */
[----:B------:R-:W5:Y:S04]  /*0fc0*/  LDS.U8 R16, [UR5+0x18] ;  /* 0x00001805ff107984 */ /* 0x000f680008000000 */
[----:B0-----:R-:W0:Y:S04]  /*0fd0*/  LDS.64 R6, [UR5+0x20] ;  /* 0x00002005ff067984 */ /* 0x001e280008000a00 */
[----:B------:R-:W1:Y:S04]  /*0fe0*/  LDS.U8 R17, [UR5+0x28] ;  /* 0x00002805ff117984 */ /* 0x000e680008000000 */
[----:B------:R-:W2:Y:S04]  /*0ff0*/  LDS.64 R12, [UR5+0x30] ;  /* 0x00003005ff0c7984 */ /* 0x000ea80008000a00 */
[----:B------:R-:W2:Y:S04]  /*1000*/  LDS.U8 R18, [UR5+0x38] ;  /* 0x00003805ff127984 */ /* 0x000ea80008000000 */
[----:B------:R-:W2:Y:S04]  /*1010*/  LDS.64 R10, [UR5+0x40] ;  /* 0x00004005ff0a7984 */ /* 0x000ea80008000a00 */
[----:B------:R-:W2:Y:S04]  /*1020*/  LDS.U8 R14, [UR5+0x48] ;  /* 0x00004805ff0e7984 */ /* 0x000ea80008000000 */
[----:B---34-:R-:W3:Y:S01]  /*1030*/  LDS.64 R8, [UR5+0x50] ;  /* 0x00005005ff087984 */ /* 0x018ee20008000a00 */
[----:B-----5:R-:W-:-:S02]  /*1040*/  ISETP.NE.AND P4, PT, R16, RZ, PT ;  /* 0x000000ff1000720c */ /* 0x020fc40003f85270 */
[----:B0-----:R-:W-:Y:S02]  /*1050*/  ISETP.LT.U32.AND P0, PT, R6, R2, PT ;  /* 0x000000020600720c */ /* 0x001fe40003f01070 */
[----:B------:R-:W-:Y:S02]  /*1060*/  @P2 SEL R16, R4, 0x1, !P4 ;  /* 0x0000000104102807 */ /* 0x000fe40006000000 */
[----:B------:R-:W-:Y:S02]  /*1070*/  ISETP.LT.AND.EX P0, PT, R7, R3, PT, P0 ;  /* 0x000000030700720c */ /* 0x000fe40003f01300 */
[----:B------:R-:W-:Y:S02]  /*1080*/  LOP3.LUT P3, RZ, R16, 0xff, RZ, 0xc0, !PT ;  /* 0x000000ff10ff7812 */ /* 0x000fe4000786c0ff */
[----:B-1----:R-:W-:-:S03]  /*1090*/  ISETP.NE.AND P5, PT, R17, RZ, PT ;  /* 0x000000ff1100720c */ /* 0x002fc60003fa5270 */
[C---:B--2---:R-:W-:Y:S02]  /*10a0*/  @P4 SEL R2, R6.reuse, R2, P0 ;  /* 0x0000000206024207 */ /* 0x044fe40000000000 */
[C---:B------:R-:W-:Y:S02]  /*10b0*/  @P4 SEL R3, R7.reuse, R3, P0 ;  /* 0x0000000307034207 */ /* 0x040fe40000000000 */
[----:B------:R-:W-:Y:S02]  /*10c0*/  SEL R5, R6, R2, !P2 ;  /* 0x0000000206057207 */ /* 0x000fe40005000000 */
[----:B------:R-:W-:Y:S02]  /*10d0*/  SEL R15, R7, R3, !P2 ;  /* 0x00000003070f7207 */ /* 0x000fe40005000000 */
[----:B------:R-:W-:Y:S01]  /*10e0*/  ISETP.LT.U32.AND P0, PT, R12, R5, PT ;  /* 0x000000050c00720c */ /* 0x000fe20003f01070 */
[----:B------:R-:W-:Y:S01]  /*10f0*/  LDS.64 R6, [UR5+0x60] ;  /* 0x00006005ff067984 */ /* 0x000fe20008000a00 */
[----:B------:R-:W-:-:S02]  /*1100*/  @P3 SEL R17, R16, 0x1, !P5 ;  /* 0x0000000110113807 */ /* 0x000fc40006800000 */
[----:B------:R-:W-:Y:S01]  /*1110*/  ISETP.LT.AND.EX P0, PT, R13, R15, PT, P0 ;  /* 0x0000000f0d00720c */ /* 0x000fe20003f01300 */
[----:B------:R-:W0:Y:S01]  /*1120*/  LDS.U8 R16, [UR5+0x58] ;  /* 0x00005805ff107984 */ /* 0x000e220008000000 */
[----:B------:R-:W-:Y:S02]  /*1130*/  LOP3.LUT P2, RZ, R17, 0xff, RZ, 0xc0, !PT ;  /* 0x000000ff11ff7812 */ /* 0x000fe4000784c0ff */
[----:B------:R-:W-:Y:S02]  /*1140*/  @P5 SEL R5, R12, R5, P0 ;  /* 0x000000050c055207 */ /* 0x000fe40000000000 */
[----:B------:R-:W-:Y:S02]  /*1150*/  ISETP.NE.AND P4, PT, R18, RZ, PT ;  /* 0x000000ff1200720c */ /* 0x000fe40003f85270 */
[----:B------:R-:W-:Y:S02]  /*1160*/  @P5 SEL R15, R13, R15, P0 ;  /* 0x0000000f0d0f5207 */ /* 0x000fe40000000000 */
[----:B------:R-:W-:-:S02]  /*1170*/  SEL R3, R12, R5, !P3 ;  /* 0x000000050c037207 */ /* 0x000fc40005800000 */
[----:B------:R-:W-:Y:S01]  /*1180*/  SEL R15, R13, R15, !P3 ;  /* 0x0000000f0d0f7207 */ /* 0x000fe20005800000 */
[----:B------:R-:W1:Y:S01]  /*1190*/  LDS.U8 R12, [UR5+0x68] ;  /* 0x00006805ff0c7984 */ /* 0x000e620008000000 */
[----:B------:R-:W-:Y:S02]  /*11a0*/  ISETP.LT.U32.AND P0, PT, R10, R3, PT ;  /* 0x000000030a00720c */ /* 0x000fe40003f01070 */
[----:B------:R-:W-:Y:S01]  /*11b0*/  @P2 SEL R18, R17, 0x1, !P4 ;  /* 0x0000000111122807 */ /* 0x000fe20006000000 */
[----:B------:R-:W2:Y:S01]  /*11c0*/  LDS.64 R4, [UR5+0x70] ;  /* 0x00007005ff047984 */ /* 0x000ea20008000a00 */
[----:B------:R-:W-:Y:S02]  /*11d0*/  ISETP.LT.AND.EX P0, PT, R11, R15, PT, P0 ;  /* 0x0000000f0b00720c */ /* 0x000fe40003f01300 */
[----:B------:R-:W-:Y:S02]  /*11e0*/  LOP3.LUT P5, RZ, R18, 0xff, RZ, 0xc0, !PT ;  /* 0x000000ff12ff7812 */ /* 0x000fe400078ac0ff */
[----:B------:R-:W-:-:S02]  /*11f0*/  @P4 SEL R3, R10, R3, P0 ;  /* 0x000000030a034207 */ /* 0x000fc40000000000 */
[----:B------:R-:W-:Y:S02]  /*1200*/  ISETP.NE.AND P3, PT, R14, RZ, PT ;  /* 0x000000ff0e00720c */ /* 0x000fe40003f65270 */
[C---:B------:R-:W-:Y:S02]  /*1210*/  @P4 SEL R15, R11.reuse, R15, P0 ;  /* 0x0000000f0b0f4207 */ /* 0x040fe40000000000 */
[----:B------:R-:W-:Y:S02]  /*1220*/  SEL R13, R10, R3, !P2 ;  /* 0x000000030a0d7207 */ /* 0x000fe40005000000 */
[----:B------:R-:W-:Y:S01]  /*1230*/  SEL R15, R11, R15, !P2 ;  /* 0x0000000f0b0f7207 */ /* 0x000fe20005000000 */
[----:B------:R-:W4:Y:S01]  /*1240*/  LDS.U8 R10, [UR5+0x78] ;  /* 0x00007805ff0a7984 */ /* 0x000f220008000000 */
[----:B---3--:R-:W-:Y:S02]  /*1250*/  ISETP.LT.U32.AND P0, PT, R8, R13, PT ;  /* 0x0000000d0800720c */ /* 0x008fe40003f01070 */
[----:B------:R-:W-:Y:S01]  /*1260*/  @P5 SEL R14, R18, 0x1, !P3 ;  /* 0x00000001120e5807 */ /* 0x000fe20005800000 */
[----:B------:R-:W3:Y:S01]  /*1270*/  LDS.64 R2, [UR5+0x80] ;  /* 0x00008005ff027984 */ /* 0x000ee20008000a00 */
[----:B------:R-:W-:-:S02]  /*1280*/  ISETP.LT.AND.EX P0, PT, R9, R15, PT, P0 ;  /* 0x0000000f0900720c */ /* 0x000fc40003f01300 */
[----:B------:R-:W-:Y:S02]  /*1290*/  LOP3.LUT P4, RZ, R14, 0xff, RZ, 0xc0, !PT ;  /* 0x000000ff0eff7812 */ /* 0x000fe4000788c0ff */
[----:B------:R-:W-:Y:S02]  /*12a0*/  @P3 SEL R13, R8, R13, P0 ;  /* 0x0000000d080d3207 */ /* 0x000fe40000000000 */
[----:B0-----:R-:W-:Y:S02]  /*12b0*/  ISETP.NE.AND P2, PT, R16, RZ, PT ;  /* 0x000000ff1000720c */ /* 0x001fe40003f45270 */
[C---:B------:R-:W-:Y:S02]  /*12c0*/  @P3 SEL R15, R9.reuse, R15, P0 ;  /* 0x0000000f090f3207 */ /* 0x040fe40000000000 */
[----:B------:R-:W-:Y:S02]  /*12d0*/  SEL R11, R8, R13, !P5 ;  /* 0x0000000d080b7207 */ /* 0x000fe40006800000 */
[----:B------:R-:W-:-:S02]  /*12e0*/  SEL R13, R9, R15, !P5 ;  /* 0x0000000f090d7207 */ /* 0x000fc40006800000 */
[----:B------:R-:W-:Y:S02]  /*12f0*/  ISETP.LT.U32.AND P0, PT, R6, R11, PT ;  /* 0x0000000b0600720c */ /* 0x000fe40003f01070 */
[----:B------:R-:W-:Y:S02]  /*1300*/  @P4 SEL R16, R14, 0x1, !P2 ;  /* 0x000000010e104807 */ /* 0x000fe40005000000 */
[----:B------:R-:W-:Y:S02]  /*1310*/  ISETP.LT.AND.EX P0, PT, R7, R13, PT, P0 ;  /* 0x0000000d0700720c */ /* 0x000fe40003f01300 */
[----:B------:R-:W-:Y:S02]  /*1320*/  LOP3.LUT P5, RZ, R16, 0xff, RZ, 0xc0, !PT ;  /* 0x000000ff10ff7812 */ /* 0x000fe400078ac0ff */
[----:B------:R-:W-:Y:S02]  /*1330*/  @P2 SEL R11, R6, R11, P0 ;  /* 0x0000000b060b2207 */ /* 0x000fe40000000000 */
[----:B-1----:R-:W-:-:S02]  /*1340*/  ISETP.NE.AND P3, PT, R12, RZ, PT ;  /* 0x000000ff0c00720c */ /* 0x002fc40003f65270 */
[C---:B------:R-:W-:Y:S02]  /*1350*/  @P2 SEL R13, R7.reuse, R13, P0 ;  /* 0x0000000d070d2207 */ /* 0x040fe40000000000 */
[----:B------:R-:W-:Y:S02]  /*1360*/  SEL R9, R6, R11, !P4 ;  /* 0x0000000b06097207 */ /* 0x000fe40006000000 */
[----:B------:R-:W-:Y:S02]  /*1370*/  SEL R11, R7, R13, !P4 ;  /* 0x0000000d070b7207 */ /* 0x000fe40006000000 */
[----:B--2---:R-:W-:Y:S02]  /*1380*/  ISETP.LT.U32.AND P0, PT, R4, R9, PT ;  /* 0x000000090400720c */ /* 0x004fe40003f01070 */
[----:B------:R-:W-:Y:S02]  /*1390*/  @P5 SEL R12, R16, 0x1, !P3 ;  /* 0x00000001100c5807 */ /* 0x000fe40005800000 */
[----:B------:R-:W-:-:S02]  /*13a0*/  ISETP.LT.AND.EX P0, PT, R5, R11, PT, P0 ;  /* 0x0000000b0500720c */ /* 0x000fc40003f01300 */
[----:B----4-:R-:W-:Y:S02]  /*13b0*/  ISETP.NE.AND P4, PT, R10, RZ, PT ;  /* 0x000000ff0a00720c */ /* 0x010fe40003f85270 */
[----:B------:R-:W-:Y:S02]  /*13c0*/  @P3 SEL R9, R4, R9, P0 ;  /* 0x0000000904093207 */ /* 0x000fe40000000000 */
[----:B------:R-:W-:Y:S02]  /*13d0*/  LOP3.LUT P2, RZ, R12, 0xff, RZ, 0xc0, !PT ;  /* 0x000000ff0cff7812 */ /* 0x000fe4000784c0ff */
[C---:B------:R-:W-:Y:S02]  /*13e0*/  @P3 SEL R11, R5.reuse, R11, P0 ;  /* 0x0000000b050b3207 */ /* 0x040fe40000000000 */
[----:B------:R-:W-:Y:S02]  /*13f0*/  SEL R7, R4, R9, !P5 ;  /* 0x0000000904077207 */ /* 0x000fe40006800000 */
[----:B------:R-:W-:-:S02]  /*1400*/  SEL R5, R5, R11, !P5 ;  /* 0x0000000b05057207 */ /* 0x000fc40006800000 */
[----:B---3--:R-:W-:-:S04]  /*1410*/  ISETP.LT.U32.AND P0, PT, R2, R7, PT ;  /* 0x000000070200720c */ /* 0x008fc80003f01070 */
[C---:B------:R-:W-:Y:S02]  /*1420*/  ISETP.LT.AND.EX P0, PT, R3.reuse, R5, PT, P0 ;  /* 0x000000050300720c */ /* 0x040fe40003f01300 */
[----:B------:R-:W-:Y:S02]  /*1430*/  @P2 SEL R10, R12, 0x1, !P4 ;  /* 0x000000010c0a2807 */ /* 0x000fe40006000000 */
[----:B------:R-:W-:Y:S02]  /*1440*/  @P4 SEL R7, R2, R7, P0 ;  /* 0x0000000702074207 */ /* 0x000fe40000000000 */
[----:B------:R-:W-:Y:S02]  /*1450*/  @P4 SEL R5, R3, R5, P0 ;  /* 0x0000000503054207 */ /* 0x000fe40000000000 */
[----:B------:R-:W-:Y:S02]  /*1460*/  PRMT R4, R10, 0x7610, R4 ;  /* 0x000076100a047816 */ /* 0x000fe40000000004 */
[----:B------:R-:W-:-:S02]  /*1470*/  SEL R2, R2, R7, !P2 ;  /* 0x0000000702027207 */ /* 0x000fc40005000000 */
[----:B------:R-:W-:Y:S01]  /*1480*/  SEL R3, R3, R5, !P2 ;  /* 0x0000000503037207 */ /* 0x000fe20005000000 */
[----:B------:R-:W-:Y:S06]  /*1490*/  BRA `(.L_x_24) ;  /* 0x0000002800747947 */ /* 0x000fec0003800000 */
.L_x_11:
[----:B------:R-:W2:Y:S01]  /*14a0*/  S2R R13, SR_LANEID ;  /* 0x00000000000d7919 */ /* 0x000ea20000000000 */
[----:B0-----:R-:W-:Y:S01]  /*14b0*/  LOP3.LUT R6, R5, 0x3e0, RZ, 0xc0, !PT ;  /* 0x000003e005067812 */ /* 0x001fe200078ec0ff */
[----:B------:R-:W-:Y:S04]  /*14c0*/  BSSY.RECONVERGENT B1, `(.L_x_25) ;  /* 0x0000022000017945 */ /* 0x000fe80003800200 */
[----:B------:R-:W-:Y:S01]  /*14d0*/  VIADD R7, R6, 0x20 ;  /* 0x0000002006077836 */ /* 0x000fe20000000000 */
[----:B------:R-:W-:-:S04]  /*14e0*/  LOP3.LUT R6, RZ, R6, RZ, 0x33, !PT ;  /* 0x00000006ff067212 */ /* 0x000fc800078e33ff */
[----:B------:R-:W-:Y:S01]  /*14f0*/  ISETP.GT.AND P0, PT, R7, UR4, PT ;  /* 0x0000000407007c0c */ /* 0x000fe2000bf04270 */
[----:B------:R-:W-:-:S05]  /*1500*/  VIADD R6, R6, UR4 ;  /* 0x0000000406067c36 */ /* 0x000fca0008000000 */
[----:B------:R-:W-:-:S05]  /*1510*/  SEL R6, R6, 0x1f, P0 ;  /* 0x0000001f06067807 */ /* 0x000fca0000000000 */
[----:B-----5:R0:W3:Y:S01]  /*1520*/  SHFL.DOWN PT, R8, R3, 0x1, R6 ;  /* 0x0820000003087989 */ /* 0x0200e200000e0006 */
[C---:B--2---:R-:W-:Y:S01]  /*1530*/  VIADD R7, R13.reuse, 0x2 ;  /* 0x000000020d077836 */ /* 0x044fe20000000000 */
[CC--:B------:R-:W-:Y:S01]  /*1540*/  ISETP.GE.AND P0, PT, R13.reuse, R6.reuse, PT ;  /* 0x000000060d00720c */ /* 0x0c0fe20003f06270 */
[C---:B------:R-:W-:Y:S01]  /*1550*/  VIADD R11, R13.reuse, 0x8 ;  /* 0x000000080d0b7836 */ /* 0x040fe20000000000 */
[C---:B------:R-:W-:Y:S01]  /*1560*/  ISETP.NE.AND P1, PT, R13.reuse, RZ, PT ;  /* 0x000000ff0d00720c */ /* 0x040fe20003f25270 */
[----:B------:R-:W-:Y:S01]  /*1570*/  VIADD R9, R13, 0x4 ;  /* 0x000000040d097836 */ /* 0x000fe20000000000 */
[-C--:B------:R-:W-:Y:S02]  /*1580*/  ISETP.GT.AND P5, PT, R7, R6.reuse, PT ;  /* 0x000000060700720c */ /* 0x080fe40003fa4270 */
[----:B------:R-:W-:Y:S02]  /*1590*/  LOP3.LUT R7, R4, 0xff, RZ, 0xc0, !PT ;  /* 0x000000ff04077812 */ /* 0x000fe400078ec0ff */
[----:B------:R-:W-:-:S02]  /*15a0*/  ISETP.GT.AND P2, PT, R11, R6, PT ;  /* 0x000000060b00720c */ /* 0x000fc40003f44270 */
[----:B------:R0:W2:Y:S01]  /*15b0*/  SHFL.DOWN PT, R11, R2, 0x1, R6 ;  /* 0x08200000020b7989 */ /* 0x0000a200000e0006 */
[----:B------:R-:W-:Y:S01]  /*15c0*/  ISETP.GT.AND P3, PT, R9, R6, PT ;  /* 0x000000060900720c */ /* 0x000fe20003f64270 */
[----:B------:R-:W-:Y:S02]  /*15d0*/  VIADD R9, R13, 0x10 ;  /* 0x000000100d097836 */ /* 0x000fe40000000000 */
[----:B------:R0:W4:Y:S01]  /*15e0*/  SHFL.DOWN PT, R7, R7, 0x1, R6 ;  /* 0x0820000007077989 */ /* 0x00012200000e0006 */
[----:B---3--:R-:W-:Y:S09]  /*15f0*/  @P0 BRA `(.L_x_26) ;  /* 0x0000000000380947 */ /* 0x008ff20003800000 */
[----:B----4-:R-:W-:Y:S01]  /*1600*/  LOP3.LUT P0, RZ, R7, 0xff, RZ, 0xc0, !PT ;  /* 0x000000ff07ff7812 */ /* 0x010fe2000780c0ff */
[----:B------:R-:W-:Y:S01]  /*1610*/  IMAD.MOV.U32 R12, RZ, RZ, 0x1 ;  /* 0x00000001ff0c7424 */ /* 0x000fe200078e00ff */
[----:B------:R-:W-:-:S04]  /*1620*/  LOP3.LUT P4, R10, R4, 0xff, RZ, 0xc0, !PT ;  /* 0x000000ff040a7812 */ /* 0x000fc8000788c0ff */
[----:B------:R-:W-:-:S13]  /*1630*/  PLOP3.LUT P0, PT, P4, P0, PT, 0x2f, 0xf2 ;  /* 0x0000000000f2781c */ /* 0x000fda0002700577 */
[----:B--2---:R-:W-:Y:S02]  /*1640*/  @!P0 ISETP.LT.U32.AND P4, PT, R11, R2, PT ;  /* 0x000000020b00820c */ /* 0x004fe40003f81070 */
[----:B------:R-:W-:Y:S02]  /*1650*/  @P0 ISETP.NE.AND P6, PT, R10, RZ, PT ;  /* 0x000000ff0a00020c */ /* 0x000fe40003fc5270 */
[----:B------:R-:W-:Y:S02]  /*1660*/  @!P0 PRMT R4, R12, 0x7610, R4 ;  /* 0x000076100c048816 */ /* 0x000fe40000000004 */
[----:B------:R-:W-:Y:S02]  /*1670*/  @!P0 ISETP.LT.AND.EX P4, PT, R8, R3, PT, P4 ;  /* 0x000000030800820c */ /* 0x000fe40003f81340 */
[----:B------:R-:W-:Y:S02]  /*1680*/  @P0 SEL R7, R7, R4, !P6 ;  /* 0x0000000407070207 */ /* 0x000fe40007000000 */
[----:B0-----:R-:W-:-:S02]  /*1690*/  @!P0 SEL R2, R11, R2, P4 ;  /* 0x000000020b028207 */ /* 0x001fc40002000000 */
[C---:B------:R-:W-:Y:S02]  /*16a0*/  @!P0 SEL R3, R8.reuse, R3, P4 ;  /* 0x0000000308038207 */ /* 0x040fe40002000000 */
[----:B------:R-:W-:Y:S02]  /*16b0*/  @P0 PRMT R4, R7, 0x7610, R4 ;  /* 0x0000761007040816 */ /* 0x000fe40000000004 */
[----:B------:R-:W-:Y:S02]  /*16c0*/  @P0 SEL R2, R11, R2, !P6 ;  /* 0x000000020b020207 */ /* 0x000fe40007000000 */
[----:B------:R-:W-:-:S07]  /*16d0*/  @P0 SEL R3, R8, R3, !P6 ;  /* 0x0000000308030207 */ /* 0x000fce0007000000 */
.L_x_26:
[----:B------:R-:W-:Y:S05]  /*16e0*/  BSYNC.RECONVERGENT B1 ;  /* 0x0000000000017941 */ /* 0x000fea0003800200 */
.L_x_25:
[----:B----4-:R-:W-:Y:S01]  /*16f0*/  LOP3.LUT R7, R4, 0xff, RZ, 0xc0, !PT ;  /* 0x000000ff04077812 */ /* 0x010fe200078ec0ff */
[----:B------:R3:W4:Y:S01]  /*1700*/  SHFL.DOWN PT, R8, R3, 0x2, R6 ;  /* 0x0840000003087989 */ /* 0x00072200000e0006 */
[----:B------:R-:W-:Y:S01]  /*1710*/  ISETP.GT.AND P4, PT, R9, R6, PT ;  /* 0x000000060900720c */ /* 0x000fe20003f84270 */
[----:B------:R-:W-:Y:S02]  /*1720*/  BSSY.RECONVERGENT B1, `(.L_x_27) ;  /* 0x0000012000017945 */ /* 0x000fe40003800200 */
[----:B------:R3:W0:Y:S04]  /*1730*/  SHFL.DOWN PT, R9, R2, 0x2, R6 ;  /* 0x0840000002097989 */ /* 0x00062800000e0006 */
[----:B------:R3:W0:Y:S01]  /*1740*/  SHFL.DOWN PT, R7, R7, 0x2, R6 ;  /* 0x0840000007077989 */ /* 0x00062200000e0006 */
[----:B------:R-:W-:Y:S05]  /*1750*/  @P5 BRA `(.L_x_28) ;  /* 0x0000000000385947 */ /* 0x000fea0003800000 */
[----:B0-----:R-:W-:Y:S01]  /*1760*/  LOP3.LUT P0, RZ, R7, 0xff, RZ, 0xc0, !PT ;  /* 0x000000ff07ff7812 */ /* 0x001fe2000780c0ff */
[----:B--2---:R-:W-:Y:S01]  /*1770*/  IMAD.MOV.U32 R11, RZ, RZ, 0x1 ;  /* 0x00000001ff0b7424 */ /* 0x004fe200078e00ff */
[----:B------:R-:W-:-:S04]  /*1780*/  LOP3.LUT P5, R10, R4, 0xff, RZ, 0xc0, !PT ;  /* 0x000000ff040a7812 */ /* 0x000fc800078ac0ff */
[----:B------:R-:W-:-:S13]  /*1790*/  PLOP3.LUT P0, PT, P5, P0, PT, 0x2f, 0xf2 ;  /* 0x0000000000f2781c */ /* 0x000fda0002f00577 */
[----:B------:R-:W-:Y:S02]  /*17a0*/  @!P0 ISETP.LT.U32.AND P5, PT, R9, R2, PT ;  /* 0x000000020900820c */ /* 0x000fe40003fa1070 */
[----:B------:R-:W-:Y:S02]  /*17b0*/  @P0 ISETP.NE.AND P6, PT, R10, RZ, PT ;  /* 0x000000ff0a00020c */ /* 0x000fe40003fc5270 */
[----:B------:R-:W-:Y:S02]  /*17c0*/  @!P0 PRMT R4, R11, 0x7610, R4 ;  /* 0x000076100b048816 */ /* 0x000fe40000000004 */
[----:B----4-:R-:W-:Y:S02]  /*17d0*/  @!P0 ISETP.LT.AND.EX P5, PT, R8, R3, PT, P5 ;  /* 0x000000030800820c */ /* 0x010fe40003fa1350 */
[----:B------:R-:W-:Y:S02]  /*17e0*/  @P0 SEL R7, R7, R4, !P6 ;  /* 0x0000000407070207 */ /* 0x000fe40007000000 */
[----:B---3--:R-:W-:-:S02]  /*17f0*/  @!P0 SEL R2, R9, R2, P5 ;  /* 0x0000000209028207 */ /* 0x008fc40002800000 */
[C---:B------:R-:W-:Y:S02]  /*1800*/  @!P0 SEL R3, R8.reuse, R3, P5 ;  /* 0x0000000308038207 */ /* 0x040fe40002800000 */
[----:B------:R-:W-:Y:S02]  /*1810*/  @P0 PRMT R4, R7, 0x7610, R4 ;  /* 0x0000761007040816 */ /* 0x000fe40000000004 */
[----:B------:R-:W-:Y:S02]  /*1820*/  @P0 SEL R2, R9, R2, !P6 ;  /* 0x0000000209020207 */ /* 0x000fe40007000000 */
[----:B------:R-:W-:-:S07]  /*1830*/  @P0 SEL R3, R8, R3, !P6 ;  /* 0x0000000308030207 */ /* 0x000fce0007000000 */
.L_x_28:
[----:B------:R-:W-:Y:S05]  /*1840*/  BSYNC.RECONVERGENT B1 ;  /* 0x0000000000017941 */ /* 0x000fea0003800200 */
.L_x_27:
[----:B0-----:R-:W-:Y:S01]  /*1850*/  LOP3.LUT R7, R4, 0xff, RZ, 0xc0, !PT ;  /* 0x000000ff04077812 */ /* 0x001fe200078ec0ff */
[----:B------:R0:W0:Y:S01]  /*1860*/  SHFL.DOWN PT, R9, R2, 0x4, R6 ;  /* 0x0880000002097989 */ /* 0x00002200000e0006 */
[----:B------:R-:W-:Y:S03]  /*1870*/  BSSY.RECONVERGENT B1, `(.L_x_29) ;  /* 0x0000012000017945 */ /* 0x000fe60003800200 */
[----:B----4-:R4:W0:Y:S04]  /*1880*/  SHFL.DOWN PT, R8, R3, 0x4, R6 ;  /* 0x0880000003087989 */ /* 0x01082800000e0006 */
        /* <DEDUP_REMOVED lines=9> */
[----:B------:R-:W-:Y:S02]  /*1920*/  @!P0 ISETP.LT.AND.EX P3, PT, R8, R3, PT, P3 ;  /* 0x000000030800820c */ /* 0x000fe40003f61330 */
[----:B------:R-:W-:Y:S02]  /*1930*/  @P0 SEL R7, R7, R4, !P5 ;  /* 0x0000000407070207 */ /* 0x000fe40006800000 */
[----:B---3--:R-:W-:-:S02]  /*1940*/  @!P0 SEL R2, R9, R2, P3 ;  /* 0x0000000209028207 */ /* 0x008fc40001800000 */
[C---:B----4-:R-:W-:Y:S02]  /*1950*/  @!P0 SEL R3, R8.reuse, R3, P3 ;  /* 0x0000000308038207 */ /* 0x050fe40001800000 */
[----:B------:R-:W-:Y:S02]  /*1960*/  @P0 PRMT R4, R7, 0x7610, R4 ;  /* 0x0000761007040816 */ /* 0x000fe40000000004 */
[----:B------:R-:W-:Y:S02]  /*1970*/  @P0 SEL R2, R9, R2, !P5 ;  /* 0x0000000209020207 */ /* 0x000fe40006800000 */
[----:B------:R-:W-:-:S07]  /*1980*/  @P0 SEL R3, R8, R3, !P5 ;  /* 0x0000000308030207 */ /* 0x000fce0006800000 */
.L_x_30:
[----:B------:R-:W-:Y:S05]  /*1990*/  BSYNC.RECONVERGENT B1 ;  /* 0x0000000000017941 */ /* 0x000fea0003800200 */
.L_x_29:
[----:B0-----:R-:W-:Y:S01]  /*19a0*/  LOP3.LUT R7, R4, 0xff, RZ, 0xc0, !PT ;  /* 0x000000ff04077812 */ /* 0x001fe200078ec0ff */
[----:B------:R0:W0:Y:S01]  /*19b0*/  SHFL.DOWN PT, R9, R2, 0x8, R6 ;  /* 0x0900000002097989 */ /* 0x00002200000e0006 */
[----:B------:R-:W-:Y:S03]  /*19c0*/  BSSY.RECONVERGENT B1, `(.L_x_31) ;  /* 0x0000012000017945 */ /* 0x000fe60003800200 */
        /* <DEDUP_REMOVED lines=17> */
.L_x_32:
[----:B------:R-:W-:Y:S05]  /*1ae0*/  BSYNC.RECONVERGENT B1 ;  /* 0x0000000000017941 */ /* 0x000fea0003800200 */
.L_x_31:
[----:B0-----:R-:W-:Y:S01]  /*1af0*/  LOP3.LUT R7, R4, 0xff, RZ, 0xc0, !PT ;  /* 0x000000ff04077812 */ /* 0x001fe200078ec0ff */
[----:B------:R0:W0:Y:S01]  /*1b00*/  SHFL.DOWN PT, R9, R2, 0x10, R6 ;  /* 0x0a00000002097989 */ /* 0x00002200000e0006 */
[----:B------:R-:W-:Y:S03]  /*1b10*/  BSSY.RECONVERGENT B1, `(.L_x_33) ;  /* 0x0000012000017945 */ /* 0x000fe60003800200 */
[----:B------:R0:W0:Y:S04]  /*1b20*/  SHFL.DOWN PT, R8, R3, 0x10, R6 ;  /* 0x0a00000003087989 */ /* 0x00002800000e0006 */
[----:B------:R0:W0:Y:S01]  /*1b30*/  SHFL.DOWN PT, R7, R7, 0x10, R6 ;  /* 0x0a00000007077989 */ /* 0x00002200000e0006 */
[----:B------:R-:W-:Y:S05]  /*1b40*/  @P4 BRA `(.L_x_34) ;  /* 0x0000000000384947 */ /* 0x000fea0003800000 */
[----:B0-----:R-:W-:Y:S01]  /*1b50*/  LOP3.LUT P0, RZ, R7, 0xff, RZ, 0xc0, !PT ;  /* 0x000000ff07ff7812 */ /* 0x001fe2000780c0ff */
[----:B------:R-:W-:Y:S01]  /*1b60*/  IMAD.MOV.U32 R10, RZ, RZ, 0x1 ;  /* 0x00000001ff0a7424 */ /* 0x000fe200078e00ff */
[----:B---34-:R-:W-:-:S04]  /*1b70*/  LOP3.LUT P2, R6, R4, 0xff, RZ, 0xc0, !PT ;  /* 0x000000ff04067812 */ /* 0x018fc8000784c0ff */
        /* <DEDUP_REMOVED lines=11> */
.L_x_34:
[----:B------:R-:W-:Y:S05]  /*1c30*/  BSYNC.RECONVERGENT B1 ;  /* 0x0000000000017941 */ /* 0x000fea0003800200 */
.L_x_33:
[----:B------:R-:W-:Y:S04]  /*1c40*/  BSSY.RECONVERGENT B1, `(.L_x_35) ;  /* 0x000000a000017945 */ /* 0x000fe80003800200 */
[----:B------:R-:W-:Y:S05]  /*1c50*/  @P1 BRA `(.L_x_36) ;  /* 0x0000000000201947 */ /* 0x000fea0003800000 */
[----:B0-----:R-:W0:Y:S01]  /*1c60*/  S2R R8, SR_CgaCtaId ;  /* 0x0000000000087919 */ /* 0x001e220000008800 */
[----:B------:R-:W-:Y:S02]  /*1c70*/  MOV R7, 0x400 ;  /* 0x0000040000077802 */ /* 0x000fe40000000f00 */
[----:B---34-:R-:W-:-:S04]  /*1c80*/  SHF.R.U32.HI R6, RZ, 0x1, R5 ;  /* 0x00000001ff067819 */ /* 0x018fc80000011605 */
[----:B------:R-:W-:Y:S02]  /*1c90*/  LOP3.LUT R6, R6, 0x1f0, RZ, 0xc0, !PT ;  /* 0x000001f006067812 */ /* 0x000fe400078ec0ff */
[----:B0-----:R-:W-:-:S05]  /*1ca0*/  LEA R7, R8, R7, 0x18 ;  /* 0x0000000708077211 */ /* 0x001fca00078ec0ff */
[----:B------:R-:W-:-:S05]  /*1cb0*/  IMAD.IADD R7, R6, 0x1, R7 ;  /* 0x0000000106077824 */ /* 0x000fca00078e0207 */
[----:B------:R0:W-:Y:S04]  /*1cc0*/  STS.64 [R7+0x10], R2 ;  /* 0x0000100207007388 */ /* 0x0001e80000000a00 */
[----:B------:R0:W-:Y:S02]  /*1cd0*/  STS.U8 [R7+0x8], R4 ;  /* 0x0000080407007388 */ /* 0x0001e40000000000 */
.L_x_36:
[----:B------:R-:W-:Y:S05]  /*1ce0*/  BSYNC.RECONVERGENT B1 ;  /* 0x0000000000017941 */ /* 0x000fea0003800200 */
.L_x_35:
[----:B------:R-:W-:Y:S01]  /*1cf0*/  BAR.SYNC.DEFER_BLOCKING 0x0 ;  /* 0x0000000000007b1d */ /* 0x000fe20000010000 */
[----:B------:R-:W-:-:S13]  /*1d00*/  ISETP.NE.AND P1, PT, R5, RZ, PT ;  /* 0x000000ff0500720c */ /* 0x000fda0003f25270 */
[----:B------:R-:W-:Y:S05]  /*1d10*/  @P1 BRA `(.L_x_24) ;  /* 0x0000002000541947 */ /* 0x000fea0003800000 */
[----:B------:R-:W-:Y:S02]  /*1d20*/  UISETP.GE.AND UP0, UPT, UR4, 0x21, UPT ;  /* 0x000000210400788c */ /* 0x000fe4000bf06270 */
[----:B------:R-:W-:Y:S02]  /*1d30*/  UISETP.GE.AND UP1, UPT, UR4, 0x41, UPT ;  /* 0x000000410400788c */ /* 0x000fe4000bf26270 */
[----:B------:R-:W-:Y:S02]  /*1d40*/  UISETP.GE.AND UP2, UPT, UR4, 0x61, UPT ;  /* 0x000000610400788c */ /* 0x000fe4000bf46270 */
[----:B------:R-:W-:Y:S02]  /*1d50*/  UISETP.GE.AND UP3, UPT, UR4, 0x81, UPT ;  /* 0x000000810400788c */ /* 0x000fe4000bf66270 */
[----:B------:R-:W-:Y:S02]  /*1d60*/  UISETP.GE.AND UP4, UPT, UR4, 0xa1, UPT ;  /* 0x000000a10400788c */ /* 0x000fe4000bf86270 */
[----:B------:R-:W-:-:S02]  /*1d70*/  UISETP.GE.AND UP5, UPT, UR4, 0xc1, UPT ;  /* 0x000000c10400788c */ /* 0x000fc4000bfa6270 */
[----:B------:R-:W-:Y:S01]  /*1d80*/  UISETP.GE.AND UP6, UPT, UR4, 0xe1, UPT ;  /* 0x000000e10400788c */ /* 0x000fe2000bfc6270 */
[----:B------:R-:W-:Y:S10]  /*1d90*/  BRA.U !UP0, `(.L_x_37) ;  /* 0x00000001083c7547 */ /* 0x000ff4000b800000 */
[----:B------:R-:W5:Y:S01]  /*1da0*/  S2UR UR6, SR_CgaCtaId ;  /* 0x00000000000679c3 */ /* 0x000f620000008800 */
[----:B------:R-:W-:Y:S01]  /*1db0*/  UMOV UR5, 0x400 ;  /* 0x0000040000057882 */ /* 0x000fe20000000000 */
[----:B------:R-:W-:Y:S01]  /*1dc0*/  LOP3.LUT P3, RZ, R4, 0xff, RZ, 0xc0, !PT ;  /* 0x000000ff04ff7812 */ /* 0x000fe2000786c0ff */
[----:B-----5:R-:W-:-:S09]  /*1dd0*/  ULEA UR5, UR6, UR5, 0x18 ;  /* 0x0000000506057291 */ /* 0x020fd2000f8ec0ff */
[----:B------:R-:W5:Y:S04]  /*1de0*/  LDS.U8 R5, [UR5+0x18] ;  /* 0x00001805ff057984 */ /* 0x000f680008000000 */
[----:B0--34-:R-:W0:Y:S01]  /*1df0*/  LDS.64 R6, [UR5+0x20] ;  /* 0x00002005ff067984 */ /* 0x019e220008000a00 */
[----:B-----5:R-:W-:Y:S02]  /*1e00*/  ISETP.NE.AND P2, PT, R5, RZ, PT ;  /* 0x000000ff0500720c */ /* 0x020fe40003f45270 */
[----:B0-----:R-:W-:Y:S02]  /*1e10*/  ISETP.LT.U32.AND P0, PT, R6, R2, PT ;  /* 0x000000020600720c */ /* 0x001fe40003f01070 */
[----:B------:R-:W-:Y:S02]  /*1e20*/  @P3 SEL R5, R4, 0x1, !P2 ;  /* 0x0000000104053807 */ /* 0x000fe40005000000 */
[----:B------:R-:W-:-:S02]  /*1e30*/  ISETP.LT.AND.EX P0, PT, R7, R3, PT, P0 ;  /* 0x000000030700720c */ /* 0x000fc40003f01300 */
[----:B------:R-:W-:-:S05]  /*1e40*/  PRMT R4, R5, 0x7610, R4 ;  /* 0x0000761005047816 */ /* 0x000fca0000000004 */
[C---:B------:R-:W-:Y:S02]  /*1e50*/  @P2 SEL R2, R6.reuse, R2, P0 ;  /* 0x0000000206022207 */ /* 0x040fe40000000000 */
[C---:B------:R-:W-:Y:S02]  /*1e60*/  @P2 SEL R3, R7.reuse, R3, P0 ;  /* 0x0000000307032207 */ /* 0x040fe40000000000 */
[----:B------:R-:W-:Y:S02]  /*1e70*/  SEL R2, R6, R2, !P3 ;  /* 0x0000000206027207 */ /* 0x000fe40005800000 */
[----:B------:R-:W-:-:S07]  /*1e80*/  SEL R3, R7, R3, !P3 ;  /* 0x0000000307037207 */ /* 0x000fce0005800000 */
.L_x_37:
[----:B------:R-:W-:Y:S05]  /*1e90*/  BRA.U !UP1, `(.L_x_38) ;  /* 0x00000001093c7547 */ /* 0x000fea000b800000 */
        /* <DEDUP_REMOVED lines=15> */
.L_x_38:
        /* <DEDUP_REMOVED lines=16> */
.L_x_39:
        /* <DEDUP_REMOVED lines=16> */
.L_x_40:
        /* <DEDUP_REMOVED lines=16> */
.L_x_41:
        /* <DEDUP_REMOVED lines=16> */
.L_x_42:
        /* <DEDUP_REMOVED lines=15> */
[----:B------:R-:W-:Y:S01]  /*2480*/  SEL R3, R7, R3, !P3 ;  /* 0x0000000307037207 */ /* 0x000fe20005800000 */
[----:B------:R-:W-:Y:S06]  /*2490*/  BRA `(.L_x_24) ;  /* 0x0000001800747947 */ /* 0x000fec0003800000 */
.L_x_2:
[----:B------:R-:W0:Y:S01]  /*24a0*/  S2R R5, SR_TID.X ;  /* 0x0000000000057919 */ /* 0x000e220000002100 */
[----:B------:R-:W0:Y:S02]  /*24b0*/  LDC.64 R6, c[0x0][0x380] ;  /* 0x0000e000ff067b82 */ /* 0x000e240000000a00 */
[----:B0-----:R-:W-:-:S05]  /*24c0*/  IMAD.WIDE.U32 R6, R5, 0x10, R6 ;  /* 0x0000001005067825 */ /* 0x001fca00078e0006 */
[----:B------:R-:W2:Y:S04]  /*24d0*/  LDG.E.U16.CONSTANT R16, desc[UR8][R6.64] ;  /* 0x0000000806107981 */ /* 0x000ea8000c1e9500 */
[----:B------:R-:W3:Y:S04]  /*24e0*/  LDG.E.64.CONSTANT R12, desc[UR8][R6.64+0x8] ;  /* 0x00000808060c7981 */ /* 0x000ee8000c1e9b00 */
[----:B------:R-:W3:Y:S04]  /*24f0*/  LDG.E.64.CONSTANT R10, desc[UR8][R6.64+0x1008] ;  /* 0x00100808060a7981 */ /* 0x000ee8000c1e9b00 */
[----:B------:R-:W4:Y:S04]  /*2500*/  LDG.E.U16.CONSTANT R4, desc[UR8][R6.64+0x1000] ;  /* 0x0010000806047981 */ /* 0x000f28000c1e9500 */
[----:B------:R-:W5:Y:S04]  /*2510*/  LDG.E.U16.CONSTANT R14, desc[UR8][R6.64+0x2000] ;  /* 0x00200008060e7981 */ /* 0x000f68000c1e9500 */
[----:B------:R-:W5:Y:S04]  /*2520*/  LDG.E.64.CONSTANT R8, desc[UR8][R6.64+0x2008] ;  /* 0x0020080806087981 */ /* 0x000f68000c1e9b00 */
[----:B------:R-:W5:Y:S04]  /*2530*/  LDG.E.U16.CONSTANT R15, desc[UR8][R6.64+0x3000] ;  /* 0x00300008060f7981 */ /* 0x000f68000c1e9500 */
[----:B------:R-:W5:Y:S01]  /*2540*/  LDG.E.64.CONSTANT R2, desc[UR8][R6.64+0x3008] ;  /* 0x0030080806027981 */ /* 0x000f62000c1e9b00 */
[----:B------:R-:W-:Y:S01]  /*2550*/  UISETP.GE.U32.AND UP0, UPT, UR4, 0x800, UPT ;  /* 0x000008000400788c */ /* 0x000fe2000bf06070 */
[----:B--2---:R-:W-:-:S02]  /*2560*/  LOP3.LUT P1, RZ, R16, 0xff, RZ, 0xc0, !PT ;  /* 0x000000ff10ff7812 */ /* 0x004fc4000782c0ff */
[----:B---3--:R-:W-:-:S04]  /*2570*/  ISETP.LT.U32.AND P0, PT, R10, R12, PT ;  /* 0x0000000c0a00720c */ /* 0x008fc80003f01070 */
[CC--:B------:R-:W-:Y:S02]  /*2580*/  ISETP.LT.AND.EX P0, PT, R11.reuse, R13.reuse, PT, P0 ;  /* 0x0000000d0b00720c */ /* 0x0c0fe40003f01300 */
[----:B----4-:R-:W-:Y:S02]  /*2590*/  LOP3.LUT P2, RZ, R4, 0xff, RZ, 0xc0, !PT ;  /* 0x000000ff04ff7812 */ /* 0x010fe4000784c0ff */
[----:B------:R-:W-:Y:S02]  /*25a0*/  SEL R17, R10, R12, P0 ;  /* 0x0000000c0a117207 */ /* 0x000fe40000000000 */
[----:B------:R-:W-:Y:S02]  /*25b0*/  SEL R19, R11, R13, P0 ;  /* 0x0000000d0b137207 */ /* 0x000fe40000000000 */
[----:B------:R-:W-:Y:S02]  /*25c0*/  @P1 SEL R4, R16, 0x1, !P2 ;  /* 0x0000000110041807 */ /* 0x000fe40005000000 */
[----:B------:R-:W-:-:S02]  /*25d0*/  SEL R17, R12, R17, !P2 ;  /* 0x000000110c117207 */ /* 0x000fc40005000000 */
[----:B------:R-:W-:Y:S02]  /*25e0*/  SEL R19, R13, R19, !P2 ;  /* 0x000000130d137207 */ /* 0x000fe40005000000 */
[----:B-----5:R-:W-:Y:S02]  /*25f0*/  LOP3.LUT P3, RZ, R14, 0xff, RZ, 0xc0, !PT ;  /* 0x000000ff0eff7812 */ /* 0x020fe4000786c0ff */
[----:B------:R-:W-:Y:S02]  /*2600*/  LOP3.LUT P2, RZ, R4, 0xff, RZ, 0xc0, !PT ;  /* 0x000000ff04ff7812 */ /* 0x000fe4000784c0ff */
[----:B------:R-:W-:Y:S02]  /*2610*/  SEL R13, R10, R17, !P1 ;  /* 0x000000110a0d7207 */ /* 0x000fe40004800000 */
[----:B------:R-:W-:Y:S02]  /*2620*/  SEL R17, R11, R19, !P1 ;  /* 0x000000130b117207 */ /* 0x000fe40004800000 */
[----:B------:R-:W-:-:S02]  /*2630*/  ISETP.LT.U32.AND P0, PT, R8, R13, PT ;  /* 0x0000000d0800720c */ /* 0x000fc40003f01070 */
[----:B------:R-:W-:Y:S02]  /*2640*/  LOP3.LUT P4, RZ, R15, 0xff, RZ, 0xc0, !PT ;  /* 0x000000ff0fff7812 */ /* 0x000fe4000788c0ff */
[----:B------:R-:W-:-:S03]  /*2650*/  ISETP.LT.AND.EX P0, PT, R9, R17, PT, P0 ;  /* 0x000000110900720c */ /* 0x000fc60003f01300 */
[----:B------:R-:W-:Y:S02]  /*2660*/  @P2 SEL R14, R4, 0x1, !P3 ;  /* 0x00000001040e2807 */ /* 0x000fe40005800000 */
[C---:B------:R-:W-:Y:S02]  /*2670*/  @P3 SEL R13, R8.reuse, R13, P0 ;  /* 0x0000000d080d3207 */ /* 0x040fe40000000000 */
[C---:B------:R-:W-:Y:S02]  /*2680*/  @P3 SEL R17, R9.reuse, R17, P0 ;  /* 0x0000001109113207 */ /* 0x040fe40000000000 */
[----:B------:R-:W-:Y:S02]  /*2690*/  SEL R11, R8, R13, !P2 ;  /* 0x0000000d080b7207 */ /* 0x000fe40005000000 */
[----:B------:R-:W-:Y:S02]  /*26a0*/  LOP3.LUT P1, RZ, R14, 0xff, RZ, 0xc0, !PT ;  /* 0x000000ff0eff7812 */ /* 0x000fe4000782c0ff */
[----:B------:R-:W-:-:S02]  /*26b0*/  SEL R9, R9, R17, !P2 ;  /* 0x0000001109097207 */ /* 0x000fc40005000000 */
[----:B------:R-:W-:-:S04]  /*26c0*/  ISETP.LT.U32.AND P0, PT, R2, R11, PT ;  /* 0x0000000b0200720c */ /* 0x000fc80003f01070 */
[----:B------:R-:W-:-:S04]  /*26d0*/  ISETP.LT.AND.EX P0, PT, R3, R9, PT, P0 ;  /* 0x000000090300720c */ /* 0x000fc80003f01300 */
[C---:B------:R-:W-:Y:S02]  /*26e0*/  @P4 SEL R9, R3.reuse, R9, P0 ;  /* 0x0000000903094207 */ /* 0x040fe40000000000 */
[----:B------:R-:W-:Y:S02]  /*26f0*/  @P4 SEL R11, R2, R11, P0 ;  /* 0x0000000b020b4207 */ /* 0x000fe40000000000 */
[----:B------:R-:W-:Y:S02]  /*2700*/  @P1 SEL R15, R14, 0x1, !P4 ;  /* 0x000000010e0f1807 */ /* 0x000fe40006000000 */
[----:B------:R-:W-:Y:S01]  /*2710*/  SEL R3, R3, R9, !P1 ;  /* 0x0000000903037207 */ /* 0x000fe20004800000 */
[----:B------:R-:W-:Y:S01]  /*2720*/  IMAD.MOV.U32 R9, RZ, RZ, 0x400 ;  /* 0x00000400ff097424 */ /* 0x000fe200078e00ff */
[----:B------:R-:W-:Y:S02]  /*2730*/  SEL R2, R2, R11, !P1 ;  /* 0x0000000b02027207 */ /* 0x000fe40004800000 */
[----:B------:R-:W-:Y:S01]  /*2740*/  PRMT R4, R15, 0x7610, R4 ;  /* 0x000076100f047816 */ /* 0x000fe20000000004 */
[----:B------:R-:W-:Y:S06]  /*2750*/  BRA.U !UP0, `(.L_x_43) ;  /* 0x0000000108e47547 */ /* 0x000fec000b800000 */
[----:B------:R-:W-:Y:S01]  /*2760*/  IMAD.MOV.U32 R9, RZ, RZ, 0x400 ;  /* 0x00000400ff097424 */ /* 0x000fe200078e00ff */
[----:B------:R-:W0:Y:S01]  /*2770*/  LDCU UR5, c[0x0][0x390] ;  /* 0x00007200ff0577ac */ /* 0x000e220008000800 */
[----:B------:R-:W-:-:S12]  /*2780*/  UIADD3 UR6, UPT, UPT, UR4, -0x400, URZ ;  /* 0xfffffc0004067890 */ /* 0x000fd8000fffe0ff */
.L_x_45:
[----:B------:R-:W-:-:S05]  /*2790*/  IMAD.WIDE R20, R9, 0x10, R6 ;  /* 0x0000001009147825 */ /* 0x000fca00078e0206 */
[----:B------:R-:W2:Y:S04]  /*27a0*/  LDG.E.U16.CONSTANT R19, desc[UR8][R20.64] ;  /* 0x0000000814137981 */ /* 0x000ea8000c1e9500 */
[----:B------:R-:W3:Y:S04]  /*27b0*/  LDG.E.64.CONSTANT R10, desc[UR8][R20.64+0x8] ;  /* 0x00000808140a7981 */ /* 0x000ee8000c1e9b00 */
[----:B------:R-:W4:Y:S04]  /*27c0*/  LDG.E.U16.CONSTANT R22, desc[UR8][R20.64+0x1000] ;  /* 0x0010000814167981 */ /* 0x000f28000c1e9500 */
[----:B------:R-:W5:Y:S04]  /*27d0*/  LDG.E.64.CONSTANT R12, desc[UR8][R20.64+0x1008] ;  /* 0x00100808140c7981 */ /* 0x000f68000c1e9b00 */
[----:B------:R-:W5:Y:S04]  /*27e0*/  LDG.E.U16.CONSTANT R8, desc[UR8][R20.64+0x2000] ;  /* 0x0020000814087981 */ /* 0x000f68000c1e9500 */
[----:B------:R-:W5:Y:S04]  /*27f0*/  LDG.E.64.CONSTANT R14, desc[UR8][R20.64+0x2008] ;  /* 0x00200808140e7981 */ /* 0x000f68000c1e9b00 */
[----:B------:R-:W5:Y:S04]  /*2800*/  LDG.E.U16.CONSTANT R18, desc[UR8][R20.64+0x3000] ;  /* 0x0030000814127981 */ /* 0x000f68000c1e9500 */
[----:B------:R-:W5:Y:S01]  /*2810*/  LDG.E.64.CONSTANT R16, desc[UR8][R20.64+0x3008] ;  /* 0x0030080814107981 */ /* 0x000f62000c1e9b00 */
[----:B------:R-:W-:Y:S01]  /*2820*/  LOP3.LUT P2, RZ, R4, 0xff, RZ, 0xc0, !PT ;  /* 0x000000ff04ff7812 */ /* 0x000fe2000784c0ff */
[----:B------:R-:W-:Y:S01]  /*2830*/  IMAD.MOV.U32 R23, RZ, RZ, R3 ;  /* 0x000000ffff177224 */ /* 0x000fe200078e0003 */
[----:B0-----:R-:W-:Y:S01]  /*2840*/  UMOV UR4, UR5 ;  /* 0x0000000500047c82 */ /* 0x001fe20008000000 */
[----:B--2---:R-:W-:-:S02]  /*2850*/  LOP3.LUT P1, RZ, R19, 0xff, RZ, 0xc0, !PT ;  /* 0x000000ff13ff7812 */ /* 0x004fc4000782c0ff */
[----:B---3--:R-:W-:-:S08]  /*2860*/  ISETP.LT.U32.AND P0, PT, R10, R2, PT ;  /* 0x000000020a00720c */ /* 0x008fd00003f01070 */
        /* <DEDUP_REMOVED lines=8> */
[----:B-----5:R-:W-:Y:S02]  /*28f0*/  ISETP.LT.U32.AND P0, PT, R12, R3, PT ;  /* 0x000000030c00720c */ /* 0x020fe40003f01070 */
        /* <DEDUP_REMOVED lines=9> */
[----:B------:R-:W-:Y:S02]  /*2990*/  IADD3 R2, PT, PT, -R9, UR4, RZ ;  /* 0x0000000409027c10 */ /* 0x000fe4000fffe1ff */
[C---:B------:R-:W-:Y:S02]  /*29a0*/  ISETP.LT.AND.EX P0, PT, R15.reuse, R13, PT, P0 ;  /* 0x0000000d0f00720c */ /* 0x040fe40003f01300 */
[----:B------:R-:W-:Y:S02]  /*29b0*/  @P1 SEL R8, R22, 0x1, !P2 ;  /* 0x0000000116081807 */ /* 0x000fe40005000000 */
[----:B------:R-:W-:Y:S02]  /*29c0*/  @P2 SEL R3, R14, R3, P0 ;  /* 0x000000030e032207 */ /* 0x000fe40000000000 */
[----:B------:R-:W-:Y:S02]  /*29d0*/  @P2 SEL R13, R15, R13, P0 ;  /* 0x0000000d0f0d2207 */ /* 0x000fe40000000000 */
[----:B------:R-:W-:-:S02]  /*29e0*/  LOP3.LUT P3, RZ, R18, 0xff, RZ, 0xc0, !PT ;  /* 0x000000ff12ff7812 */ /* 0x000fc4000786c0ff */
[----:B------:R-:W-:Y:S02]  /*29f0*/  SEL R3, R14, R3, !P1 ;  /* 0x000000030e037207 */ /* 0x000fe40004800000 */
[----:B------:R-:W-:Y:S02]  /*2a00*/  LOP3.LUT P2, RZ, R8, 0xff, RZ, 0xc0, !PT ;  /* 0x000000ff08ff7812 */ /* 0x000fe4000784c0ff */
[----:B------:R-:W-:Y:S02]  /*2a10*/  SEL R15, R15, R13, !P1 ;  /* 0x0000000d0f0f7207 */ /* 0x000fe40004800000 */
[----:B------:R-:W-:Y:S02]  /*2a20*/  ISETP.GE.AND P1, PT, R2, 0x400, PT ;  /* 0x000004000200780c */ /* 0x000fe40003f26270 */
        /* <DEDUP_REMOVED lines=9> */
[----:B------:R-:W-:-:S05]  /*2ac0*/  VIADD R9, R9, 0x400 ;  /* 0x0000040009097836 */ /* 0x000fca0000000000 */
[----:B------:R-:W-:-:S13]  /*2ad0*/  ISETP.GT.AND P0, PT, R9, UR6, PT ;  /* 0x0000000609007c0c */ /* 0x000fda000bf04270 */
[----:B------:R-:W-:Y:S05]  /*2ae0*/  @!P0 BRA `(.L_x_45) ;  /* 0xfffffffc00288947 */ /* 0x000fea000383ffff */
.L_x_43:
[----:B------:R-:W-:-:S13]  /*2af0*/  ISETP.GE.AND P0, PT, R9, UR4, PT ;  /* 0x0000000409007c0c */ /* 0x000fda000bf06270 */
[----:B------:R-:W-:Y:S05]  /*2b00*/  @P0 BRA `(.L_x_44) ;  /* 0x00000004009c0947 */ /* 0x000fea0003800000 */
[----:B------:R-:W-:Y:S01]  /*2b10*/  IADD3 R19, PT, PT, -R9, UR4, RZ ;  /* 0x0000000409137c10 */ /* 0x000fe2000fffe1ff */
[----:B------:R-:W-:Y:S03]  /*2b20*/  BSSY.RECONVERGENT B1, `(.L_x_44) ;  /* 0x0000065000017945 */ /* 0x000fe60003800200 */
[----:B------:R-:W-:-:S13]  /*2b30*/  ISETP.GE.AND P0, PT, R5, R19, PT ;  /* 0x000000130500720c */ /* 0x000fda0003f06270 */
[----:B------:R-:W-:Y:S05]  /*2b40*/  @P0 BRA `(.L_x_46) ;  /* 0x0000000400880947 */ /* 0x000fea0003800000 */
[----:B------:R-:W-:Y:S01]  /*2b50*/  LOP3.LUT R6, RZ, R5, RZ, 0x33, !PT ;  /* 0x00000005ff067212 */ /* 0x000fe200078e33ff */
[----:B------:R-:W-:Y:S01]  /*2b60*/  BSSY.RECONVERGENT B2, `(.L_x_47) ;  /* 0x000001f000027945 */ /* 0x000fe20003800200 */
[----:B------:R-:W-:Y:S02]  /*2b70*/  IMAD.MOV.U32 R18, RZ, RZ, R5 ;  /* 0x000000ffff127224 */ /* 0x000fe400078e0005 */
[----:B------:R-:W-:-:S04]  /*2b80*/  IADD3 R8, PT, PT, -R9, UR4, R6 ;  /* 0x0000000409087c10 */ /* 0x000fc8000fffe106 */
[C---:B------:R-:W-:Y:S02]  /*2b90*/  LOP3.LUT R6, R8.reuse, 0x300, RZ, 0xc0, !PT ;  /* 0x0000030008067812 */ /* 0x040fe400078ec0ff */
[----:B------:R-:W-:Y:S02]  /*2ba0*/  ISETP.GE.U32.AND P2, PT, R8, 0x300, PT ;  /* 0x000003000800780c */ /* 0x000fe40003f46070 */
[----:B------:R-:W-:-:S13]  /*2bb0*/  ISETP.NE.AND P0, PT, R6, 0x300, PT ;  /* 0x000003000600780c */ /* 0x000fda0003f05270 */
[----:B------:R-:W-:Y:S05]  /*2bc0*/  @!P0 BRA `(.L_x_48) ;  /* 0x0000000000608947 */ /* 0x000fea0003800000 */
[----:B------:R-:W0:Y:S01]  /*2bd0*/  LDC.64 R6, c[0x0][0x380] ;  /* 0x0000e000ff067b82 */ /* 0x000e220000000a00 */
[----:B------:R-:W-:Y:S01]  /*2be0*/  LEA.HI R8, R8, 0x1, RZ, 0x18 ;  /* 0x0000000108087811 */ /* 0x000fe200078fc0ff */
[----:B------:R-:W-:Y:S02]  /*2bf0*/  IMAD.IADD R15, R5, 0x1, R9 ;  /* 0x00000001050f7824 */ /* 0x000fe400078e0209 */
[----:B------:R-:W-:Y:S01]  /*2c00*/  IMAD.MOV.U32 R18, RZ, RZ, R5 ;  /* 0x000000ffff127224 */ /* 0x000fe200078e0005 */
[----:B------:R-:W-:-:S05]  /*2c10*/  LOP3.LUT R8, R8, 0x3, RZ, 0xc0, !PT ;  /* 0x0000000308087812 */ /* 0x000fca00078ec0ff */
[----:B------:R-:W-:-:S07]  /*2c20*/  IMAD.MOV R8, RZ, RZ, -R8 ;  /* 0x000000ffff087224 */ /* 0x000fce00078e0a08 */
.L_x_49:
[----:B0-----:R-:W-:-:S05]  /*2c30*/  IMAD.WIDE.U32 R10, R15, 0x10, R6 ;  /* 0x000000100f0a7825 */ /* 0x001fca00078e0006 */
[----:B------:R-:W2:Y:S04]  /*2c40*/  LDG.E.U16.CONSTANT R14, desc[UR8][R10.64] ;  /* 0x000000080a0e7981 */ /* 0x000ea8000c1e9500 */
[----:B------:R-:W3:Y:S01]  /*2c50*/  LDG.E.64.CONSTANT R12, desc[UR8][R10.64+0x8] ;  /* 0x000008080a0c7981 */ /* 0x000ee2000c1e9b00 */
[----:B------:R-:W-:Y:S01]  /*2c60*/  VIADD R8, R8, 0x1 ;  /* 0x0000000108087836 */ /* 0x000fe20000000000 */
[----:B------:R-:W-:Y:S01]  /*2c70*/  LOP3.LUT P3, RZ, R4, 0xff, RZ, 0xc0, !PT ;  /* 0x000000ff04ff7812 */ /* 0x000fe2000786c0ff */
[----:B------:R-:W-:Y:S02]  /*2c80*/  VIADD R18, R18, 0x100 ;  /* 0x0000010012127836 */ /* 0x000fe40000000000 */
[----:B------:R-:W-:Y:S01]  /*2c90*/  VIADD R15, R15, 0x100 ;  /* 0x000001000f0f7836 */ /* 0x000fe20000000000 */
[----:B--2---:R-:W-:-:S02]  /*2ca0*/  LOP3.LUT P1, RZ, R14, 0xff, RZ, 0xc0, !PT ;  /* 0x000000ff0eff7812 */ /* 0x004fc4000782c0ff */
[----:B---3--:R-:W-:-:S07]  /*2cb0*/  ISETP.LT.U32.AND P0, PT, R12, R2, PT ;  /* 0x000000020c00720c */ /* 0x008fce0003f01070 */
[----:B------:R-:W-:Y:S02]  /*2cc0*/  @P3 SEL R14, R4, 0x1, !P1 ;  /* 0x00000001040e3807 */ /* 0x000fe40004800000 */
[CC--:B------:R-:W-:Y:S02]  /*2cd0*/  ISETP.LT.AND.EX P0, PT, R13.reuse, R3.reuse, PT, P0 ;  /* 0x000000030d00720c */ /* 0x0c0fe40003f01300 */
[----:B------:R-:W-:Y:S02]  /*2ce0*/  PRMT R4, R14, 0x7610, R4 ;  /* 0x000076100e047816 */ /* 0x000fe40000000004 */
[----:B------:R-:W-:Y:S02]  /*2cf0*/  @P1 SEL R2, R12, R2, P0 ;  /* 0x000000020c021207 */ /* 0x000fe40000000000 */
[----:B------:R-:W-:Y:S02]  /*2d00*/  @P1 SEL R3, R13, R3, P0 ;  /* 0x000000030d031207 */ /* 0x000fe40000000000 */
[----:B------:R-:W-:-:S02]  /*2d10*/  ISETP.NE.AND P0, PT, R8, RZ, PT ;  /* 0x000000ff0800720c */ /* 0x000fc40003f05270 */
[----:B------:R-:W-:Y:S02]  /*2d20*/  SEL R2, R12, R2, !P3 ;  /* 0x000000020c027207 */ /* 0x000fe40005800000 */
[----:B------:R-:W-:-:S09]  /*2d30*/  SEL R3, R13, R3, !P3 ;  /* 0x000000030d037207 */ /* 0x000fd20005800000 */
[----:B------:R-:W-:Y:S05]  /*2d40*/  @P0 BRA `(.L_x_49) ;  /* 0xfffffffc00b80947 */ /* 0x000fea000383ffff */
.L_x_48:
[----:B------:R-:W-:Y:S05]  /*2d50*/  BSYNC.RECONVERGENT B2 ;  /* 0x0000000000027941 */ /* 0x000fea0003800200 */
.L_x_47:
[----:B------:R-:W-:Y:S05]  /*2d60*/  @!P2 BRA `(.L_x_46) ;  /* 0x000000040000a947 */ /* 0x000fea0003800000 */
[----:B------:R-:W0:Y:S01]  /*2d70*/  LDCU.64 UR6, c[0x0][0x380] ;  /* 0x00007000ff0677ac */ /* 0x000e220008000a00 */
[----:B------:R-:W2:Y:S01]  /*2d80*/  LDC.64 R6, c[0x0][0x380] ;  /* 0x0000e000ff067b82 */ /* 0x000ea20000000a00 */
[C---:B------:R-:W-:Y:S01]  /*2d90*/  IADD3 R13, P0, PT, R18.reuse, R9, RZ ;  /* 0x00000009120d7210 */ /* 0x040fe20007f1e0ff */
[----:B------:R-:W-:-:S04]  /*2da0*/  IMAD.IADD R21, R18, 0x1, R9 ;  /* 0x0000000112157824 */ /* 0x000fc800078e0209 */
[----:B------:R-:W-:Y:S01]  /*2db0*/  IMAD.X R8, RZ, RZ, RZ, P0 ;  /* 0x000000ffff087224 */ /* 0x000fe200000e06ff */
[----:B0-----:R-:W-:-:S04]  /*2dc0*/  LEA R10, P1, R13, UR6, 0x4 ;  /* 0x000000060d0a7c11 */ /* 0x001fc8000f8220ff */
[----:B------:R-:W-:Y:S02]  /*2dd0*/  IADD3 R10, P0, PT, R10, 0x3008, RZ ;  /* 0x000030080a0a7810 */ /* 0x000fe40007f1e0ff */
[----:B------:R-:W-:-:S05]  /*2de0*/  LEA.HI.X R13, R13, UR7, R8, 0x4, P1 ;  /* 0x000000070d0d7c11 */ /* 0x000fca00088f2408 */
[----:B------:R-:W-:-:S07]  /*2df0*/  IMAD.X R13, RZ, RZ, R13, P0 ;  /* 0x000000ffff0d7224 */ /* 0x000fce00000e060d */
.L_x_50:
[----:B--2---:R-:W-:-:S05]  /*2e00*/  IMAD.WIDE.U32 R8, R21, 0x10, R6 ;  /* 0x0000001015087825 */ /* 0x004fca00078e0006 */
[----:B------:R-:W2:Y:S04]  /*2e10*/  LDG.E.U16.CONSTANT R23, desc[UR8][R8.64] ;  /* 0x0000000808177981 */ /* 0x000ea8000c1e9500 */
[----:B------:R0:W3:Y:S02]  /*2e20*/  LDG.E.64.CONSTANT R14, desc[UR8][R8.64+0x8] ;  /* 0x00000808080e7981 */ /* 0x0000e4000c1e9b00 */
[----:B0-----:R-:W-:Y:S02]  /*2e30*/  IMAD.MOV.U32 R8, RZ, RZ, R10 ;  /* 0x000000ffff087224 */ /* 0x001fe400078e000a */
[----:B------:R-:W-:-:S05]  /*2e40*/  IMAD.MOV.U32 R9, RZ, RZ, R13 ;  /* 0x000000ffff097224 */ /* 0x000fca00078e000d */
[----:B------:R-:W4:Y:S04]  /*2e50*/  LDG.E.U16.CONSTANT R24, desc[UR8][R8.64+-0x2008] ;  /* 0xffdff80808187981 */ /* 0x000f28000c1e9500 */
[----:B------:R-:W5:Y:S04]  /*2e60*/  LDG.E.64.CONSTANT R12, desc[UR8][R8.64+-0x2000] ;  /* 0xffe00008080c7981 */ /* 0x000f68000c1e9b00 */
[----:B------:R-:W5:Y:S04]  /*2e70*/  LDG.E.U16.CONSTANT R20, desc[UR8][R8.64+-0x1008] ;  /* 0xffeff80808147981 */ /* 0x000f68000c1e9500 */
[----:B------:R-:W5:Y:S04]  /*2e80*/  LDG.E.64.CONSTANT R10, desc[UR8][R8.64+-0x1000] ;  /* 0xfff00008080a7981 */ /* 0x000f68000c1e9b00 */
[----:B------:R-:W5:Y:S04]  /*2e90*/  LDG.E.U16.CONSTANT R22, desc[UR8][R8.64+-0x8] ;  /* 0xfffff80808167981 */ /* 0x000f68000c1e9500 */
[----:B------:R-:W5:Y:S01]  /*2ea0*/  LDG.E.64.CONSTANT R16, desc[UR8][R8.64] ;  /* 0x0000000808107981 */ /* 0x000f62000c1e9b00 */
[----:B------:R-:W-:Y:S01]  /*2eb0*/  LOP3.LUT P2, RZ, R4, 0xff, RZ, 0xc0, !PT ;  /* 0x000000ff04ff7812 */ /* 0x000fe2000784c0ff */
[----:B------:R-:W-:-:S02]  /*2ec0*/  IMAD.MOV.U32 R25, RZ, RZ, R3 ;  /* 0x000000ffff197224 */ /* 0x000fc400078e0003 */
[----:B------:R-:W-:Y:S02]  /*2ed0*/  VIADD R18, R18, 0x400 ;  /* 0x0000040012127836 */ /* 0x000fe40000000000 */
[----:B------:R-:W-:Y:S01]  /*2ee0*/  VIADD R21, R21, 0x400 ;  /* 0x0000040015157836 */ /* 0x000fe20000000000 */
[----:B--2---:R-:W-:Y:S02]  /*2ef0*/  LOP3.LUT P1, RZ, R23, 0xff, RZ, 0xc0, !PT ;  /* 0x000000ff17ff7812 */ /* 0x004fe4000782c0ff */
[----:B---3--:R-:W-:-:S05]  /*2f00*/  ISETP.LT.U32.AND P0, PT, R14, R2, PT ;  /* 0x000000020e00720c */ /* 0x008fca0003f01070 */
[----:B------:R-:W-:Y:S02]  /*2f10*/  @P2 SEL R23, R4, 0x1, !P1 ;  /* 0x0000000104172807 */ /* 0x000fe40004800000 */
[-C--:B------:R-:W-:Y:S02]  /*2f20*/  ISETP.LT.AND.EX P0, PT, R15, R25.reuse, PT, P0 ;  /* 0x000000190f00720c */ /* 0x080fe40003f01300 */
[----:B------:R-:W-:Y:S02]  /*2f30*/  LOP3.LUT P3, RZ, R23, 0xff, RZ, 0xc0, !PT ;  /* 0x000000ff17ff7812 */ /* 0x000fe4000786c0ff */
[C---:B------:R-:W-:Y:S02]  /*2f40*/  @P1 SEL R2, R14.reuse, R2, P0 ;  /* 0x000000020e021207 */ /* 0x040fe40000000000 */
[----:B------:R-:W-:Y:S02]  /*2f50*/  @P1 SEL R25, R15, R25, P0 ;  /* 0x000000190f191207 */ /* 0x000fe40000000000 */
[----:B------:R-:W-:-:S02]  /*2f60*/  SEL R3, R14, R2, !P2 ;  /* 0x000000020e037207 */ /* 0x000fc40005000000 */
[----:B------:R-:W-:Y:S02]  /*2f70*/  SEL R15, R15, R25, !P2 ;  /* 0x000000190f0f7207 */ /* 0x000fe40005000000 */
[----:B----4-:R-:W-:Y:S02]  /*2f80*/  LOP3.LUT P4, RZ, R24, 0xff, RZ, 0xc0, !PT ;  /* 0x000000ff18ff7812 */ /* 0x010fe4000788c0ff */
[----:B-----5:R-:W-:Y:S02]  /*2f90*/  ISETP.LT.U32.AND P0, PT, R12, R3, PT ;  /* 0x000000030c00720c */ /* 0x020fe40003f01070 */
[----:B------:R-:W-:Y:S02]  /*2fa0*/  @P3 SEL R24, R23, 0x1, !P4 ;  /* 0x0000000117183807 */ /* 0x000fe40006000000 */
[----:B------:R-:W-:Y:S02]  /*2fb0*/  ISETP.LT.AND.EX P0, PT, R13, R15, PT, P0 ;  /* 0x0000000f0d00720c */ /* 0x000fe40003f01300 */
[----:B------:R-:W-:-:S02]  /*2fc0*/  LOP3.LUT P2, RZ, R20, 0xff, RZ, 0xc0, !PT ;  /* 0x000000ff14ff7812 */ /* 0x000fc4000784c0ff */
[----:B------:R-:W-:-:S03]  /*2fd0*/  LOP3.LUT P1, RZ, R24, 0xff, RZ, 0xc0, !PT ;  /* 0x000000ff18ff7812 */ /* 0x000fc6000782c0ff */
[C---:B------:R-:W-:Y:S02]  /*2fe0*/  @P4 SEL R3, R12.reuse, R3, P0 ;  /* 0x000000030c034207 */ /* 0x040fe40000000000 */
[C---:B------:R-:W-:Y:S02]  /*2ff0*/  @P4 SEL R15, R13.reuse, R15, P0 ;  /* 0x0000000f0d0f4207 */ /* 0x040fe40000000000 */
[----:B------:R-:W-:Y:S02]  /*3000*/  SEL R3, R12, R3, !P3 ;  /* 0x000000030c037207 */ /* 0x000fe40005800000 */
[----:B------:R-:W-:Y:S02]  /*3010*/  SEL R13, R13, R15, !P3 ;  /* 0x0000000f0d0d7207 */ /* 0x000fe40005800000 */
[----:B------:R-:W-:Y:S02]  /*3020*/  ISETP.LT.U32.AND P0, PT, R10, R3, PT ;  /* 0x000000030a00720c */ /* 0x000fe40003f01070 */
[----:B------:R-:W-:-:S02]  /*3030*/  LOP3.LUT P3, RZ, R22, 0xff, RZ, 0xc0, !PT ;  /* 0x000000ff16ff7812 */ /* 0x000fc4000786c0ff */
[C---:B------:R-:W-:Y:S02]  /*3040*/  ISETP.LT.AND.EX P0, PT, R11.reuse, R13, PT, P0 ;  /* 0x0000000d0b00720c */ /* 0x040fe40003f01300 */
[----:B------:R-:W-:Y:S02]  /*3050*/  @P1 SEL R20, R24, 0x1, !P2 ;  /* 0x0000000118141807 */ /* 0x000fe40005000000 */
[C---:B------:R-:W-:Y:S02]  /*3060*/  @P2 SEL R3, R10.reuse, R3, P0 ;  /* 0x000000030a032207 */ /* 0x040fe40000000000 */
[----:B------:R-:W-:Y:S02]  /*3070*/  @P2 SEL R13, R11, R13, P0 ;  /* 0x0000000d0b0d2207 */ /* 0x000fe40000000000 */
[----:B------:R-:W-:Y:S02]  /*3080*/  SEL R3, R10, R3, !P1 ;  /* 0x000000030a037207 */ /* 0x000fe40004800000 */
[----:B------:R-:W-:-:S02]  /*3090*/  LOP3.LUT P2, RZ, R20, 0xff, RZ, 0xc0, !PT ;  /* 0x000000ff14ff7812 */ /* 0x000fc4000784c0ff */
[----:B------:R-:W-:Y:S02]  /*30a0*/  SEL R11, R11, R13, !P1 ;  /* 0x0000000d0b0b7207 */ /* 0x000fe40004800000 */
[----:B------:R-:W-:Y:S02]  /*30b0*/  ISETP.GE.AND P1, PT, R18, R19, PT ;  /* 0x000000131200720c */ /* 0x000fe40003f26270 */
[----:B------:R-:W-:Y:S02]  /*30c0*/  ISETP.LT.U32.AND P0, PT, R16, R3, PT ;  /* 0x000000031000720c */ /* 0x000fe40003f01070 */
[----:B------:R-:W-:Y:S02]  /*30d0*/  IADD3 R10, P4, PT, R8, 0x4000, RZ ;  /* 0x00004000080a7810 */ /* 0x000fe40007f9e0ff */
[----:B------:R-:W-:-:S03]  /*30e0*/  ISETP.LT.AND.EX P0, PT, R17, R11, PT, P0 ;  /* 0x0000000b1100720c */ /* 0x000fc60003f01300 */
[----:B------:R-:W-:Y:S01]  /*30f0*/  @P2 SEL R22, R20, 0x1, !P3 ;  /* 0x0000000114162807 */ /* 0x000fe20005800000 */
[----:B------:R-:W-:Y:S01]  /*3100*/  IMAD.X R13, RZ, RZ, R9, P4 ;  /* 0x000000ffff0d7224 */ /* 0x000fe200020e0609 */
[C---:B------:R-:W-:Y:S02]  /*3110*/  @P3 SEL R3, R16.reuse, R3, P0 ;  /* 0x0000000310033207 */ /* 0x040fe40000000000 */
[C---:B------:R-:W-:Y:S02]  /*3120*/  @P3 SEL R11, R17.reuse, R11, P0 ;  /* 0x0000000b110b3207 */ /* 0x040fe40000000000 */
[----:B------:R-:W-:Y:S02]  /*3130*/  SEL R2, R16, R3, !P2 ;  /* 0x0000000310027207 */ /* 0x000fe40005000000 */
[----:B------:R-:W-:Y:S02]  /*3140*/  SEL R3, R17, R11, !P2 ;  /* 0x0000000b11037207 */ /* 0x000fe40005000000 */
[----:B------:R-:W-:Y:S01]  /*3150*/  PRMT R4, R22, 0x7610, R4 ;  /* 0x0000761016047816 */ /* 0x000fe20000000004 */
[----:B------:R-:W-:Y:S06]  /*3160*/  @!P1 BRA `(.L_x_50) ;  /* 0xfffffffc00249947 */ /* 0x000fec000383ffff */
.L_x_46:
[----:B------:R-:W-:Y:S05]  /*3170*/  BSYNC.RECONVERGENT B1 ;  /* 0x0000000000017941 */ /* 0x000fea0003800200 */
.L_x_44:
[----:B------:R-:W0:Y:S01]  /*3180*/  S2R R10, SR_LANEID ;  /* 0x00000000000a7919 */ /* 0x000e220000000000 */
[----:B------:R-:W-:Y:S01]  /*3190*/  LOP3.LUT R7, R4, 0xff, RZ, 0xc0, !PT ;  /* 0x000000ff04077812 */ /* 0x000fe200078ec0ff */
[----:B------:R-:W-:Y:S01]  /*31a0*/  BSSY.RECONVERGENT B1, `(.L_x_51) ;  /* 0x0000016000017945 */ /* 0x000fe20003800200 */
[----:B------:R2:W3:Y:S04]  /*31b0*/  SHFL.DOWN PT, R9, R2, 0x1, 0x1f ;  /* 0x08201f0002097f89 */ /* 0x0004e800000e0000 */
[----:B------:R2:W4:Y:S04]  /*31c0*/  SHFL.DOWN PT, R8, R3, 0x1, 0x1f ;  /* 0x08201f0003087f89 */ /* 0x00052800000e0000 */
[----:B------:R-:W1:Y:S01]  /*31d0*/  SHFL.DOWN PT, R7, R7, 0x1, 0x1f ;  /* 0x08201f0007077f89 */ /* 0x000e6200000e0000 */
[----:B0-----:R-:W-:-:S02]  /*31e0*/  ISETP.GT.AND P0, PT, R10, 0x1e, PT ;  /* 0x0000001e0a00780c */ /* 0x001fc40003f04270 */
[C---:B------:R-:W-:Y:S02]  /*31f0*/  ISETP.GT.AND P5, PT, R10.reuse, 0x1d, PT ;  /* 0x0000001d0a00780c */ /* 0x040fe40003fa4270 */
[----:B------:R-:W-:-:S09]  /*3200*/  ISETP.GT.AND P2, PT, R10, 0x1b, PT ;  /* 0x0000001b0a00780c */ /* 0x000fd20003f44270 */
[----:B-1234-:R-:W-:Y:S05]  /*3210*/  @P0 BRA `(.L_x_52) ;  /* 0x0000000000380947 */ /* 0x01efea0003800000 */
        /* <DEDUP_REMOVED lines=14> */
.L_x_52:
[----:B------:R-:W-:Y:S05]  /*3300*/  BSYNC.RECONVERGENT B1 ;  /* 0x0000000000017941 */ /* 0x000fea0003800200 */
.L_x_51:
[----:B------:R-:W-:Y:S01]  /*3310*/  LOP3.LUT R7, R4, 0xff, RZ, 0xc0, !PT ;  /* 0x000000ff04077812 */ /* 0x000fe200078ec0ff */
[----:B------:R0:W1:Y:S01]  /*3320*/  SHFL.DOWN PT, R9, R2, 0x2, 0x1f ;  /* 0x08401f0002097f89 */ /* 0x00006200000e0000 */
[----:B------:R-:W-:Y:S01]  /*3330*/  BSSY.RECONVERGENT B1, `(.L_x_53) ;  /* 0x0000015000017945 */ /* 0x000fe20003800200 */
[C---:B------:R-:W-:Y:S02]  /*3340*/  ISETP.GT.AND P4, PT, R10.reuse, 0x17, PT ;  /* 0x000000170a00780c */ /* 0x040fe40003f84270 */
[----:B------:R0:W2:Y:S01]  /*3350*/  SHFL.DOWN PT, R8, R3, 0x2, 0x1f ;  /* 0x08401f0003087f89 */ /* 0x0000a200000e0000 */
[C---:B------:R-:W-:Y:S02]  /*3360*/  ISETP.GT.AND P3, PT, R10.reuse, 0xf, PT ;  /* 0x0000000f0a00780c */ /* 0x040fe40003f64270 */
[----:B------:R-:W-:Y:S01]  /*3370*/  ISETP.NE.AND P1, PT, R10, RZ, PT ;  /* 0x000000ff0a00720c */ /* 0x000fe20003f25270 */
[----:B------:R-:W3:Y:S01]  /*3380*/  SHFL.DOWN PT, R7, R7, 0x2, 0x1f ;  /* 0x08401f0007077f89 */ /* 0x000ee200000e0000 */
[----:B------:R-:W-:Y:S11]  /*3390*/  @P5 BRA `(.L_x_54) ;  /* 0x0000000000385947 */ /* 0x000ff60003800000 */
[----:B---3--:R-:W-:Y:S01]  /*33a0*/  LOP3.LUT P0, RZ, R7, 0xff, RZ, 0xc0, !PT ;  /* 0x000000ff07ff7812 */ /* 0x008fe2000780c0ff */
[----:B------:R-:W-:Y:S01]  /*33b0*/  IMAD.MOV.U32 R10, RZ, RZ, 0x1 ;  /* 0x00000001ff0a7424 */ /* 0x000fe200078e00ff */
[----:B------:R-:W-:-:S04]  /*33c0*/  LOP3.LUT P5, R6, R4, 0xff, RZ, 0xc0, !PT ;  /* 0x000000ff04067812 */ /* 0x000fc800078ac0ff */
[----:B------:R-:W-:-:S13]  /*33d0*/  PLOP3.LUT P0, PT, P5, P0, PT, 0x2f, 0xf2 ;  /* 0x0000000000f2781c */ /* 0x000fda0002f00577 */
[----:B-1----:R-:W-:Y:S02]  /*33e0*/  @!P0 ISETP.LT.U32.AND P5, PT, R9, R2, PT ;  /* 0x000000020900820c */ /* 0x002fe40003fa1070 */
[----:B------:R-:W-:Y:S02]  /*33f0*/  @P0 ISETP.NE.AND P6, PT, R6, RZ, PT ;  /* 0x000000ff0600020c */ /* 0x000fe40003fc5270 */
[----:B------:R-:W-:Y:S02]  /*3400*/  @!P0 PRMT R4, R10, 0x7610, R4 ;  /* 0x000076100a048816 */ /* 0x000fe40000000004 */
[----:B--2---:R-:W-:Y:S02]  /*3410*/  @!P0 ISETP.LT.AND.EX P5, PT, R8, R3, PT, P5 ;  /* 0x000000030800820c */ /* 0x004fe40003fa1350 */
[----:B------:R-:W-:Y:S02]  /*3420*/  @P0 SEL R6, R7, R4, !P6 ;  /* 0x0000000407060207 */ /* 0x000fe40007000000 */
[----:B0-----:R-:W-:-:S02]  /*3430*/  @!P0 SEL R2, R9, R2, P5 ;  /* 0x0000000209028207 */ /* 0x001fc40002800000 */
[----:B------:R-:W-:Y:S02]  /*3440*/  @!P0 SEL R3, R8, R3, P5 ;  /* 0x0000000308038207 */ /* 0x000fe40002800000 */
[----:B------:R-:W-:Y:S02]  /*3450*/  @P0 PRMT R4, R6, 0x7610, R4 ;  /* 0x0000761006040816 */ /* 0x000fe40000000004 */
[----:B------:R-:W-:Y:S02]  /*3460*/  @P0 SEL R2, R9, R2, !P6 ;  /* 0x0000000209020207 */ /* 0x000fe40007000000 */
[----:B------:R-:W-:-:S07]  /*3470*/  @P0 SEL R3, R8, R3, !P6 ;  /* 0x0000000308030207 */ /* 0x000fce0007000000 */
.L_x_54:
[----:B------:R-:W-:Y:S05]  /*3480*/  BSYNC.RECONVERGENT B1 ;  /* 0x0000000000017941 */ /* 0x000fea0003800200 */
.L_x_53:
[----:B---3--:R-:W-:Y:S01]  /*3490*/  LOP3.LUT R7, R4, 0xff, RZ, 0xc0, !PT ;  /* 0x000000ff04077812 */ /* 0x008fe200078ec0ff */
[----:B-1----:R1:W3:Y:S01]  /*34a0*/  SHFL.DOWN PT, R9, R2, 0x4, 0x1f ;  /* 0x08801f0002097f89 */ /* 0x0022e200000e0000 */
[----:B------:R-:W-:Y:S03]  /*34b0*/  BSSY.RECONVERGENT B1, `(.L_x_55) ;  /* 0x0000012000017945 */ /* 0x000fe60003800200 */
[----:B--2---:R1:W2:Y:S04]  /*34c0*/  SHFL.DOWN PT, R8, R3, 0x4, 0x1f ;  /* 0x08801f0003087f89 */ /* 0x0042a800000e0000 */
[----:B------:R-:W4:Y:S01]  /*34d0*/  SHFL.DOWN PT, R7, R7, 0x4, 0x1f ;  /* 0x08801f0007077f89 */ /* 0x000f2200000e0000 */
[----:B------:R-:W-:Y:S05]  /*34e0*/  @P2 BRA `(.L_x_56) ;  /* 0x0000000000382947 */ /* 0x000fea0003800000 */
[----:B----4-:R-:W-:Y:S01]  /*34f0*/  LOP3.LUT P0, RZ, R7, 0xff, RZ, 0xc0, !PT ;  /* 0x000000ff07ff7812 */ /* 0x010fe2000780c0ff */
[----:B------:R-:W-:Y:S01]  /*3500*/  IMAD.MOV.U32 R10, RZ, RZ, 0x1 ;  /* 0x00000001ff0a7424 */ /* 0x000fe200078e00ff */
[----:B------:R-:W-:-:S04]  /*3510*/  LOP3.LUT P2, R6, R4, 0xff, RZ, 0xc0, !PT ;  /* 0x000000ff04067812 */ /* 0x000fc8000784c0ff */
[----:B------:R-:W-:-:S13]  /*3520*/  PLOP3.LUT P0, PT, P2, P0, PT, 0x2f, 0xf2 ;  /* 0x0000000000f2781c */ /* 0x000fda0001700577 */
[----:B---3--:R-:W-:Y:S02]  /*3530*/  @!P0 ISETP.LT.U32.AND P2, PT, R9, R2, PT ;  /* 0x000000020900820c */ /* 0x008fe40003f41070 */
[----:B------:R-:W-:Y:S02]  /*3540*/  @P0 ISETP.NE.AND P5, PT, R6, RZ, PT ;  /* 0x000000ff0600020c */ /* 0x000fe40003fa5270 */
[----:B------:R-:W-:Y:S02]  /*3550*/  @!P0 PRMT R4, R10, 0x7610, R4 ;  /* 0x000076100a048816 */ /* 0x000fe40000000004 */
[----:B--2---:R-:W-:Y:S02]  /*3560*/  @!P0 ISETP.LT.AND.EX P2, PT, R8, R3, PT, P2 ;  /* 0x000000030800820c */ /* 0x004fe40003f41320 */
[----:B------:R-:W-:Y:S02]  /*3570*/  @P0 SEL R6, R7, R4, !P5 ;  /* 0x0000000407060207 */ /* 0x000fe40006800000 */
[----:B01----:R-:W-:-:S02]  /*3580*/  @!P0 SEL R2, R9, R2, P2 ;  /* 0x0000000209028207 */ /* 0x003fc40001000000 */
[----:B------:R-:W-:Y:S02]  /*3590*/  @!P0 SEL R3, R8, R3, P2 ;  /* 0x0000000308038207 */ /* 0x000fe40001000000 */
[----:B------:R-:W-:Y:S02]  /*35a0*/  @P0 PRMT R4, R6, 0x7610, R4 ;  /* 0x0000761006040816 */ /* 0x000fe40000000004 */
[----:B------:R-:W-:Y:S02]  /*35b0*/  @P0 SEL R2, R9, R2, !P5 ;  /* 0x0000000209020207 */ /* 0x000fe40006800000 */
[----:B------:R-:W-:-:S07]  /*35c0*/  @P0 SEL R3, R8, R3, !P5 ;  /* 0x0000000308030207 */ /* 0x000fce0006800000 */
.L_x_56:
[----:B------:R-:W-:Y:S05]  /*35d0*/  BSYNC.RECONVERGENT B1 ;  /* 0x0000000000017941 */ /* 0x000fea0003800200 */
.L_x_55:
[----:B----4-:R-:W-:Y:S01]  /*35e0*/  LOP3.LUT R7, R4, 0xff, RZ, 0xc0, !PT ;  /* 0x000000ff04077812 */ /* 0x010fe200078ec0ff */
[----:B---3--:R3:W4:Y:S01]  /*35f0*/  SHFL.DOWN PT, R9, R2, 0x8, 0x1f ;  /* 0x09001f0002097f89 */ /* 0x00872200000e0000 */
[----:B------:R-:W-:Y:S03]  /*3600*/  BSSY.RECONVERGENT B1, `(.L_x_57) ;  /* 0x0000012000017945 */ /* 0x000fe60003800200 */
[----:B--2---:R3:W2:Y:S04]  /*3610*/  SHFL.DOWN PT, R8, R3, 0x8, 0x1f ;  /* 0x09001f0003087f89 */ /* 0x0046a800000e0000 */
        /* <DEDUP_REMOVED lines=9> */
[----:B--2---:R-:W-:Y:S02]  /*36b0*/  @!P0 ISETP.LT.AND.EX P2, PT, R8, R3, PT, P2 ;  /* 0x000000030800820c */ /* 0x004fe40003f41320 */
[----:B------:R-:W-:Y:S02]  /*36c0*/  @P0 SEL R6, R7, R4, !P4 ;  /* 0x0000000407060207 */ /* 0x000fe40006000000 */
[----:B-1-3--:R-:W-:-:S02]  /*36d0*/  @!P0 SEL R2, R9, R2, P2 ;  /* 0x0000000209028207 */ /* 0x00afc40001000000 */
[----:B------:R-:W-:Y:S02]  /*36e0*/  @!P0 SEL R3, R8, R3, P2 ;  /* 0x0000000308038207 */ /* 0x000fe40001000000 */
[----:B------:R-:W-:Y:S02]  /*36f0*/  @P0 PRMT R4, R6, 0x7610, R4 ;  /* 0x0000761006040816 */ /* 0x000fe40000000004 */
[----:B------:R-:W-:Y:S02]  /*3700*/  @P0 SEL R2, R9, R2, !P4 ;  /* 0x0000000209020207 */ /* 0x000fe40006000000 */
[----:B------:R-:W-:-:S07]  /*3710*/  @P0 SEL R3, R8, R3, !P4 ;  /* 0x0000000308030207 */ /* 0x000fce0006000000 */
.L_x_58:
[----:B------:R-:W-:Y:S05]  /*3720*/  BSYNC.RECONVERGENT B1 ;  /* 0x0000000000017941 */ /* 0x000fea0003800200 */
.L_x_57:
[----:B0-----:R-:W-:Y:S01]  /*3730*/  LOP3.LUT R7, R4, 0xff, RZ, 0xc0, !PT ;  /* 0x000000ff04077812 */ /* 0x001fe200078ec0ff */
[----:B----4-:R0:W4:Y:S01]  /*3740*/  SHFL.DOWN PT, R9, R2, 0x10, 0x1f ;  /* 0x0a001f0002097f89 */ /* 0x01012200000e0000 */
        /* <DEDUP_REMOVED lines=18> */
.L_x_60:
[----:B------:R-:W-:Y:S05]  /*3870*/  BSYNC.RECONVERGENT B1 ;  /* 0x0000000000017941 */ /* 0x000fea0003800200 */
.L_x_59:
[----:B------:R-:W-:Y:S04]  /*3880*/  BSSY.RECONVERGENT B1, `(.L_x_61) ;  /* 0x000000a000017945 */ /* 0x000fe80003800200 */
[----:B------:R-:W-:Y:S05]  /*3890*/  @P1 BRA `(.L_x_62) ;  /* 0x0000000000201947 */ /* 0x000fea0003800000 */
[----:B--2---:R-:W2:Y:S01]  /*38a0*/  S2R R8, SR_CgaCtaId ;  /* 0x0000000000087919 */ /* 0x004ea20000008800 */
[----:B0-----:R-:W-:Y:S02]  /*38b0*/  MOV R7, 0x400 ;  /* 0x0000040000077802 */ /* 0x001fe40000000f00 */
[----:B------:R-:W-:-:S04]  /*38c0*/  SHF.R.U32.HI R6, RZ, 0x1, R5 ;  /* 0x00000001ff067819 */ /* 0x000fc80000011605 */
[----:B------:R-:W-:Y:S02]  /*38d0*/  LOP3.LUT R6, R6, 0x1f0, RZ, 0xc0, !PT ;  /* 0x000001f006067812 */ /* 0x000fe400078ec0ff */
[----:B--2---:R-:W-:-:S05]  /*38e0*/  LEA R7, R8, R7, 0x18 ;  /* 0x0000000708077211 */ /* 0x004fca00078ec0ff */
[----:B------:R-:W-:-:S05]  /*38f0*/  IMAD.IADD R7, R6, 0x1, R7 ;  /* 0x0000000106077824 */ /* 0x000fca00078e0207 */
[----:B------:R0:W-:Y:S04]  /*3900*/  STS.64 [R7+0x10], R2 ;  /* 0x0000100207007388 */ /* 0x0001e80000000a00 */
[----:B------:R0:W-:Y:S02]  /*3910*/  STS.U8 [R7+0x8], R4 ;  /* 0x0000080407007388 */ /* 0x0001e40000000000 */
.L_x_62:
[----:B------:R-:W-:Y:S05]  /*3920*/  BSYNC.RECONVERGENT B1 ;  /* 0x0000000000017941 */ /* 0x000fea0003800200 */
.L_x_61:
        /* <DEDUP_REMOVED lines=10> */
[----:B------:R-:W3:Y:S04]  /*39d0*/  LDS.64 R12, [UR5+0x30] ;  /* 0x00003005ff0c7984 */ /* 0x000ee80008000a00 */
[----:B------:R-:W3:Y:S04]  /*39e0*/  LDS.U8 R18, [UR5+0x38] ;  /* 0x00003805ff127984 */ /* 0x000ee80008000000 */
[----:B------:R-:W3:Y:S04]  /*39f0*/  LDS.64 R10, [UR5+0x40] ;  /* 0x00004005ff0a7984 */ /* 0x000ee80008000a00 */
[----:B------:R-:W3:Y:S04]  /*3a00*/  LDS.U8 R14, [UR5+0x48] ;  /* 0x00004805ff0e7984 */ /* 0x000ee80008000000 */
[----:B--2-4-:R-:W2:Y:S01]  /*3a10*/  LDS.64 R8, [UR5+0x50] ;  /* 0x00005005ff087984 */ /* 0x014ea20008000a00 */
[----:B-----5:R-:W-:-:S02]  /*3a20*/  ISETP.NE.AND P2, PT, R16, RZ, PT ;  /* 0x000000ff1000720c */ /* 0x020fc40003f45270 */
[----:B0-----:R-:W-:Y:S02]  /*3a30*/  ISETP.LT.U32.AND P0, PT, R6, R2, PT ;  /* 0x000000020600720c */ /* 0x001fe40003f01070 */
[----:B------:R-:W-:Y:S02]  /*3a40*/  @P4 SEL R16, R4, 0x1, !P2 ;  /* 0x0000000104104807 */ /* 0x000fe40005000000 */
[----:B------:R-:W-:Y:S02]  /*3a50*/  ISETP.LT.AND.EX P0, PT, R7, R3, PT, P0 ;  /* 0x000000030700720c */ /* 0x000fe40003f01300 */
[----:B------:R-:W-:Y:S02]  /*3a60*/  LOP3.LUT P3, RZ, R16, 0xff, RZ, 0xc0, !PT ;  /* 0x000000ff10ff7812 */ /* 0x000fe4000786c0ff */
[----:B-1----:R-:W-:-:S03]  /*3a70*/  ISETP.NE.AND P5, PT, R17, RZ, PT ;  /* 0x000000ff1100720c */ /* 0x002fc60003fa5270 */
[C---:B---3--:R-:W-:Y:S02]  /*3a80*/  @P2 SEL R2, R6.reuse, R2, P0 ;  /* 0x0000000206022207 */ /* 0x048fe40000000000 */
        /* <DEDUP_REMOVED lines=17> */
[----:B------:R-:W3:Y:S01]  /*3ba0*/  LDS.64 R4, [UR5+0x70] ;  /* 0x00007005ff047984 */ /* 0x000ee20008000a00 */
        /* <DEDUP_REMOVED lines=8> */
[----:B--2---:R-:W-:Y:S02]  /*3c30*/  ISETP.LT.U32.AND P0, PT, R8, R13, PT ;  /* 0x0000000d0800720c */ /* 0x004fe40003f01070 */
[----:B------:R-:W-:Y:S01]  /*3c40*/  @P5 SEL R14, R18, 0x1, !P3 ;  /* 0x00000001120e5807 */ /* 0x000fe20005800000 */
[----:B------:R-:W2:Y:S01]  /*3c50*/  LDS.64 R2, [UR5+0x80] ;  /* 0x00008005ff027984 */ /* 0x000ea20008000a00 */
        /* <DEDUP_REMOVED lines=16> */
[----:B---3--:R-:W-:Y:S02]  /*3d60*/  ISETP.LT.U32.AND P0, PT, R4, R9, PT ;  /* 0x000000090400720c */ /* 0x008fe40003f01070 */
        /* <DEDUP_REMOVED lines=8> */
[----:B--2---:R-:W-:-:S04]  /*3df0*/  ISETP.LT.U32.AND P0, PT, R2, R7, PT ;  /* 0x000000070200720c */ /* 0x004fc80003f01070 */
[C---:B------:R-:W-:Y:S02]  /*3e00*/  ISETP.LT.AND.EX P0, PT, R3.reuse, R5, PT, P0 ;  /* 0x000000050300720c */ /* 0x040fe40003f01300 */
[----:B------:R-:W-:Y:S02]  /*3e10*/  @P2 SEL R10, R12, 0x1, !P4 ;  /* 0x000000010c0a2807 */ /* 0x000fe40006000000 */
[----:B------:R-:W-:Y:S02]  /*3e20*/  @P4 SEL R7, R2, R7, P0 ;  /* 0x0000000702074207 */ /* 0x000fe40000000000 */
[----:B------:R-:W-:Y:S02]  /*3e30*/  @P4 SEL R5, R3, R5, P0 ;  /* 0x0000000503054207 */ /* 0x000fe40000000000 */
[----:B------:R-:W-:Y:S02]  /*3e40*/  PRMT R4, R10, 0x7610, R4 ;  /* 0x000076100a047816 */ /* 0x000fe40000000004 */
[----:B------:R-:W-:-:S02]  /*3e50*/  SEL R2, R2, R7, !P2 ;  /* 0x0000000702027207 */ /* 0x000fc40005000000 */
[----:B------:R-:W-:-:S07]  /*3e60*/  SEL R3, R3, R5, !P2 ;  /* 0x0000000503037207 */ /* 0x000fce0005000000 */
.L_x_24:
[----:B------:R-:W-:Y:S05]  /*3e70*/  BSYNC.RECONVERGENT B0 ;  /* 0x0000000000007941 */ /* 0x000fea0003800200 */
.L_x_1:
[----:B------:R-:W-:Y:S05]  /*3e80*/  @P1 EXIT ;  /* 0x000000000000194d */ /* 0x000fea0003800000 */
[----:B0-234-:R-:W0:Y:S01]  /*3e90*/  LDC.64 R8, c[0x0][0x3a0] ;  /* 0x0000e800ff087b82 */ /* 0x01de220000000a00 */
[----:B------:R-:W-:Y:S02]  /*3ea0*/  PRMT R7, R4, 0x7610, R7 ;  /* 0x0000761004077816 */ /* 0x000fe40000000007 */
[----:B-1----:R-:W-:Y:S02]  /*3eb0*/  ISETP.NE.AND P1, PT, R0, RZ, PT ;  /* 0x000000ff0000720c */ /* 0x002fe40003f25270 */
[----:B------:R-:W-:-:S03]  /*3ec0*/  LOP3.LUT P2, RZ, R7, 0xff, RZ, 0xc0, !PT ;  /* 0x000000ff07ff7812 */ /* 0x000fc6000784c0ff */
[----:B------:R-:W1:Y:S08]  /*3ed0*/  LDC.64 R4, c[0x0][0x388] ;  /* 0x0000e200ff047b82 */ /* 0x000e700000000a00 */
[----:B------:R-:W-:Y:S02]  /*3ee0*/  @P1 SEL R7, R0, 0x1, !P2 ;  /* 0x0000000100071807 */ /* 0x000fe40005000000 */
[----:B0-----:R-:W-:-:S04]  /*3ef0*/  ISETP.LT.U32.AND P0, PT, R2, R8, PT ;  /* 0x000000080200720c */ /* 0x001fc80003f01070 */
[----:B------:R-:W-:-:S04]  /*3f00*/  ISETP.LT.AND.EX P0, PT, R3, R9, PT, P0 ;  /* 0x000000090300720c */ /* 0x000fc80003f01300 */
[C---:B------:R-:W-:Y:S01]  /*3f10*/  @P2 SEL R8, R2.reuse, R8, P0 ;  /* 0x0000000802082207 */ /* 0x040fe20000000000 */
[----:B-1----:R-:W-:Y:S01]  /*3f20*/  STG.E.U8 desc[UR8][R4.64], R7 ;  /* 0x0000000704007986 */ /* 0x002fe2000c101108 */
[C---:B------:R-:W-:Y:S02]  /*3f30*/  @P2 SEL R9, R3.reuse, R9, P0 ;  /* 0x0000000903092207 */ /* 0x040fe40000000000 */
[----:B------:R-:W-:Y:S02]  /*3f40*/  SEL R2, R2, R8, !P1 ;  /* 0x0000000802027207 */ /* 0x000fe40004800000 */
[----:B------:R-:W-:-:S05]  /*3f50*/  SEL R3, R3, R9, !P1 ;  /* 0x0000000903037207 */ /* 0x000fca0004800000 */
[----:B------:R-:W-:Y:S01]  /*3f60*/  STG.E.64 desc[UR8][R4.64+0x8], R2 ;  /* 0x0000080204007986 */ /* 0x000fe2000c101b08 */
[----:B------:R-:W-:Y:S05]  /*3f70*/  EXIT ;  /* 0x000000000000794d */ /* 0x000fea0003800000 */
.L_x_63:
[----:B------:R-:W-:-:S00]  /*3f80*/  BRA `(.L_x_63) ;  /* 0xfffffffc00fc7947 */ /* 0x000fc0000383ffff */
[----:B------:R-:W-:-:S00]  /*3f90*/  NOP ;  /* 0x0000000000007918 */ /* 0x000fc00000000000 */
        /* <DEDUP_REMOVED lines=14> */
.L_x_403:


//--------------------- .text._ZN3cub18CUB_300001_SM_10006detail6reduce18DeviceReduceKernelINS2_10policy_hubIN4cuda3std3__45tupleIJblEEEyN6thrust24THRUST_300001_SM_1000_NS8cuda_cub9__find_if7functorIS9_EEE10Policy1000ENSB_12zip_iteratorINS8_IJNSD_26transform_input_iterator_tIbNSB_6detail15normal_iteratorINSB_10device_ptrIiEEEENS7_10__not_fn_tI17greater_than_fourEEEENSB_17counting_iteratorIlNSB_11use_defaultESU_SU_EEEEEEEySF_S9_NS7_10__identityEEEvT0_PT3_T1_NS0_13GridEvenShareIS12_EET2_T4_ --------------------------
	.section	.text._ZN3cub18CUB_300001_SM_10006detail6reduce18DeviceReduceKernelINS2_10policy_hubIN4cuda3std3__45tupleIJblEEEyN6thrust24THRUST_300001_SM_1000_NS8cuda_cub9__find_if7functorIS9_EEE10Policy1000ENSB_12zip_iteratorINS8_IJNSD_26transform_input_iterator_tIbNSB_6detail15normal_iteratorINSB_10device_ptrIiEEEENS7_10__not_fn_tI17greater_than_fourEEEENSB_17counting_iteratorIlNSB_11use_defaultESU_SU_EEEEEEEySF_S9_NS7_10__identityEEEvT0_PT3_T1_NS0_13GridEvenShareIS12_EET2_T4_,"ax",@progbits
	.align	128
        .global         _ZN3cub18CUB_300001_SM_10006detail6reduce18DeviceReduceKernelINS2_10policy_hubIN4cuda3std3__45tupleIJblEEEyN6thrust24THRUST_300001_SM_1000_NS8cuda_cub9__find_if7functorIS9_EEE10Policy1000ENSB_12zip_iteratorINS8_IJNSD_26transform_input_iterator_tIbNSB_6detail15normal_iteratorINSB_10device_ptrIiEEEENS7_10__not_fn_tI17greater_than_fourEEEENSB_17counting_iteratorIlNSB_11use_defaultESU_SU_EEEEEEEySF_S9_NS7_10__identityEEEvT0_PT3_T1_NS0_13GridEvenShareIS12_EET2_T4_
        .type           _ZN3cub18CUB_300001_SM_10006detail6reduce18DeviceReduceKernelINS2_10policy_hubIN4cuda3std3__45tupleIJblEEEyN6thrust24THRUST_300001_SM_1000_NS8cuda_cub9__find_if7functorIS9_EEE10Policy1000ENSB_12zip_iteratorINS8_IJNSD_26transform_input_iterator_tIbNSB_6detail15normal_iteratorINSB_10device_ptrIiEEEENS7_10__not_fn_tI17greater_than_fourEEEENSB_17counting_iteratorIlNSB_11use_defaultESU_SU_EEEEEEEySF_S9_NS7_10__identityEEEvT0_PT3_T1_NS0_13GridEvenShareIS12_EET2_T4_,@function
        .size           _ZN3cub18CUB_300001_SM_10006detail6reduce18DeviceReduceKernelINS2_10policy_hubIN4cuda3std3__45tupleIJblEEEyN6thrust24THRUST_300001_SM_1000_NS8cuda_cub9__find_if7functorIS9_EEE10Policy1000ENSB_12zip_iteratorINS8_IJNSD_26transform_input_iterator_tIbNSB_6detail15normal_iteratorINSB_10device_ptrIiEEEENS7_10__not_fn_tI17greater_than_fourEEEENSB_17counting_iteratorIlNSB_11use_defaultESU_SU_EEEEEEEySF_S9_NS7_10__identityEEEvT0_PT3_T1_NS0_13GridEvenShareIS12_EET2_T4_,(.L_x_404 - _ZN3cub18CUB_300001_SM_10006detail6reduce18DeviceReduceKernelINS2_10policy_hubIN4cuda3std3__45tupleIJblEEEyN6thrust24THRUST_300001_SM_1000_NS8cuda_cub9__find_if7functorIS9_EEE10Policy1000ENSB_12zip_iteratorINS8_IJNSD_26transform_input_iterator_tIbNSB_6detail15normal_iteratorINSB_10device_ptrIiEEEENS7_10__not_fn_tI17greater_than_fourEEEENSB_17counting_iteratorIlNSB_11use_defaultESU_SU_EEEEEEEySF_S9_NS7_10__identityEEEvT0_PT3_T1_NS0_13GridEvenShareIS12_EET2_T4_)
        .other          _ZN3cub18CUB_300001_SM_10006detail6reduce18DeviceReduceKernelINS2_10policy_hubIN4cuda3std3__45tupleIJblEEEyN6thrust24THRUST_300001_SM_1000_NS8cuda_cub9__find_if7functorIS9_EEE10Policy1000ENSB_12zip_iteratorINS8_IJNSD_26transform_input_iterator_tIbNSB_6detail15normal_iteratorINSB_10device_ptrIiEEEENS7_10__not_fn_tI17greater_than_fourEEEENSB_17counting_iteratorIlNSB_11use_defaultESU_SU_EEEEEEEySF_S9_NS7_10__identityEEEvT0_PT3_T1_NS0_13GridEvenShareIS12_EET2_T4_,@"STO_CUDA_ENTRY STV_DEFAULT"
_ZN3cub18CUB_300001_SM_10006detail6reduce18DeviceReduceKernelINS2_10policy_hubIN4cuda3std3__45tupleIJblEEEyN6thrust24THRUST_300001_SM_1000_NS8cuda_cub9__find_if7functorIS9_EEE10Policy1000ENSB_12zip_iteratorINS8_IJNSD_26transform_input_iterator_tIbNSB_6detail15normal_iteratorINSB_10device_ptrIiEEEENS7_10__not_fn_tI17greater_than_fourEEEENSB_17counting_iteratorIlNSB_11use_defaultESU_SU_EEEEEEEySF_S9_NS7_10__identityEEEvT0_PT3_T1_NS0_13GridEvenShareIS12_EET2_T4_:
.text._ZN3cub18CUB_300001_SM_10006detail6reduce18DeviceReduceKernelINS2_10policy_hubIN4cuda3std3__45tupleIJblEEEyN6thrust24THRUST_300001_SM_1000_NS8cuda_cub9__find_if7functorIS9_EEE10Policy1000ENSB_12zip_iteratorINS8_IJNSD_26transform_input_iterator_tIbNSB_6detail15normal_iteratorINSB_10device_ptrIiEEEENS7_10__not_fn_tI17greater_than_fourEEEENSB_17counting_iteratorIlNSB_11use_defaultESU_SU_EEEEEEEySF_S9_NS7_10__identityEEEvT0_PT3_T1_NS0_13GridEvenShareIS12_EET2_T4_:
[----:B------:R-:W-:Y:S01]  /*0000*/  LDC R1, c[0x0][0x37c] ;  /* 0x0000df00ff017b82 */ /* 0x000fe20000000800 */
[----:B------:R-:W0:Y:S01]  /*0010*/  S2R R0, SR_CTAID.X ;  /* 0x0000000000007919 */ /* 0x000e220000002500 */
[----:B------:R-:W1:Y:S01]  /*0020*/  LDCU.64 UR6, c[0x0][0x3c8] ;  /* 0x00007900ff0677ac */ /* 0x000e620008000a00 */
[----:B------:R-:W-:Y:S01]  /*0030*/  BSSY.RECONVERGENT B0, `(.L_x_64) ;  /* 0x000056c000007945 */ /* 0x000fe20003800200 */
[----:B------:R-:W2:Y:S01]  /*0040*/  LDCU UR5, c[0x0][0x3d0] ;  /* 0x00007a00ff0577ac */ /* 0x000ea20008000800 */
[----:B------:R-:W3:Y:S01]  /*0050*/  LDCU.64 UR10, c[0x0][0x358] ;  /* 0x00006b00ff0a77ac */ /* 0x000ee20008000a00 */
[----:B-1----:R-:W-:Y:S02]  /*0060*/  IMAD.U32 R6, RZ, RZ, UR6 ;  /* 0x00000006ff067e24 */ /* 0x002fe4000f8e00ff */
[----:B------:R-:W-:Y:S01]  /*0070*/  IMAD.U32 R7, RZ, RZ, UR7 ;  /* 0x00000007ff077e24 */ /* 0x000fe2000f8e00ff */
[----:B--2---:R-:W-:-:S04]  /*0080*/  USHF.L.U32 UR5, UR5, 0xa, URZ ;  /* 0x0000000a05057899 */ /* 0x004fc800080006ff */
[----:B------:R-:W-:Y:S01]  /*0090*/  USHF.R.S32.HI UR4, URZ, 0x1f, UR5 ;  /* 0x0000001fff047899 */ /* 0x000fe20008011405 */
[----:B0-----:R-:W-:-:S05]  /*00a0*/  IMAD.SHL.U32 R13, R0, 0x400, RZ ;  /* 0x00000400000d7824 */ /* 0x001fca00078e00ff */
[----:B------:R-:W-:-:S04]  /*00b0*/  IADD3 R16, P1, PT, -R13, R6, RZ ;  /* 0x000000060d107210 */ /* 0x000fc80007f3e1ff */
[----:B------:R-:W-:Y:S02]  /*00c0*/  ISETP.GT.U32.AND P0, PT, R16, 0x3ff, PT ;  /* 0x000003ff1000780c */ /* 0x000fe40003f04070 */
[----:B------:R-:W-:-:S04]  /*00d0*/  IADD3.X R18, PT, PT, R7, -0x1, RZ, P1, !PT ;  /* 0xffffffff07127810 */ /* 0x000fc80000ffe4ff */
[----:B------:R-:W-:-:S13]  /*00e0*/  ISETP.GT.U32.AND.EX P0, PT, R18, RZ, PT, P0 ;  /* 0x000000ff1200720c */ /* 0x000fda0003f04100 */
[----:B---3--:R-:W-:Y:S05]  /*00f0*/  @P0 BRA `(.L_x_65) ;  /* 0x0000003000080947 */ /* 0x008fea0003800000 */
[----:B------:R-:W0:Y:S01]  /*0100*/  S2R R4, SR_TID.X ;  /* 0x0000000000047919 */ /* 0x000e220000002100 */
[----:B------:R-:W-:Y:S01]  /*0110*/  IMAD.IADD R9, R6, 0x1, -R13 ;  /* 0x0000000106097824 */ /* 0x000fe200078e0a0d */
[----:B------:R-:W1:Y:S01]  /*0120*/  LDCU.64 UR4, c[0x0][0x380] ;  /* 0x00007000ff0477ac */ /* 0x000e620008000a00 */
[----:B------:R-:W-:Y:S01]  /*0130*/  IMAD.MOV.U32 R2, RZ, RZ, RZ ;  /* 0x000000ffff027224 */ /* 0x000fe200078e00ff */
[----:B------:R-:W2:Y:S02]  /*0140*/  LDCU.64 UR6, c[0x0][0x390] ;  /* 0x00007200ff0677ac */ /* 0x000ea40008000a00 */
[----:B0-----:R-:W-:-:S13]  /*0150*/  ISETP.GE.AND P0, PT, R4, R9, PT ;  /* 0x000000090400720c */ /* 0x001fda0003f06270 */
[----:B------:R-:W0:Y:S01]  /*0160*/  @!P0 LDC.64 R10, c[0x0][0x380] ;  /* 0x0000e000ff0a8b82 */ /* 0x000e220000000a00 */
[----:B------:R-:W-:-:S07]  /*0170*/  @!P0 IMAD.IADD R3, R13, 0x1, R4 ;  /* 0x000000010d038824 */ /* 0x000fce00078e0204 */
[----:B------:R-:W3:Y:S01]  /*0180*/  @!P0 LDC.64 R14, c[0x0][0x390] ;  /* 0x0000e400ff0e8b82 */ /* 0x000ee20000000a00 */
[----:B0-----:R-:W-:-:S06]  /*0190*/  @!P0 IMAD.WIDE.U32 R10, R3, 0x4, R10 ;  /* 0x00000004030a8825 */ /* 0x001fcc00078e000a */
[----:B------:R-:W4:Y:S01]  /*01a0*/  @!P0 LDG.E R10, desc[UR10][R10.64] ;  /* 0x0000000a0a0a8981 */ /* 0x000f22000c1e1900 */
[----:B------:R-:W-:Y:S01]  /*01b0*/  IMAD.MOV.U32 R12, RZ, RZ, R4 ;  /* 0x000000ffff0c7224 */ /* 0x000fe200078e0004 */
[----:B---3--:R-:W-:Y:S01]  /*01c0*/  @!P0 IADD3 R2, P3, PT, R3, R14, RZ ;  /* 0x0000000e03028210 */ /* 0x008fe20007f7e0ff */
[----:B------:R-:W-:Y:S01]  /*01d0*/  @!P0 VIADD R12, R4, 0x100 ;  /* 0x00000100040c8836 */ /* 0x000fe20000000000 */
[----:B------:R-:W-:Y:S01]  /*01e0*/  PRMT R3, RZ, 0x7610, R3 ;  /* 0x00007610ff037816 */ /* 0x000fe20000000003 */
[----:B------:R-:W-:Y:S01]  /*01f0*/  BSSY.RECONVERGENT B1, `(.L_x_66) ;  /* 0x000011c000017945 */ /* 0x000fe20003800200 */
[----:B------:R-:W-:Y:S02]  /*0200*/  IMAD.MOV.U32 R5, RZ, RZ, RZ ;  /* 0x000000ffff057224 */ /* 0x000fe400078e00ff */
[----:B------:R-:W-:Y:S01]  /*0210*/  ISETP.GE.AND P2, PT, R12, R9, PT ;  /* 0x000000090c00720c */ /* 0x000fe20003f46270 */
[----:B------:R-:W-:Y:S01]  /*0220*/  @!P0 IMAD.X R5, RZ, RZ, R15, P3 ;  /* 0x000000ffff058224 */ /* 0x000fe200018e060f */
[----:B----4-:R-:W-:-:S04]  /*0230*/  @!P0 ISETP.GE.AND P1, PT, R10, 0x5, PT ;  /* 0x000000050a00880c */ /* 0x010fc80003f26270 */
[----:B------:R-:W-:-:S04]  /*0240*/  @!P0 SEL R7, RZ, 0x1, P1 ;  /* 0x00000001ff078807 */ /* 0x000fc80000800000 */
[----:B------:R-:W-:-:S03]  /*0250*/  @!P0 PRMT R3, R7, 0x7610, R3 ;  /* 0x0000761007038816 */ /* 0x000fc60000000003 */
[----:B-12---:R-:W-:Y:S05]  /*0260*/  @P2 BRA `(.L_x_67) ;  /* 0x0000001000502947 */ /* 0x006fea0003800000 */
[----:B------:R-:W-:Y:S01]  /*0270*/  LOP3.LUT R7, RZ, R12, RZ, 0x33, !PT ;  /* 0x0000000cff077212 */ /* 0x000fe200078e33ff */
[----:B------:R-:W-:Y:S04]  /*0280*/  BSSY.RECONVERGENT B2, `(.L_x_68) ;  /* 0x000008c000027945 */ /* 0x000fe80003800200 */
[----:B------:R-:W-:-:S04]  /*0290*/  IMAD.IADD R8, R7, 0x1, R6 ;  /* 0x0000000107087824 */ /* 0x000fc800078e0206 */
[----:B------:R-:W-:-:S05]  /*02a0*/  IMAD.IADD R10, R8, 0x1, -R13 ;  /* 0x00000001080a7824 */ /* 0x000fca00078e0a0d */
[C---:B------:R-:W-:Y:S02]  /*02b0*/  ISETP.GE.U32.AND P0, PT, R10.reuse, 0x700, PT ;  /* 0x000007000a00780c */ /* 0x040fe40003f06070 */
[----:B------:R-:W-:-:S04]  /*02c0*/  LEA.HI R10, R10, 0x1, RZ, 0x18 ;  /* 0x000000010a0a7811 */ /* 0x000fc800078fc0ff */
[----:B------:R-:W-:-:S07]  /*02d0*/  LOP3.LUT R22, R10, 0x7, RZ, 0xc0, !PT ;  /* 0x000000070a167812 */ /* 0x000fce00078ec0ff */
[----:B------:R-:W-:Y:S05]  /*02e0*/  @!P0 BRA `(.L_x_69) ;  /* 0x0000000800148947 */ /* 0x000fea0003800000 */
[----:B------:R-:W-:Y:S01]  /*02f0*/  LOP3.LUT R11, R10, 0x1fffff8, RZ, 0xc0, !PT ;  /* 0x01fffff80a0b7812 */ /* 0x000fe200078ec0ff */
[----:B------:R-:W-:Y:S01]  /*0300*/  BSSY.RECONVERGENT B3, `(.L_x_70) ;  /* 0x0000082000037945 */ /* 0x000fe20003800200 */
[----:B------:R-:W-:-:S03]  /*0310*/  VIADD R12, R12, 0x400 ;  /* 0x000004000c0c7836 */ /* 0x000fc60000000000 */
[----:B------:R-:W-:-:S07]  /*0320*/  IMAD.MOV R11, RZ, RZ, -R11 ;  /* 0x000000ffff0b7224 */ /* 0x000fce00078e0a0b */
.L_x_71:
[----:B------:R-:W-:-:S05]  /*0330*/  VIADD R6, R12, 0xfffffc00 ;  /* 0xfffffc000c067836 */ /* 0x000fca0000000000 */
[----:B------:R-:W-:-:S04]  /*0340*/  IADD3 R26, P0, PT, R13, R6, RZ ;  /* 0x000000060d1a7210 */ /* 0x000fc80007f1e0ff */
[----:B------:R-:W-:Y:S02]  /*0350*/  LEA.HI.X.SX32 R25, R6, RZ, 0x1, P0 ;  /* 0x000000ff06197211 */ /* 0x000fe400000f0eff */
[----:B------:R-:W-:-:S04]  /*0360*/  LEA R6, P0, R26, UR4, 0x2 ;  /* 0x000000041a067c11 */ /* 0x000fc8000f8010ff */
[----:B------:R-:W-:-:S05]  /*0370*/  LEA.HI.X R7, R26, UR5, R25, 0x2, P0 ;  /* 0x000000051a077c11 */ /* 0x000fca00080f1419 */
[----:B------:R-:W2:Y:S04]  /*0380*/  LDG.E R20, desc[UR10][R6.64] ;  /* 0x0000000a06147981 */ /* 0x000ea8000c1e1900 */
[----:B------:R-:W3:Y:S04]  /*0390*/  LDG.E R21, desc[UR10][R6.64+0x400] ;  /* 0x0004000a06157981 */ /* 0x000ee8000c1e1900 */
[----:B------:R-:W4:Y:S04]  /*03a0*/  LDG.E R19, desc[UR10][R6.64+0x800] ;  /* 0x0008000a06137981 */ /* 0x000f28000c1e1900 */
[----:B------:R-:W5:Y:S04]  /*03b0*/  LDG.E R18, desc[UR10][R6.64+0xc00] ;  /* 0x000c000a06127981 */ /* 0x000f68000c1e1900 */
[----:B------:R-:W5:Y:S04]  /*03c0*/  LDG.E R17, desc[UR10][R6.64+0x1000] ;  /* 0x0010000a06117981 */ /* 0x000f68000c1e1900 */
[----:B------:R-:W5:Y:S04]  /*03d0*/  LDG.E R16, desc[UR10][R6.64+0x1400] ;  /* 0x0014000a06107981 */ /* 0x000f68000c1e1900 */
[----:B------:R-:W5:Y:S04]  /*03e0*/  LDG.E R14, desc[UR10][R6.64+0x1800] ;  /* 0x0018000a060e7981 */ /* 0x000f68000c1e1900 */
[----:B------:R0:W5:Y:S01]  /*03f0*/  LDG.E R15, desc[UR10][R6.64+0x1c00] ;  /* 0x001c000a060f7981 */ /* 0x000162000c1e1900 */
[----:B------:R-:W-:Y:S01]  /*0400*/  LOP3.LUT P1, RZ, R3, 0xff, RZ, 0xc0, !PT ;  /* 0x000000ff03ff7812 */ /* 0x000fe2000782c0ff */
[----:B------:R-:W-:Y:S01]  /*0410*/  IMAD.MOV.U32 R23, RZ, RZ, R2 ;  /* 0x000000ffff177224 */ /* 0x000fe200078e0002 */
[----:B------:R-:W-:Y:S01]  /*0420*/  IADD3 R26, P0, PT, R26, UR6, RZ ;  /* 0x000000061a1a7c10 */ /* 0x000fe2000ff1e0ff */
[----:B------:R-:W-:-:S02]  /*0430*/  VIADD R2, R12, 0xfffffd00 ;  /* 0xfffffd000c027836 */ /* 0x000fc40000000000 */
[----:B------:R-:W-:Y:S01]  /*0440*/  VIADD R11, R11, 0x8 ;  /* 0x000000080b0b7836 */ /* 0x000fe20000000000 */
[----:B------:R-:W-:Y:S02]  /*0450*/  IADD3.X R28, PT, PT, R25, UR7, RZ, P0, !PT ;  /* 0x00000007191c7c10 */ /* 0x000fe400087fe4ff */
[----:B------:R-:W-:Y:S01]  /*0460*/  ISETP.LT.U32.AND P0, PT, R26, R23, PT ;  /* 0x000000171a00720c */ /* 0x000fe20003f01070 */
[----:B0-----:R-:W-:-:S03]  /*0470*/  VIADD R6, R12, 0xfffffe00 ;  /* 0xfffffe000c067836 */ /* 0x001fc60000000000 */
[----:B------:R-:W-:Y:S02]  /*0480*/  ISETP.LT.AND.EX P0, PT, R28, R5, PT, P0 ;  /* 0x000000051c00720c */ /* 0x000fe40003f01300 */
[----:B--2---:R-:W-:-:S04]  /*0490*/  ISETP.GE.AND P4, PT, R20, 0x5, PT ;  /* 0x000000051400780c */ /* 0x004fc80003f86270 */
[----:B------:R-:W-:Y:S02]  /*04a0*/  SEL R20, RZ, 0x1, P4 ;  /* 0x00000001ff147807 */ /* 0x000fe40002000000 */
[----:B------:R-:W-:Y:S02]  /*04b0*/  @P1 SEL R20, R3, 0x1, P4 ;  /* 0x0000000103141807 */ /* 0x000fe40002000000 */
[----:B---3--:R-:W-:Y:S02]  /*04c0*/  ISETP.GE.AND P3, PT, R21, 0x5, PT ;  /* 0x000000051500780c */ /* 0x008fe40003f66270 */
[----:B------:R-:W-:Y:S02]  /*04d0*/  LOP3.LUT P2, RZ, R20, 0xff, RZ, 0xc0, !PT ;  /* 0x000000ff14ff7812 */ /* 0x000fe4000784c0ff */
[----:B------:R-:W-:Y:S02]  /*04e0*/  SHF.R.S32.HI R3, RZ, 0x1f, R2 ;  /* 0x0000001fff037819 */ /* 0x000fe40000011402 */
[----:B------:R-:W-:-:S02]  /*04f0*/  @!P4 SEL R23, R26, R23, P0 ;  /* 0x000000171a17c207 */ /* 0x000fc40000000000 */
[----:B------:R-:W-:Y:S02]  /*0500*/  @!P4 SEL R5, R28, R5, P0 ;  /* 0x000000051c05c207 */ /* 0x000fe40000000000 */
[----:B------:R-:W-:Y:S02]  /*0510*/  IADD3 R2, P0, P4, R2, UR6, R13 ;  /* 0x0000000602027c10 */ /* 0x000fe4000fc1e00d */
[----:B------:R-:W-:Y:S02]  /*0520*/  SEL R23, R26, R23, !P1 ;  /* 0x000000171a177207 */ /* 0x000fe40004800000 */
[----:B------:R-:W-:Y:S02]  /*0530*/  SEL R24, RZ, 0x1, P3 ;  /* 0x00000001ff187807 */ /* 0x000fe40001800000 */
[----:B------:R-:W-:Y:S02]  /*0540*/  @P2 SEL R24, R20, 0x1, P3 ;  /* 0x0000000114182807 */ /* 0x000fe40001800000 */
[----:B------:R-:W-:-:S02]  /*0550*/  IADD3.X R7, PT, PT, R3, UR7, RZ, P0, P4 ;  /* 0x0000000703077c10 */ /* 0x000fc400087e84ff */
[----:B------:R-:W-:Y:S02]  /*0560*/  SEL R20, R28, R5, !P1 ;  /* 0x000000051c147207 */ /* 0x000fe40004800000 */
[-C--:B------:R-:W-:Y:S02]  /*0570*/  ISETP.LT.U32.AND P0, PT, R2, R23.reuse, PT ;  /* 0x000000170200720c */ /* 0x080fe40003f01070 */
[----:B------:R-:W-:Y:S02]  /*0580*/  LOP3.LUT P1, RZ, R24, 0xff, RZ, 0xc0, !PT ;  /* 0x000000ff18ff7812 */ /* 0x000fe4000782c0ff */
[----:B------:R-:W-:Y:S02]  /*0590*/  ISETP.LT.AND.EX P0, PT, R7, R20, PT, P0 ;  /* 0x000000140700720c */ /* 0x000fe40003f01300 */
[----:B------:R-:W-:Y:S02]  /*05a0*/  SHF.R.S32.HI R3, RZ, 0x1f, R6 ;  /* 0x0000001fff037819 */ /* 0x000fe40000011406 */
[----:B------:R-:W-:-:S02]  /*05b0*/  @!P3 SEL R23, R2, R23, P0 ;  /* 0x000000170217b207 */ /* 0x000fc40000000000 */
[----:B------:R-:W-:Y:S02]  /*05c0*/  @!P3 SEL R20, R7, R20, P0 ;  /* 0x000000140714b207 */ /* 0x000fe40000000000 */
[----:B----4-:R-:W-:Y:S02]  /*05d0*/  ISETP.GE.AND P4, PT, R19, 0x5, PT ;  /* 0x000000051300780c */ /* 0x010fe40003f86270 */
[----:B------:R-:W-:Y:S02]  /*05e0*/  IADD3 R6, P0, P3, R6, UR6, R13 ;  /* 0x0000000606067c10 */ /* 0x000fe4000fb1e00d */
[----:B------:R-:W-:Y:S01]  /*05f0*/  SEL R5, R2, R23, !P2 ;  /* 0x0000001702057207 */ /* 0x000fe20005000000 */
[----:B------:R-:W-:Y:S01]  /*0600*/  VIADD R2, R12, 0xffffff00 ;  /* 0xffffff000c027836 */ /* 0x000fe20000000000 */
[----:B------:R-:W-:Y:S02]  /*0610*/  SEL R19, R7, R20, !P2 ;  /* 0x0000001407137207 */ /* 0x000fe40005000000 */
[----:B------:R-:W-:-:S02]  /*0620*/  IADD3.X R20, PT, PT, R3, UR7, RZ, P0, P3 ;  /* 0x0000000703147c10 */ /* 0x000fc400087e64ff */
[----:B------:R-:W-:Y:S02]  /*0630*/  ISETP.LT.U32.AND P0, PT, R6, R5, PT ;  /* 0x000000050600720c */ /* 0x000fe40003f01070 */
[----:B------:R-:W-:Y:S02]  /*0640*/  SEL R21, RZ, 0x1, P4 ;  /* 0x00000001ff157807 */ /* 0x000fe40002000000 */
[----:B------:R-:W-:Y:S02]  /*0650*/  ISETP.LT.AND.EX P0, PT, R20, R19, PT, P0 ;  /* 0x000000131400720c */ /* 0x000fe40003f01300 */
[----:B------:R-:W-:Y:S02]  /*0660*/  @P1 SEL R21, R24, 0x1, P4 ;  /* 0x0000000118151807 */ /* 0x000fe40002000000 */
[----:B------:R-:W-:Y:S02]  /*0670*/  @!P4 SEL R5, R6, R5, P0 ;  /* 0x000000050605c207 */ /* 0x000fe40000000000 */
[----:B------:R-:W-:-:S02]  /*0680*/  @!P4 SEL R19, R20, R19, P0 ;  /* 0x000000131413c207 */ /* 0x000fc40000000000 */
[----:B------:R-:W-:Y:S02]  /*0690*/  LOP3.LUT P2, RZ, R21, 0xff, RZ, 0xc0, !PT ;  /* 0x000000ff15ff7812 */ /* 0x000fe4000784c0ff */
[----:B-----5:R-:W-:Y:S02]  /*06a0*/  ISETP.GE.AND P3, PT, R18, 0x5, PT ;  /* 0x000000051200780c */ /* 0x020fe40003f66270 */
[----:B------:R-:W-:Y:S02]  /*06b0*/  SHF.R.S32.HI R3, RZ, 0x1f, R2 ;  /* 0x0000001fff037819 */ /* 0x000fe40000011402 */
[----:B------:R-:W-:Y:S02]  /*06c0*/  IADD3 R7, P0, P4, R2, UR6, R13 ;  /* 0x0000000602077c10 */ /* 0x000fe4000fc1e00d */
[----:B------:R-:W-:Y:S02]  /*06d0*/  SEL R18, R6, R5, !P1 ;  /* 0x0000000506127207 */ /* 0x000fe40004800000 */
[----:B------:R-:W-:-:S02]  /*06e0*/  IADD3.X R3, PT, PT, R3, UR7, RZ, P0, P4 ;  /* 0x0000000703037c10 */ /* 0x000fc400087e84ff */
[----:B------:R-:W-:Y:S02]  /*06f0*/  SEL R20, R20, R19, !P1 ;  /* 0x0000001314147207 */ /* 0x000fe40004800000 */
[----:B------:R-:W-:Y:S02]  /*0700*/  ISETP.LT.U32.AND P0, PT, R7, R18, PT ;  /* 0x000000120700720c */ /* 0x000fe40003f01070 */
[----:B------:R-:W-:Y:S02]  /*0710*/  SEL R5, RZ, 0x1, P3 ;  /* 0x00000001ff057807 */ /* 0x000fe40001800000 */
[----:B------:R-:W-:Y:S02]  /*0720*/  ISETP.LT.AND.EX P0, PT, R3, R20, PT, P0 ;  /* 0x000000140300720c */ /* 0x000fe40003f01300 */
[----:B------:R-:W-:Y:S02]  /*0730*/  @P2 SEL R5, R21, 0x1, P3 ;  /* 0x0000000115052807 */ /* 0x000fe40001800000 */
[----:B------:R-:W-:-:S02]  /*0740*/  @!P3 SEL R18, R7, R18, P0 ;  /* 0x000000120712b207 */ /* 0x000fc40000000000 */
[----:B------:R-:W-:Y:S02]  /*0750*/  @!P3 SEL R20, R3, R20, P0 ;  /* 0x000000140314b207 */ /* 0x000fe40000000000 */
[----:B------:R-:W-:Y:S02]  /*0760*/  ISETP.GE.AND P4, PT, R17, 0x5, PT ;  /* 0x000000051100780c */ /* 0x000fe40003f86270 */
[----:B------:R-:W-:Y:S02]  /*0770*/  SHF.R.S32.HI R2, RZ, 0x1f, R12 ;  /* 0x0000001fff027819 */ /* 0x000fe4000001140c */
[----:B------:R-:W-:Y:S02]  /*0780*/  IADD3 R6, P0, P3, R12, UR6, R13 ;  /* 0x000000060c067c10 */ /* 0x000fe4000fb1e00d */
[----:B------:R-:W-:Y:S02]  /*0790*/  LOP3.LUT P1, RZ, R5, 0xff, RZ, 0xc0, !PT ;  /* 0x000000ff05ff7812 */ /* 0x000fe4000782c0ff */
[----:B------:R-:W-:-:S02]  /*07a0*/  SEL R7, R7, R18, !P2 ;  /* 0x0000001207077207 */ /* 0x000fc40005000000 */
[----:B------:R-:W-:Y:S01]  /*07b0*/  IADD3.X R17, PT, PT, R2, UR7, RZ, P0, P3 ;  /* 0x0000000702117c10 */ /* 0x000fe200087e64ff */
[----:B------:R-:W-:Y:S01]  /*07c0*/  VIADD R2, R12, 0x100 ;  /* 0x000001000c027836 */ /* 0x000fe20000000000 */
[----:B------:R-:W-:Y:S02]  /*07d0*/  SEL R18, R3, R20, !P2 ;  /* 0x0000001403127207 */ /* 0x000fe40005000000 */
[----:B------:R-:W-:Y:S02]  /*07e0*/  ISETP.LT.U32.AND P0, PT, R6, R7, PT ;  /* 0x000000070600720c */ /* 0x000fe40003f01070 */
[----:B------:R-:W-:Y:S02]  /*07f0*/  SEL R19, RZ, 0x1, P4 ;  /* 0x00000001ff137807 */ /* 0x000fe40002000000 */
[----:B------:R-:W-:Y:S02]  /*0800*/  ISETP.LT.AND.EX P0, PT, R17, R18, PT, P0 ;  /* 0x000000121100720c */ /* 0x000fe40003f01300 */
[----:B------:R-:W-:-:S02]  /*0810*/  @P1 SEL R19, R5, 0x1, P4 ;  /* 0x0000000105131807 */ /* 0x000fc40002000000 */
[----:B------:R-:W-:Y:S02]  /*0820*/  @!P4 SEL R7, R6, R7, P0 ;  /* 0x000000070607c207 */ /* 0x000fe40000000000 */
[----:B------:R-:W-:Y:S02]  /*0830*/  @!P4 SEL R18, R17, R18, P0 ;  /* 0x000000121112c207 */ /* 0x000fe40000000000 */
[----:B------:R-:W-:Y:S02]  /*0840*/  SHF.R.S32.HI R3, RZ, 0x1f, R2 ;  /* 0x0000001fff037819 */ /* 0x000fe40000011402 */
[----:B------:R-:W-:Y:S01]  /*0850*/  IADD3 R5, P0, P3, R2, UR6, R13 ;  /* 0x0000000602057c10 */ /* 0x000fe2000fb1e00d */
[----:B------:R-:W-:Y:S01]  /*0860*/  VIADD R2, R12, 0x200 ;  /* 0x000002000c027836 */ /* 0x000fe20000000000 */
[----:B------:R-:W-:Y:S02]  /*0870*/  ISETP.GE.AND P4, PT, R16, 0x5, PT ;  /* 0x000000051000780c */ /* 0x000fe40003f86270 */
[----:B------:R-:W-:-:S02]  /*0880*/  SEL R16, R6, R7, !P1 ;  /* 0x0000000706107207 */ /* 0x000fc40004800000 */
[----:B------:R-:W-:Y:S02]  /*0890*/  LOP3.LUT P2, RZ, R19, 0xff, RZ, 0xc0, !PT ;  /* 0x000000ff13ff7812 */ /* 0x000fe4000784c0ff */
[----:B------:R-:W-:Y:S02]  /*08a0*/  IADD3.X R6, PT, PT, R3, UR7, RZ, P0, P3 ;  /* 0x0000000703067c10 */ /* 0x000fe400087e64ff */
[----:B------:R-:W-:Y:S02]  /*08b0*/  SEL R17, R17, R18, !P1 ;  /* 0x0000001211117207 */ /* 0x000fe40004800000 */
[----:B------:R-:W-:Y:S02]  /*08c0*/  ISETP.LT.U32.AND P0, PT, R5, R16, PT ;  /* 0x000000100500720c */ /* 0x000fe40003f01070 */
[----:B------:R-:W-:Y:S02]  /*08d0*/  SEL R18, RZ, 0x1, P4 ;  /* 0x00000001ff127807 */ /* 0x000fe40002000000 */
[----:B------:R-:W-:-:S02]  /*08e0*/  ISETP.LT.AND.EX P0, PT, R6, R17, PT, P0 ;  /* 0x000000110600720c */ /* 0x000fc40003f01300 */
[----:B------:R-:W-:Y:S02]  /*08f0*/  ISETP.GE.AND P1, PT, R14, 0x5, PT ;  /* 0x000000050e00780c */ /* 0x000fe40003f26270 */
[----:B------:R-:W-:Y:S02]  /*0900*/  @!P4 SEL R16, R5, R16, P0 ;  /* 0x000000100510c207 */ /* 0x000fe40000000000 */
[----:B------:R-:W-:Y:S02]  /*0910*/  @P2 SEL R18, R19, 0x1, P4 ;  /* 0x0000000113122807 */ /* 0x000fe40002000000 */
[----:B------:R-:W-:Y:S02]  /*0920*/  @!P4 SEL R17, R6, R17, P0 ;  /* 0x000000110611c207 */ /* 0x000fe40000000000 */
[----:B------:R-:W-:Y:S02]  /*0930*/  SHF.R.S32.HI R3, RZ, 0x1f, R2 ;  /* 0x0000001fff037819 */ /* 0x000fe40000011402 */
[----:B------:R-:W-:Y:S01]  /*0940*/  IADD3 R7, P0, P4, R2, UR6, R13 ;  /* 0x0000000602077c10 */ /* 0x000fe2000fc1e00d */
[C---:B------:R-:W-:Y:S01]  /*0950*/  VIADD R2, R12.reuse, 0x300 ;  /* 0x000003000c027836 */ /* 0x040fe20000000000 */
[----:B------:R-:W-:Y:S01]  /*0960*/  SEL R14, R5, R16, !P2 ;  /* 0x00000010050e7207 */ /* 0x000fe20005000000 */
[----:B------:R-:W-:Y:S01]  /*0970*/  VIADD R12, R12, 0x800 ;  /* 0x000008000c0c7836 */ /* 0x000fe20000000000 */
[----:B------:R-:W-:-:S02]  /*0980*/  LOP3.LUT P3, RZ, R18, 0xff, RZ, 0xc0, !PT ;  /* 0x000000ff12ff7812 */ /* 0x000fc4000786c0ff */
[----:B------:R-:W-:Y:S02]  /*0990*/  SEL R5, R6, R17, !P2 ;  /* 0x0000001106057207 */ /* 0x000fe40005000000 */
[----:B------:R-:W-:Y:S02]  /*09a0*/  IADD3.X R6, PT, PT, R3, UR7, RZ, P0, P4 ;  /* 0x0000000703067c10 */ /* 0x000fe400087e84ff */
[----:B------:R-:W-:Y:S02]  /*09b0*/  ISETP.LT.U32.AND P0, PT, R7, R14, PT ;  /* 0x0000000e0700720c */ /* 0x000fe40003f01070 */
[----:B------:R-:W-:Y:S02]  /*09c0*/  SEL R16, RZ, 0x1, P1 ;  /* 0x00000001ff107807 */ /* 0x000fe40000800000 */
[----:B------:R-:W-:Y:S02]  /*09d0*/  ISETP.LT.AND.EX P0, PT, R6, R5, PT, P0 ;  /* 0x000000050600720c */ /* 0x000fe40003f01300 */
[----:B------:R-:W-:-:S02]  /*09e0*/  SHF.R.S32.HI R3, RZ, 0x1f, R2 ;  /* 0x0000001fff037819 */ /* 0x000fc40000011402 */
[----:B------:R-:W-:Y:S02]  /*09f0*/  @!P1 SEL R14, R7, R14, P0 ;  /* 0x0000000e070e9207 */ /* 0x000fe40000000000 */
[----:B------:R-:W-:Y:S02]  /*0a00*/  @!P1 SEL R5, R6, R5, P0 ;  /* 0x0000000506059207 */ /* 0x000fe40000000000 */
[----:B------:R-:W-:Y:S02]  /*0a10*/  @P3 SEL R16, R18, 0x1, P1 ;  /* 0x0000000112103807 */ /* 0x000fe40000800000 */
[----:B------:R-:W-:Y:S02]  /*0a20*/  ISETP.GE.AND P2, PT, R15, 0x5, PT ;  /* 0x000000050f00780c */ /* 0x000fe40003f46270 */
[----:B------:R-:W-:Y:S02]  /*0a30*/  IADD3 R2, P0, P4, R2, UR6, R13 ;  /* 0x0000000602027c10 */ /* 0x000fe4000fc1e00d */
[----:B------:R-:W-:-:S02]  /*0a40*/  SEL R7, R7, R14, !P3 ;  /* 0x0000000e07077207 */ /* 0x000fc40005800000 */
[----:B------:R-:W-:Y:S02]  /*0a50*/  SEL R6, R6, R5, !P3 ;  /* 0x0000000506067207 */ /* 0x000fe40005800000 */
[----:B------:R-:W-:Y:S02]  /*0a60*/  ISETP.NE.AND P3, PT, R11, RZ, PT ;  /* 0x000000ff0b00720c */ /* 0x000fe40003f65270 */
[----:B------:R-:W-:Y:S02]  /*0a70*/  LOP3.LUT P1, RZ, R16, 0xff, RZ, 0xc0, !PT ;  /* 0x000000ff10ff7812 */ /* 0x000fe4000782c0ff */
[----:B------:R-:W-:Y:S02]  /*0a80*/  IADD3.X R5, PT, PT, R3, UR7, RZ, P0, P4 ;  /* 0x0000000703057c10 */ /* 0x000fe400087e84ff */
[----:B------:R-:W-:Y:S02]  /*0a90*/  ISETP.LT.U32.AND P0, PT, R2, R7, PT ;  /* 0x000000070200720c */ /* 0x000fe40003f01070 */
[----:B------:R-:W-:-:S02]  /*0aa0*/  SEL R3, RZ, 0x1, P2 ;  /* 0x00000001ff037807 */ /* 0x000fc40001000000 */
[----:B------:R-:W-:-:S04]  /*0ab0*/  ISETP.LT.AND.EX P0, PT, R5, R6, PT, P0 ;  /* 0x000000060500720c */ /* 0x000fc80003f01300 */
[----:B------:R-:W-:Y:S02]  /*0ac0*/  @!P2 SEL R7, R2, R7, P0 ;  /* 0x000000070207a207 */ /* 0x000fe40000000000 */
[C---:B------:R-:W-:Y:S02]  /*0ad0*/  @!P2 SEL R6, R5.reuse, R6, P0 ;  /* 0x000000060506a207 */ /* 0x040fe40000000000 */
[----:B------:R-:W-:Y:S02]  /*0ae0*/  @P1 SEL R3, R16, 0x1, P2 ;  /* 0x0000000110031807 */ /* 0x000fe40001000000 */
[----:B------:R-:W-:Y:S02]  /*0af0*/  SEL R2, R2, R7, !P1 ;  /* 0x0000000702027207 */ /* 0x000fe40004800000 */
[----:B------:R-:W-:Y:S01]  /*0b00*/  SEL R5, R5, R6, !P1 ;  /* 0x0000000605057207 */ /* 0x000fe20004800000 */
[----:B------:R-:W-:Y:S06]  /*0b10*/  @P3 BRA `(.L_x_71) ;  /* 0xfffffff800043947 */ /* 0x000fec000383ffff */
[----:B------:R-:W-:Y:S05]  /*0b20*/  BSYNC.RECONVERGENT B3 ;  /* 0x0000000000037941 */ /* 0x000fea0003800200 */
.L_x_70:
[----:B------:R-:W-:-:S07]  /*0b30*/  VIADD R12, R12, 0xfffffc00 ;  /* 0xfffffc000c0c7836 */ /* 0x000fce0000000000 */
.L_x_69:
[----:B------:R-:W-:Y:S05]  /*0b40*/  BSYNC.RECONVERGENT B2 ;  /* 0x0000000000027941 */ /* 0x000fea0003800200 */
.L_x_68:
[----:B------:R-:W-:-:S13]  /*0b50*/  ISETP.NE.AND P0, PT, R22, RZ, PT ;  /* 0x000000ff1600720c */ /* 0x000fda0003f05270 */
[----:B------:R-:W-:Y:S05]  /*0b60*/  @!P0 BRA `(.L_x_67) ;  /* 0x0000000800108947 */ /* 0x000fea0003800000 */
[----:B------:R-:W-:Y:S01]  /*0b70*/  ISETP.GE.U32.AND P0, PT, R22, 0x4, PT ;  /* 0x000000041600780c */ /* 0x000fe20003f06070 */
[----:B------:R-:W-:Y:S01]  /*0b80*/  BSSY.RECONVERGENT B2, `(.L_x_72) ;  /* 0x0000044000027945 */ /* 0x000fe20003800200 */
[----:B------:R-:W-:-:S11]  /*0b90*/  LOP3.LUT P1, R10, R10, 0x3, RZ, 0xc0, !PT ;  /* 0x000000030a0a7812 */ /* 0x000fd6000782c0ff */
[----:B------:R-:W-:Y:S05]  /*0ba0*/  @!P0 BRA `(.L_x_73) ;  /* 0x0000000400048947 */ /* 0x000fea0003800000 */
[----:B------:R-:W0:Y:S01]  /*0bb0*/  LDCU.64 UR8, c[0x0][0x380] ;  /* 0x00007000ff0877ac */ /* 0x000e220008000a00 */
[----:B------:R-:W-:-:S04]  /*0bc0*/  IADD3 R19, P0, PT, R13, R12, RZ ;  /* 0x0000000c0d137210 */ /* 0x000fc80007f1e0ff */
[----:B------:R-:W-:Y:S02]  /*0bd0*/  LEA.HI.X.SX32 R18, R12, RZ, 0x1, P0 ;  /* 0x000000ff0c127211 */ /* 0x000fe400000f0eff */
[----:B0-----:R-:W-:-:S04]  /*0be0*/  LEA R14, P0, R19, UR8, 0x2 ;  /* 0x00000008130e7c11 */ /* 0x001fc8000f8010ff */
[----:B------:R-:W-:Y:S01]  /*0bf0*/  LEA.HI.X R15, R19, UR9, R18, 0x2, P0 ;  /* 0x00000009130f7c11 */ /* 0x000fe200080f1412 */
[----:B------:R-:W0:Y:S04]  /*0c00*/  LDCU.64 UR8, c[0x0][0x390] ;  /* 0x00007200ff0877ac */ /* 0x000e280008000a00 */
[----:B------:R-:W2:Y:S04]  /*0c10*/  LDG.E R7, desc[UR10][R14.64] ;  /* 0x0000000a0e077981 */ /* 0x000ea8000c1e1900 */
[----:B------:R-:W3:Y:S04]  /*0c20*/  LDG.E R11, desc[UR10][R14.64+0x400] ;  /* 0x0004000a0e0b7981 */ /* 0x000ee8000c1e1900 */
[----:B------:R-:W4:Y:S04]  /*0c30*/  LDG.E R17, desc[UR10][R14.64+0x800] ;  /* 0x0008000a0e117981 */ /* 0x000f28000c1e1900 */
[----:B------:R1:W5:Y:S01]  /*0c40*/  LDG.E R6, desc[UR10][R14.64+0xc00] ;  /* 0x000c000a0e067981 */ /* 0x000362000c1e1900 */
[----:B------:R-:W-:Y:S01]  /*0c50*/  LOP3.LUT P4, RZ, R3, 0xff, RZ, 0xc0, !PT ;  /* 0x000000ff03ff7812 */ /* 0x000fe2000788c0ff */
[----:B------:R-:W-:Y:S01]  /*0c60*/  VIADD R16, R12, 0x100 ;  /* 0x000001000c107836 */ /* 0x000fe20000000000 */
[----:B0-----:R-:W-:-:S04]  /*0c70*/  IADD3 R19, P0, PT, R19, UR8, RZ ;  /* 0x0000000813137c10 */ /* 0x001fc8000ff1e0ff */
[----:B------:R-:W-:Y:S02]  /*0c80*/  IADD3.X R18, PT, PT, R18, UR9, RZ, P0, !PT ;  /* 0x0000000912127c10 */ /* 0x000fe400087fe4ff */
[----:B------:R-:W-:-:S04]  /*0c90*/  ISETP.LT.U32.AND P0, PT, R19, R2, PT ;  /* 0x000000021300720c */ /* 0x000fc80003f01070 */
[----:B------:R-:W-:Y:S02]  /*0ca0*/  ISETP.LT.AND.EX P0, PT, R18, R5, PT, P0 ;  /* 0x000000051200720c */ /* 0x000fe40003f01300 */
[----:B--2---:R-:W-:-:S04]  /*0cb0*/  ISETP.GE.AND P5, PT, R7, 0x5, PT ;  /* 0x000000050700780c */ /* 0x004fc80003fa6270 */
[----:B------:R-:W-:Y:S02]  /*0cc0*/  SEL R7, RZ, 0x1, P5 ;  /* 0x00000001ff077807 */ /* 0x000fe40002800000 */
[----:B------:R-:W-:Y:S02]  /*0cd0*/  @P4 SEL R7, R3, 0x1, P5 ;  /* 0x0000000103074807 */ /* 0x000fe40002800000 */
[----:B---3--:R-:W-:Y:S02]  /*0ce0*/  ISETP.GE.AND P2, PT, R11, 0x5, PT ;  /* 0x000000050b00780c */ /* 0x008fe40003f46270 */
[----:B------:R-:W-:Y:S02]  /*0cf0*/  SHF.R.S32.HI R3, RZ, 0x1f, R16 ;  /* 0x0000001fff037819 */ /* 0x000fe40000011410 */
[----:B------:R-:W-:Y:S02]  /*0d00*/  LOP3.LUT P3, RZ, R7, 0xff, RZ, 0xc0, !PT ;  /* 0x000000ff07ff7812 */ /* 0x000fe4000786c0ff */
[----:B------:R-:W-:-:S02]  /*0d10*/  @!P5 SEL R2, R19, R2, P0 ;  /* 0x000000021302d207 */ /* 0x000fc40000000000 */
[----:B------:R-:W-:Y:S02]  /*0d20*/  @!P5 SEL R5, R18, R5, P0 ;  /* 0x000000051205d207 */ /* 0x000fe40000000000 */
[----:B-1----:R-:W-:Y:S02]  /*0d30*/  IADD3 R14, P0, P5, R16, UR8, R13 ;  /* 0x00000008100e7c10 */ /* 0x002fe4000fd1e00d */
[----:B------:R-:W-:Y:S01]  /*0d40*/  SEL R11, R19, R2, !P4 ;  /* 0x00000002130b7207 */ /* 0x000fe20006000000 */
[----:B------:R-:W-:Y:S01]  /*0d50*/  VIADD R2, R12, 0x200 ;  /* 0x000002000c027836 */ /* 0x000fe20000000000 */
[----:B------:R-:W-:Y:S02]  /*0d60*/  IADD3.X R16, PT, PT, R3, UR9, RZ, P0, P5 ;  /* 0x0000000903107c10 */ /* 0x000fe400087ea4ff */
[----:B------:R-:W-:Y:S02]  /*0d70*/  SEL R5, R18, R5, !P4 ;  /* 0x0000000512057207 */ /* 0x000fe40006000000 */
[----:B------:R-:W-:-:S02]  /*0d80*/  ISETP.LT.U32.AND P0, PT, R14, R11, PT ;  /* 0x0000000b0e00720c */ /* 0x000fc40003f01070 */
[----:B------:R-:W-:Y:S02]  /*0d90*/  SEL R15, RZ, 0x1, P2 ;  /* 0x00000001ff0f7807 */ /* 0x000fe40001000000 */
[----:B------:R-:W-:Y:S02]  /*0da0*/  ISETP.LT.AND.EX P0, PT, R16, R5, PT, P0 ;  /* 0x000000051000720c */ /* 0x000fe40003f01300 */
[----:B------:R-:W-:Y:S02]  /*0db0*/  @P3 SEL R15, R7, 0x1, P2 ;  /* 0x00000001070f3807 */ /* 0x000fe40001000000 */
[----:B------:R-:W-:Y:S02]  /*0dc0*/  @!P2 SEL R11, R14, R11, P0 ;  /* 0x0000000b0e0ba207 */ /* 0x000fe40000000000 */
[----:B------:R-:W-:Y:S02]  /*0dd0*/  @!P2 SEL R5, R16, R5, P0 ;  /* 0x000000051005a207 */ /* 0x000fe40000000000 */
[----:B----4-:R-:W-:-:S02]  /*0de0*/  ISETP.GE.AND P5, PT, R17, 0x5, PT ;  /* 0x000000051100780c */ /* 0x010fc40003fa6270 */
[----:B------:R-:W-:Y:S02]  /*0df0*/  SHF.R.S32.HI R3, RZ, 0x1f, R2 ;  /* 0x0000001fff037819 */ /* 0x000fe40000011402 */
[----:B------:R-:W-:Y:S01]  /*0e00*/  IADD3 R7, P0, P2, R2, UR8, R13 ;  /* 0x0000000802077c10 */ /* 0x000fe2000fa1e00d */
[----:B------:R-:W-:Y:S01]  /*0e10*/  VIADD R2, R12, 0x300 ;  /* 0x000003000c027836 */ /* 0x000fe20000000000 */
[----:B------:R-:W-:Y:S01]  /*0e20*/  SEL R14, R14, R11, !P3 ;  /* 0x0000000b0e0e7207 */ /* 0x000fe20005800000 */
[----:B------:R-:W-:Y:S01]  /*0e30*/  VIADD R12, R12, 0x400 ;  /* 0x000004000c0c7836 */ /* 0x000fe20000000000 */
[----:B------:R-:W-:Y:S02]  /*0e40*/  LOP3.LUT P4, RZ, R15, 0xff, RZ, 0xc0, !PT ;  /* 0x000000ff0fff7812 */ /* 0x000fe4000788c0ff */
[----:B------:R-:W-:Y:S02]  /*0e50*/  SEL R16, R16, R5, !P3 ;  /* 0x0000000510107207 */ /* 0x000fe40005800000 */
[----:B------:R-:W-:-:S02]  /*0e60*/  IADD3.X R5, PT, PT, R3, UR9, RZ, P0, P2 ;  /* 0x0000000903057c10 */ /* 0x000fc400087e44ff */
[----:B------:R-:W-:Y:S02]  /*0e70*/  ISETP.LT.U32.AND P0, PT, R7, R14, PT ;  /* 0x0000000e0700720c */ /* 0x000fe40003f01070 */
[----:B------:R-:W-:Y:S02]  /*0e80*/  SEL R11, RZ, 0x1, P5 ;  /* 0x00000001ff0b7807 */ /* 0x000fe40002800000 */
[----:B------:R-:W-:Y:S02]  /*0e90*/  ISETP.LT.AND.EX P0, PT, R5, R16, PT, P0 ;  /* 0x000000100500720c */ /* 0x000fe40003f01300 */
[----:B------:R-:W-:Y:S02]  /*0ea0*/  SHF.R.S32.HI R3, RZ, 0x1f, R2 ;  /* 0x0000001fff037819 */ /* 0x000fe40000011402 */
[----:B------:R-:W-:Y:S02]  /*0eb0*/  @!P5 SEL R14, R7, R14, P0 ;  /* 0x0000000e070ed207 */ /* 0x000fe40000000000 */
[----:B------:R-:W-:-:S02]  /*0ec0*/  @P4 SEL R11, R15, 0x1, P5 ;  /* 0x000000010f0b4807 */ /* 0x000fc40002800000 */
[----:B------:R-:W-:Y:S02]  /*0ed0*/  @!P5 SEL R16, R5, R16, P0 ;  /* 0x000000100510d207 */ /* 0x000fe40000000000 */
[----:B-----5:R-:W-:Y:S02]  /*0ee0*/  ISETP.GE.AND P2, PT, R6, 0x5, PT ;  /* 0x000000050600780c */ /* 0x020fe40003f46270 */
[----:B------:R-:W-:Y:S02]  /*0ef0*/  IADD3 R2, P0, P5, R2, UR8, R13 ;  /* 0x0000000802027c10 */ /* 0x000fe4000fd1e00d */
[----:B------:R-:W-:Y:S02]  /*0f00*/  SEL R7, R7, R14, !P4 ;  /* 0x0000000e07077207 */ /* 0x000fe40006000000 */
[----:B------:R-:W-:Y:S02]  /*0f10*/  SEL R6, R5, R16, !P4 ;  /* 0x0000001005067207 */ /* 0x000fe40006000000 */
[----:B------:R-:W-:-:S02]  /*0f20*/  LOP3.LUT P3, RZ, R11, 0xff, RZ, 0xc0, !PT ;  /* 0x000000ff0bff7812 */ /* 0x000fc4000786c0ff */
[----:B------:R-:W-:Y:S02]  /*0f30*/  IADD3.X R5, PT, PT, R3, UR9, RZ, P0, P5 ;  /* 0x0000000903057c10 */ /* 0x000fe400087ea4ff */
[----:B------:R-:W-:Y:S02]  /*0f40*/  ISETP.LT.U32.AND P0, PT, R2, R7, PT ;  /* 0x000000070200720c */ /* 0x000fe40003f01070 */
[----:B------:R-:W-:Y:S02]  /*0f50*/  SEL R3, RZ, 0x1, P2 ;  /* 0x00000001ff037807 */ /* 0x000fe40001000000 */
[----:B------:R-:W-:-:S04]  /*0f60*/  ISETP.LT.AND.EX P0, PT, R5, R6, PT, P0 ;  /* 0x000000060500720c */ /* 0x000fc80003f01300 */
[C---:B------:R-:W-:Y:S02]  /*0f70*/  @!P2 SEL R7, R2.reuse, R7, P0 ;  /* 0x000000070207a207 */ /* 0x040fe40000000000 */
[----:B------:R-:W-:Y:S02]  /*0f80*/  @!P2 SEL R6, R5, R6, P0 ;  /* 0x000000060506a207 */ /* 0x000fe40000000000 */
[----:B------:R-:W-:Y:S02]  /*0f90*/  @P3 SEL R3, R11, 0x1, P2 ;  /* 0x000000010b033807 */ /* 0x000fe40001000000 */
[----:B------:R-:W-:Y:S02]  /*0fa0*/  SEL R2, R2, R7, !P3 ;  /* 0x0000000702027207 */ /* 0x000fe40005800000 */
[----:B------:R-:W-:-:S07]  /*0fb0*/  SEL R5, R5, R6, !P3 ;  /* 0x0000000605057207 */ /* 0x000fce0005800000 */
.L_x_73:
[----:B------:R-:W-:Y:S05]  /*0fc0*/  BSYNC.RECONVERGENT B2 ;  /* 0x0000000000027941 */ /* 0x000fea0003800200 */
.L_x_72:
[----:B------:R-:W-:Y:S05]  /*0fd0*/  @!P1 BRA `(.L_x_67) ;  /* 0x0000000000f49947 */ /* 0x000fea0003800000 */
[----:B------:R-:W-:Y:S01]  /*0fe0*/  ISETP.NE.AND P0, PT, R10, 0x1, PT ;  /* 0x000000010a00780c */ /* 0x000fe20003f05270 */
[----:B------:R-:W-:Y:S01]  /*0ff0*/  BSSY.RECONVERGENT B2, `(.L_x_74) ;  /* 0x0000026000027945 */ /* 0x000fe20003800200 */
[----:B------:R-:W-:-:S11]  /*1000*/  LOP3.LUT P1, RZ, R8, 0x100, RZ, 0xc0, !PT ;  /* 0x0000010008ff7812 */ /* 0x000fd6000782c0ff */
        /* <DEDUP_REMOVED lines=8> */
[----:B------:R-:W3:Y:S01]  /*1090*/  LDG.E R16, desc[UR10][R6.64+0x400] ;  /* 0x0004000a06107981 */ /* 0x000ee2000c1e1900 */
[----:B------:R-:W-:Y:S01]  /*10a0*/  LOP3.LUT P3, RZ, R3, 0xff, RZ, 0xc0, !PT ;  /* 0x000000ff03ff7812 */ /* 0x000fe2000786c0ff */
[----:B------:R-:W-:-:S02]  /*10b0*/  VIADD R14, R12, 0x100 ;  /* 0x000001000c0e7836 */ /* 0x000fc40000000000 */
        /* <DEDUP_REMOVED lines=9> */
[----:B------:R-:W-:-:S03]  /*1150*/  SHF.R.S32.HI R3, RZ, 0x1f, R14 ;  /* 0x0000001fff037819 */ /* 0x000fc6000001140e */
[C---:B------:R-:W-:Y:S02]  /*1160*/  @!P4 SEL R2, R15.reuse, R2, P0 ;  /* 0x000000020f02c207 */ /* 0x040fe40000000000 */
[----:B------:R-:W-:Y:S02]  /*1170*/  @!P4 SEL R5, R8, R5, P0 ;  /* 0x000000050805c207 */ /* 0x000fe40000000000 */
        /* <DEDUP_REMOVED lines=13> */
.L_x_75:
[----:B------:R-:W-:Y:S05]  /*1250*/  BSYNC.RECONVERGENT B2 ;  /* 0x0000000000027941 */ /* 0x000fea0003800200 */
.L_x_74:
[----:B------:R-:W-:Y:S05]  /*1260*/  @P1 BRA `(.L_x_67) ;  /* 0x0000000000501947 */ /* 0x000fea0003800000 */
[----:B------:R-:W0:Y:S01]  /*1270*/  LDCU.64 UR8, c[0x0][0x380] ;  /* 0x00007000ff0877ac */ /* 0x000e220008000a00 */
[----:B------:R-:W-:-:S04]  /*1280*/  IADD3 R11, P0, PT, R13, R12, RZ ;  /* 0x0000000c0d0b7210 */ /* 0x000fc80007f1e0ff */
[----:B------:R-:W-:Y:S02]  /*1290*/  LEA.HI.X.SX32 R10, R12, RZ, 0x1, P0 ;  /* 0x000000ff0c0a7211 */ /* 0x000fe400000f0eff */
[----:B0-----:R-:W-:-:S04]  /*12a0*/  LEA R6, P0, R11, UR8, 0x2 ;  /* 0x000000080b067c11 */ /* 0x001fc8000f8010ff */
[----:B------:R-:W-:Y:S01]  /*12b0*/  LEA.HI.X R7, R11, UR9, R10, 0x2, P0 ;  /* 0x000000090b077c11 */ /* 0x000fe200080f140a */
[----:B------:R-:W0:Y:S04]  /*12c0*/  LDCU.64 UR8, c[0x0][0x390] ;  /* 0x00007200ff0877ac */ /* 0x000e280008000a00 */
[----:B------:R-:W2:Y:S01]  /*12d0*/  LDG.E R6, desc[UR10][R6.64] ;  /* 0x0000000a06067981 */ /* 0x000ea2000c1e1900 */
[----:B------:R-:W-:Y:S02]  /*12e0*/  LOP3.LUT P2, RZ, R3, 0xff, RZ, 0xc0, !PT ;  /* 0x000000ff03ff7812 */ /* 0x000fe4000784c0ff */
[----:B0-----:R-:W-:-:S04]  /*12f0*/  IADD3 R11, P0, PT, R11, UR8, RZ ;  /* 0x000000080b0b7c10 */ /* 0x001fc8000ff1e0ff */
[----:B------:R-:W-:Y:S02]  /*1300*/  IADD3.X R10, PT, PT, R10, UR9, RZ, P0, !PT ;  /* 0x000000090a0a7c10 */ /* 0x000fe400087fe4ff */
[----:B------:R-:W-:-:S04]  /*1310*/  ISETP.LT.U32.AND P0, PT, R11, R2, PT ;  /* 0x000000020b00720c */ /* 0x000fc80003f01070 */
[----:B------:R-:W-:Y:S02]  /*1320*/  ISETP.LT.AND.EX P0, PT, R10, R5, PT, P0 ;  /* 0x000000050a00720c */ /* 0x000fe40003f01300 */
[----:B--2---:R-:W-:-:S04]  /*1330*/  ISETP.GE.AND P1, PT, R6, 0x5, PT ;  /* 0x000000050600780c */ /* 0x004fc80003f26270 */
[----:B------:R-:W-:Y:S02]  /*1340*/  SEL R8, RZ, 0x1, P1 ;  /* 0x00000001ff087807 */ /* 0x000fe40000800000 */
[----:B------:R-:W-:-:S04]  /*1350*/  @P2 SEL R8, R3, 0x1, P1 ;  /* 0x0000000103082807 */ /* 0x000fc80000800000 */
[----:B------:R-:W-:-:S03]  /*1360*/  PRMT R3, R8, 0x7610, R3 ;  /* 0x0000761008037816 */ /* 0x000fc60000000003 */
[C---:B------:R-:W-:Y:S02]  /*1370*/  @!P1 SEL R2, R11.reuse, R2, P0 ;  /* 0x000000020b029207 */ /* 0x040fe40000000000 */
[C---:B------:R-:W-:Y:S02]  /*1380*/  @!P1 SEL R5, R10.reuse, R5, P0 ;  /* 0x000000050a059207 */ /* 0x040fe40000000000 */
[----:B------:R-:W-:Y:S02]  /*1390*/  SEL R2, R11, R2, !P2 ;  /* 0x000000020b027207 */ /* 0x000fe40005000000 */
[----:B------:R-:W-:-:S07]  /*13a0*/  SEL R5, R10, R5, !P2 ;  /* 0x000000050a057207 */ /* 0x000fce0005000000 */
.L_x_67:
[----:B------:R-:W-:Y:S05]  /*13b0*/  BSYNC.RECONVERGENT B1 ;  /* 0x0000000000017941 */ /* 0x000fea0003800200 */
.L_x_66:
[----:B------:R-:W-:-:S13]  /*13c0*/  ISETP.GE.AND P0, PT, R9, 0x100, PT ;  /* 0x000001000900780c */ /* 0x000fda0003f06270 */
[----:B------:R-:W-:Y:S05]  /*13d0*/  @!P0 BRA `(.L_x_76) ;  /* 0x0000000c00488947 */ /* 0x000fea0003800000 */
[----:B------:R-:W0:Y:S01]  /*13e0*/  S2R R9, SR_LANEID ;  /* 0x0000000000097919 */ /* 0x000e220000000000 */
[----:B------:R-:W-:Y:S01]  /*13f0*/  LOP3.LUT R6, R3, 0xff, RZ, 0xc0, !PT ;  /* 0x000000ff03067812 */ /* 0x000fe200078ec0ff */
[----:B------:R-:W-:Y:S01]  /*1400*/  BSSY.RECONVERGENT B1, `(.L_x_77) ;  /* 0x0000016000017945 */ /* 0x000fe20003800200 */
[----:B------:R1:W2:Y:S04]  /*1410*/  SHFL.DOWN PT, R7, R2, 0x1, 0x1f ;  /* 0x08201f0002077f89 */ /* 0x0002a800000e0000 */
[----:B------:R1:W3:Y:S04]  /*1420*/  SHFL.DOWN PT, R8, R5, 0x1, 0x1f ;  /* 0x08201f0005087f89 */ /* 0x0002e800000e0000 */
[----:B------:R-:W4:Y:S01]  /*1430*/  SHFL.DOWN PT, R6, R6, 0x1, 0x1f ;  /* 0x08201f0006067f89 */ /* 0x000f2200000e0000 */
        /* <DEDUP_REMOVED lines=8> */
[-C--:B------:R-:W-:Y:S02]  /*14c0*/  @!P0 ISETP.LT.U32.AND P1, PT, R7, R2.reuse, PT ;  /* 0x000000020700820c */ /* 0x080fe40003f21070 */
        /* <DEDUP_REMOVED lines=9> */
.L_x_78:
[----:B------:R-:W-:Y:S05]  /*1560*/  BSYNC.RECONVERGENT B1 ;  /* 0x0000000000017941 */ /* 0x000fea0003800200 */
.L_x_77:
        /* <DEDUP_REMOVED lines=13> */
[-C--:B-1----:R-:W-:Y:S02]  /*1640*/  @!P0 ISETP.LT.U32.AND P3, PT, R7, R2.reuse, PT ;  /* 0x000000020700820c */ /* 0x082fe40003f61070 */
        /* <DEDUP_REMOVED lines=9> */
.L_x_80:
[----:B------:R-:W-:Y:S05]  /*16e0*/  BSYNC.RECONVERGENT B1 ;  /* 0x0000000000017941 */ /* 0x000fea0003800200 */
.L_x_79:
        /* <DEDUP_REMOVED lines=10> */
[-C--:B---3--:R-:W-:Y:S02]  /*1790*/  @!P0 ISETP.LT.U32.AND P2, PT, R7, R2.reuse, PT ;  /* 0x000000020700820c */ /* 0x088fe40003f41070 */
        /* <DEDUP_REMOVED lines=9> */
.L_x_82:
[----:B------:R-:W-:Y:S05]  /*1830*/  BSYNC.RECONVERGENT B1 ;  /* 0x0000000000017941 */ /* 0x000fea0003800200 */
.L_x_81:
        /* <DEDUP_REMOVED lines=10> */
[-C--:B----4-:R-:W-:Y:S02]  /*18e0*/  @!P0 ISETP.LT.U32.AND P2, PT, R7, R2.reuse, PT ;  /* 0x000000020700820c */ /* 0x090fe40003f41070 */
        /* <DEDUP_REMOVED lines=9> */
.L_x_84:
[----:B------:R-:W-:Y:S05]  /*1980*/  BSYNC.RECONVERGENT B1 ;  /* 0x0000000000017941 */ /* 0x000fea0003800200 */
.L_x_83:
        /* <DEDUP_REMOVED lines=20> */
.L_x_86:
[----:B------:R-:W-:Y:S05]  /*1ad0*/  BSYNC.RECONVERGENT B1 ;  /* 0x0000000000017941 */ /* 0x000fea0003800200 */
.L_x_85:
[----:B------:R-:W-:Y:S04]  /*1ae0*/  BSSY.RECONVERGENT B1, `(.L_x_87) ;  /* 0x000000c000017945 */ /* 0x000fe80003800200 */
[----:B------:R-:W-:Y:S05]  /*1af0*/  @P1 BRA `(.L_x_88) ;  /* 0x0000000000281947 */ /* 0x000fea0003800000 */
[----:B--2---:R-:W2:Y:S01]  /*1b00*/  S2R R8, SR_CgaCtaId ;  /* 0x0000000000087919 */ /* 0x004ea20000008800 */
[----:B----4-:R-:W-:Y:S02]  /*1b10*/  MOV R7, 0x400 ;  /* 0x0000040000077802 */ /* 0x010fe40000000f00 */
[----:B0-----:R-:W-:-:S04]  /*1b20*/  SHF.R.U32.HI R6, RZ, 0x1, R4 ;  /* 0x00000001ff067819 */ /* 0x001fc80000011604 */
[----:B------:R-:W-:Y:S02]  /*1b30*/  LOP3.LUT R6, R6, 0x1f0, RZ, 0xc0, !PT ;  /* 0x000001f006067812 */ /* 0x000fe400078ec0ff */
[----:B--2---:R-:W-:-:S05]  /*1b40*/  LEA R7, R8, R7, 0x18 ;  /* 0x0000000708077211 */ /* 0x004fca00078ec0ff */
[----:B------:R-:W-:Y:S02]  /*1b50*/  IMAD.IADD R8, R6, 0x1, R7 ;  /* 0x0000000106087824 */ /* 0x000fe400078e0207 */
[----:B------:R-:W-:Y:S02]  /*1b60*/  IMAD.MOV.U32 R6, RZ, RZ, R2 ;  /* 0x000000ffff067224 */ /* 0x000fe400078e0002 */
[----:B------:R-:W-:Y:S01]  /*1b70*/  IMAD.MOV.U32 R7, RZ, RZ, R5 ;  /* 0x000000ffff077224 */ /* 0x000fe200078e0005 */
[----:B------:R0:W-:Y:S04]  /*1b80*/  STS.U8 [R8+0x8], R3 ;  /* 0x0000080308007388 */ /* 0x0001e80000000000 */
[----:B------:R0:W-:Y:S02]  /*1b90*/  STS.64 [R8+0x10], R6 ;  /* 0x0000100608007388 */ /* 0x0001e40000000a00 */
.L_x_88:
[----:B------:R-:W-:Y:S05]  /*1ba0*/  BSYNC.RECONVERGENT B1 ;  /* 0x0000000000017941 */ /* 0x000fea0003800200 */
.L_x_87:
        /* <DEDUP_REMOVED lines=8> */
[----:B0-2---:R-:W0:Y:S04]  /*1c30*/  LDS.64 R8, [UR4+0x20] ;  /* 0x00002004ff087984 */ /* 0x005e280008000a00 */
[----:B------:R-:W2:Y:S04]  /*1c40*/  LDS.U8 R16, [UR4+0x28] ;  /* 0x00002804ff107984 */ /* 0x000ea80008000000 */
[----:B------:R-:W1:Y:S04]  /*1c50*/  LDS.64 R12, [UR4+0x30] ;  /* 0x00003004ff0c7984 */ /* 0x000e680008000a00 */
[----:B------:R-:W1:Y:S04]  /*1c60*/  LDS.U8 R17, [UR4+0x38] ;  /* 0x00003804ff117984 */ /* 0x000e680008000000 */
[----:B------:R-:W1:Y:S04]  /*1c70*/  LDS.64 R10, [UR4+0x40] ;  /* 0x00004004ff0a7984 */ /* 0x000e680008000a00 */
[----:B------:R-:W1:Y:S04]  /*1c80*/  LDS.U8 R14, [UR4+0x48] ;  /* 0x00004804ff0e7984 */ /* 0x000e680008000000 */
[----:B----4-:R-:W4:Y:S04]  /*1c90*/  LDS.64 R6, [UR4+0x50] ;  /* 0x00005004ff067984 */ /* 0x010f280008000a00 */
[----:B------:R-:W4:Y:S01]  /*1ca0*/  LDS.U8 R18, [UR4+0x58] ;  /* 0x00005804ff127984 */ /* 0x000f220008000000 */
[----:B-----5:R-:W-:-:S02]  /*1cb0*/  ISETP.NE.AND P2, PT, R4, RZ, PT ;  /* 0x000000ff0400720c */ /* 0x020fc40003f45270 */
[----:B0-----:R-:W-:Y:S02]  /*1cc0*/  ISETP.LT.U32.AND P0, PT, R8, R2, PT ;  /* 0x000000020800720c */ /* 0x001fe40003f01070 */
[----:B------:R-:W-:Y:S02]  /*1cd0*/  @P4 SEL R4, R3, 0x1, !P2 ;  /* 0x0000000103044807 */ /* 0x000fe40005000000 */
[----:B------:R-:W-:Y:S02]  /*1ce0*/  ISETP.LT.AND.EX P0, PT, R9, R5, PT, P0 ;  /* 0x000000050900720c */ /* 0x000fe40003f01300 */
[----:B------:R-:W-:Y:S02]  /*1cf0*/  LOP3.LUT P3, RZ, R4, 0xff, RZ, 0xc0, !PT ;  /* 0x000000ff04ff7812 */ /* 0x000fe4000786c0ff */
[----:B--2---:R-:W-:-:S03]  /*1d00*/  ISETP.NE.AND P5, PT, R16, RZ, PT ;  /* 0x000000ff1000720c */ /* 0x004fc60003fa5270 */
[C---:B-1-3--:R-:W-:Y:S02]  /*1d10*/  @P2 SEL R2, R8.reuse, R2, P0 ;  /* 0x0000000208022207 */ /* 0x04afe40000000000 */
[C---:B------:R-:W-:Y:S02]  /*1d20*/  @P2 SEL R5, R9.reuse, R5, P0 ;  /* 0x0000000509052207 */ /* 0x040fe40000000000 */
[----:B------:R-:W-:Y:S02]  /*1d30*/  SEL R3, R8, R2, !P4 ;  /* 0x0000000208037207 */ /* 0x000fe40006000000 */
[----:B------:R-:W-:Y:S02]  /*1d40*/  SEL R15, R9, R5, !P4 ;  /* 0x00000005090f7207 */ /* 0x000fe40006000000 */
[----:B------:R-:W-:Y:S01]  /*1d50*/  ISETP.LT.U32.AND P0, PT, R12, R3, PT ;  /* 0x000000030c00720c */ /* 0x000fe20003f01070 */
[----:B------:R-:W0:Y:S01]  /*1d60*/  LDS.64 R8, [UR4+0x60] ;  /* 0x00006004ff087984 */ /* 0x000e220008000a00 */
[----:B------:R-:W-:-:S02]  /*1d70*/  @P3 SEL R16, R4, 0x1, !P5 ;  /* 0x0000000104103807 */ /* 0x000fc40006800000 */
[----:B------:R-:W-:Y:S02]  /*1d80*/  ISETP.LT.AND.EX P0, PT, R13, R15, PT, P0 ;  /* 0x0000000f0d00720c */ /* 0x000fe40003f01300 */
[----:B------:R-:W-:Y:S02]  /*1d90*/  LOP3.LUT P2, RZ, R16, 0xff, RZ, 0xc0, !PT ;  /* 0x000000ff10ff7812 */ /* 0x000fe4000784c0ff */
[C---:B------:R-:W-:Y:S02]  /*1da0*/  @P5 SEL R3, R12.reuse, R3, P0 ;  /* 0x000000030c035207 */ /* 0x040fe40000000000 */
        /* <DEDUP_REMOVED lines=15> */
[----:B------:R-:W3:Y:S01]  /*1ea0*/  LDS.U8 R10, [UR4+0x78] ;  /* 0x00007804ff0a7984 */ /* 0x000ee20008000000 */
[----:B----4-:R-:W-:Y:S02]  /*1eb0*/  ISETP.LT.U32.AND P0, PT, R6, R13, PT ;  /* 0x0000000d0600720c */ /* 0x010fe40003f01070 */
[----:B------:R-:W-:Y:S01]  /*1ec0*/  @P5 SEL R14, R17, 0x1, !P3 ;  /* 0x00000001110e5807 */ /* 0x000fe20005800000 */
[----:B------:R-:W4:Y:S01]  /*1ed0*/  LDS.64 R4, [UR4+0x80] ;  /* 0x00008004ff047984 */ /* 0x000f220008000a00 */
[----:B------:R-:W-:-:S02]  /*1ee0*/  ISETP.LT.AND.EX P0, PT, R7, R15, PT, P0 ;  /* 0x0000000f0700720c */ /* 0x000fc40003f01300 */
[----:B------:R-:W-:Y:S02]  /*1ef0*/  LOP3.LUT P4, RZ, R14, 0xff, RZ, 0xc0, !PT ;  /* 0x000000ff0eff7812 */ /* 0x000fe4000788c0ff */
[----:B------:R-:W-:Y:S02]  /*1f00*/  @P3 SEL R13, R6, R13, P0 ;  /* 0x0000000d060d3207 */ /* 0x000fe40000000000 */
[----:B------:R-:W-:Y:S02]  /*1f10*/  ISETP.NE.AND P2, PT, R18, RZ, PT ;  /* 0x000000ff1200720c */ /* 0x000fe40003f45270 */
[C---:B------:R-:W-:Y:S02]  /*1f20*/  @P3 SEL R15, R7.reuse, R15, P0 ;  /* 0x0000000f070f3207 */ /* 0x040fe40000000000 */
[----:B------:R-:W-:Y:S02]  /*1f30*/  SEL R11, R6, R13, !P5 ;  /* 0x0000000d060b7207 */ /* 0x000fe40006800000 */
[----:B------:R-:W-:-:S02]  /*1f40*/  SEL R13, R7, R15, !P5 ;  /* 0x0000000f070d7207 */ /* 0x000fc40006800000 */
[----:B0-----:R-:W-:Y:S02]  /*1f50*/  ISETP.LT.U32.AND P0, PT, R8, R11, PT ;  /* 0x0000000b0800720c */ /* 0x001fe40003f01070 */
        /* <DEDUP_REMOVED lines=11> */
[----:B---3--:R-:W-:Y:S02]  /*2010*/  ISETP.NE.AND P4, PT, R10, RZ, PT ;  /* 0x000000ff0a00720c */ /* 0x008fe40003f85270 */
[----:B------:R-:W-:Y:S02]  /*2020*/  @P3 SEL R7, R2, R7, P0 ;  /* 0x0000000702073207 */ /* 0x000fe40000000000 */
[----:B------:R-:W-:Y:S02]  /*2030*/  LOP3.LUT P2, RZ, R12, 0xff, RZ, 0xc0, !PT ;  /* 0x000000ff0cff7812 */ /* 0x000fe4000784c0ff */
[C---:B------:R-:W-:Y:S02]  /*2040*/  @P3 SEL R9, R3.reuse, R9, P0 ;  /* 0x0000000903093207 */ /* 0x040fe40000000000 */
[----:B------:R-:W-:Y:S02]  /*2050*/  SEL R7, R2, R7, !P5 ;  /* 0x0000000702077207 */ /* 0x000fe40006800000 */
[----:B------:R-:W-:-:S02]  /*2060*/  SEL R9, R3, R9, !P5 ;  /* 0x0000000903097207 */ /* 0x000fc40006800000 */
[----:B----4-:R-:W-:-:S04]  /*2070*/  ISETP.LT.U32.AND P0, PT, R4, R7, PT ;  /* 0x000000070400720c */ /* 0x010fc80003f01070 */
        /* <DEDUP_REMOVED lines=8> */
.L_x_76:
[----:B------:R-:W0:Y:S01]  /*2100*/  S2R R15, SR_LANEID ;  /* 0x00000000000f7919 */ /* 0x000e220000000000 */
[----:B------:R-:W-:Y:S01]  /*2110*/  LOP3.LUT R6, R4, 0x3e0, RZ, 0xc0, !PT ;  /* 0x000003e004067812 */ /* 0x000fe200078ec0ff */
[----:B------:R-:W-:Y:S04]  /*2120*/  BSSY.RECONVERGENT B1, `(.L_x_90) ;  /* 0x0000022000017945 */ /* 0x000fe80003800200 */
[----:B------:R-:W-:Y:S01]  /*2130*/  VIADD R8, R6, 0x20 ;  /* 0x0000002006087836 */ /* 0x000fe20000000000 */
[----:B------:R-:W-:-:S04]  /*2140*/  LOP3.LUT R6, RZ, R6, RZ, 0x33, !PT ;  /* 0x00000006ff067212 */ /* 0x000fc800078e33ff */
[----:B------:R-:W-:Y:S01]  /*2150*/  ISETP.GT.AND P0, PT, R8, R9, PT ;  /* 0x000000090800720c */ /* 0x000fe20003f04270 */
[----:B------:R-:W-:-:S05]  /*2160*/  IMAD.IADD R6, R9, 0x1, R6 ;  /* 0x0000000109067824 */ /* 0x000fca00078e0206 */
[----:B------:R-:W-:-:S05]  /*2170*/  SEL R6, R6, 0x1f, P0 ;  /* 0x0000001f06067807 */ /* 0x000fca0000000000 */
[----:B------:R1:W2:Y:S01]  /*2180*/  SHFL.DOWN PT, R10, R5, 0x1, R6 ;  /* 0x08200000050a7989 */ /* 0x0002a200000e0006 */
[CC--:B0-----:R-:W-:Y:S01]  /*2190*/  ISETP.GE.AND P0, PT, R15.reuse, R6.reuse, PT ;  /* 0x000000060f00720c */ /* 0x0c1fe20003f06270 */
[C---:B------:R-:W-:Y:S01]  /*21a0*/  VIADD R7, R15.reuse, 0x2 ;  /* 0x000000020f077836 */ /* 0x040fe20000000000 */
[C---:B------:R-:W-:Y:S01]  /*21b0*/  ISETP.NE.AND P1, PT, R15.reuse, RZ, PT ;  /* 0x000000ff0f00720c */ /* 0x040fe20003f25270 */
[C---:B------:R-:W-:Y:S02]  /*21c0*/  VIADD R13, R15.reuse, 0x8 ;  /* 0x000000080f0d7836 */ /* 0x040fe40000000000 */
[----:B------:R-:W-:Y:S01]  /*21d0*/  VIADD R11, R15, 0x4 ;  /* 0x000000040f0b7836 */ /* 0x000fe20000000000 */
[-C--:B------:R-:W-:Y:S02]  /*21e0*/  ISETP.GT.AND P5, PT, R7, R6.reuse, PT ;  /* 0x000000060700720c */ /* 0x080fe40003fa4270 */
[----:B------:R-:W-:Y:S02]  /*21f0*/  LOP3.LUT R7, R3, 0xff, RZ, 0xc0, !PT ;  /* 0x000000ff03077812 */ /* 0x000fe400078ec0ff */
[----:B------:R-:W-:-:S02]  /*2200*/  ISETP.GT.AND P2, PT, R13, R6, PT ;  /* 0x000000060d00720c */ /* 0x000fc40003f44270 */
[----:B------:R1:W0:Y:S01]  /*2210*/  SHFL.DOWN PT, R13, R2, 0x1, R6 ;  /* 0x08200000020d7989 */ /* 0x00022200000e0006 */
[----:B------:R-:W-:Y:S01]  /*2220*/  ISETP.GT.AND P3, PT, R11, R6, PT ;  /* 0x000000060b00720c */ /* 0x000fe20003f64270 */
[----:B------:R-:W-:Y:S02]  /*2230*/  VIADD R11, R15, 0x10 ;  /* 0x000000100f0b7836 */ /* 0x000fe40000000000 */
[----:B------:R1:W3:Y:S01]  /*2240*/  SHFL.DOWN PT, R8, R7, 0x1, R6 ;  /* 0x0820000007087989 */ /* 0x0002e200000e0006 */
[----:B--2---:R-:W-:Y:S09]  /*2250*/  @P0 BRA `(.L_x_91) ;  /* 0x0000000000380947 */ /* 0x004ff20003800000 */
[----:B---3--:R-:W-:Y:S01]  /*2260*/  LOP3.LUT P0, RZ, R8, 0xff, RZ, 0xc0, !PT ;  /* 0x000000ff08ff7812 */ /* 0x008fe2000780c0ff */
[----:B------:R-:W-:Y:S01]  /*2270*/  IMAD.MOV.U32 R12, RZ, RZ, 0x1 ;  /* 0x00000001ff0c7424 */ /* 0x000fe200078e00ff */
[----:B-1----:R-:W-:-:S04]  /*2280*/  LOP3.LUT P4, R7, R3, 0xff, RZ, 0xc0, !PT ;  /* 0x000000ff03077812 */ /* 0x002fc8000788c0ff */
[----:B------:R-:W-:-:S13]  /*2290*/  PLOP3.LUT P0, PT, P4, P0, PT, 0x2f, 0xf2 ;  /* 0x0000000000f2781c */ /* 0x000fda0002700577 */
[-C--:B0-----:R-:W-:Y:S02]  /*22a0*/  @!P0 ISETP.LT.U32.AND P4, PT, R13, R2.reuse, PT ;  /* 0x000000020d00820c */ /* 0x081fe40003f81070 */
[----:B------:R-:W-:Y:S02]  /*22b0*/  @P0 ISETP.NE.AND P6, PT, R7, RZ, PT ;  /* 0x000000ff0700020c */ /* 0x000fe40003fc5270 */
[----:B------:R-:W-:Y:S02]  /*22c0*/  @!P0 PRMT R3, R12, 0x7610, R3 ;  /* 0x000076100c038816 */ /* 0x000fe40000000003 */
[----:B------:R-:W-:Y:S02]  /*22d0*/  @!P0 ISETP.LT.AND.EX P4, PT, R10, R5, PT, P4 ;  /* 0x000000050a00820c */ /* 0x000fe40003f81340 */
[----:B------:R-:W-:Y:S02]  /*22e0*/  @P0 SEL R7, R8, R3, !P6 ;  /* 0x0000000308070207 */ /* 0x000fe40007000000 */
[----:B------:R-:W-:-:S02]  /*22f0*/  @!P0 SEL R2, R13, R2, P4 ;  /* 0x000000020d028207 */ /* 0x000fc40002000000 */
[C---:B------:R-:W-:Y:S02]  /*2300*/  @!P0 SEL R5, R10.reuse, R5, P4 ;  /* 0x000000050a058207 */ /* 0x040fe40002000000 */
[----:B------:R-:W-:Y:S02]  /*2310*/  @P0 PRMT R3, R7, 0x7610, R3 ;  /* 0x0000761007030816 */ /* 0x000fe40000000003 */
[----:B------:R-:W-:Y:S02]  /*2320*/  @P0 SEL R2, R13, R2, !P6 ;  /* 0x000000020d020207 */ /* 0x000fe40007000000 */
[----:B------:R-:W-:-:S07]  /*2330*/  @P0 SEL R5, R10, R5, !P6 ;  /* 0x000000050a050207 */ /* 0x000fce0007000000 */
.L_x_91:
[----:B------:R-:W-:Y:S05]  /*2340*/  BSYNC.RECONVERGENT B1 ;  /* 0x0000000000017941 */ /* 0x000fea0003800200 */
.L_x_90:
[----:B-1----:R-:W-:Y:S01]  /*2350*/  LOP3.LUT R7, R3, 0xff, RZ, 0xc0, !PT ;  /* 0x000000ff03077812 */ /* 0x002fe200078ec0ff */
[----:B------:R1:W2:Y:S01]  /*2360*/  SHFL.DOWN PT, R10, R5, 0x2, R6 ;  /* 0x08400000050a7989 */ /* 0x0002a200000e0006 */
[----:B------:R-:W-:Y:S01]  /*2370*/  ISETP.GT.AND P4, PT, R11, R6, PT ;  /* 0x000000060b00720c */ /* 0x000fe20003f84270 */
[----:B------:R-:W-:Y:S02]  /*2380*/  BSSY.RECONVERGENT B1, `(.L_x_92) ;  /* 0x0000012000017945 */ /* 0x000fe40003800200 */
[----:B------:R1:W4:Y:S04]  /*2390*/  SHFL.DOWN PT, R11, R2, 0x2, R6 ;  /* 0x08400000020b7989 */ /* 0x00032800000e0006 */
[----:B---3--:R1:W3:Y:S01]  /*23a0*/  SHFL.DOWN PT, R8, R7, 0x2, R6 ;  /* 0x0840000007087989 */ /* 0x0082e200000e0006 */
[----:B------:R-:W-:Y:S05]  /*23b0*/  @P5 BRA `(.L_x_93) ;  /* 0x0000000000385947 */ /* 0x000fea0003800000 */
[----:B---3--:R-:W-:Y:S01]  /*23c0*/  LOP3.LUT P0, RZ, R8, 0xff, RZ, 0xc0, !PT ;  /* 0x000000ff08ff7812 */ /* 0x008fe2000780c0ff */
[----:B------:R-:W-:Y:S01]  /*23d0*/  IMAD.MOV.U32 R12, RZ, RZ, 0x1 ;  /* 0x00000001ff0c7424 */ /* 0x000fe200078e00ff */
[----:B-1----:R-:W-:-:S04]  /*23e0*/  LOP3.LUT P5, R7, R3, 0xff, RZ, 0xc0, !PT ;  /* 0x000000ff03077812 */ /* 0x002fc800078ac0ff */
[----:B------:R-:W-:-:S13]  /*23f0*/  PLOP3.LUT P0, PT, P5, P0, PT, 0x2f, 0xf2 ;  /* 0x0000000000f2781c */ /* 0x000fda0002f00577 */
[-C--:B----4-:R-:W-:Y:S02]  /*2400*/  @!P0 ISETP.LT.U32.AND P5, PT, R11, R2.reuse, PT ;  /* 0x000000020b00820c */ /* 0x090fe40003fa1070 */
[----:B------:R-:W-:Y:S02]  /*2410*/  @P0 ISETP.NE.AND P6, PT, R7, RZ, PT ;  /* 0x000000ff0700020c */ /* 0x000fe40003fc5270 */
[----:B------:R-:W-:Y:S02]  /*2420*/  @!P0 PRMT R3, R12, 0x7610, R3 ;  /* 0x000076100c038816 */ /* 0x000fe40000000003 */
[----:B--2---:R-:W-:Y:S02]  /*2430*/  @!P0 ISETP.LT.AND.EX P5, PT, R10, R5, PT, P5 ;  /* 0x000000050a00820c */ /* 0x004fe40003fa1350 */
[----:B------:R-:W-:Y:S02]  /*2440*/  @P0 SEL R7, R8, R3, !P6 ;  /* 0x0000000308070207 */ /* 0x000fe40007000000 */
[----:B------:R-:W-:-:S02]  /*2450*/  @!P0 SEL R2, R11, R2, P5 ;  /* 0x000000020b028207 */ /* 0x000fc40002800000 */
[C---:B------:R-:W-:Y:S02]  /*2460*/  @!P0 SEL R5, R10.reuse, R5, P5 ;  /* 0x000000050a058207 */ /* 0x040fe40002800000 */
[----:B------:R-:W-:Y:S02]  /*2470*/  @P0 PRMT R3, R7, 0x7610, R3 ;  /* 0x0000761007030816 */ /* 0x000fe40000000003 */
[----:B------:R-:W-:Y:S02]  /*2480*/  @P0 SEL R2, R11, R2, !P6 ;  /* 0x000000020b020207 */ /* 0x000fe40007000000 */
[----:B------:R-:W-:-:S07]  /*2490*/  @P0 SEL R5, R10, R5, !P6 ;  /* 0x000000050a050207 */ /* 0x000fce0007000000 */
.L_x_93:
[----:B------:R-:W-:Y:S05]  /*24a0*/  BSYNC.RECONVERGENT B1 ;  /* 0x0000000000017941 */ /* 0x000fea0003800200 */
.L_x_92:
[----:B-1----:R-:W-:Y:S01]  /*24b0*/  LOP3.LUT R7, R3, 0xff, RZ, 0xc0, !PT ;  /* 0x000000ff03077812 */ /* 0x002fe200078ec0ff */
[----:B----4-:R1:W4:Y:S01]  /*24c0*/  SHFL.DOWN PT, R11, R2, 0x4, R6 ;  /* 0x08800000020b7989 */ /* 0x01032200000e0006 */
[----:B------:R-:W-:Y:S03]  /*24d0*/  BSSY.RECONVERGENT B1, `(.L_x_94) ;  /* 0x0000012000017945 */ /* 0x000fe60003800200 */
[----:B--2---:R1:W2:Y:S04]  /*24e0*/  SHFL.DOWN PT, R10, R5, 0x4, R6 ;  /* 0x08800000050a7989 */ /* 0x0042a800000e0006 */
        /* <DEDUP_REMOVED lines=16> */
.L_x_95:
[----:B------:R-:W-:Y:S05]  /*25f0*/  BSYNC.RECONVERGENT B1 ;  /* 0x0000000000017941 */ /* 0x000fea0003800200 */
.L_x_94:
        /* <DEDUP_REMOVED lines=20> */
.L_x_97:
[----:B------:R-:W-:Y:S05]  /*2740*/  BSYNC.RECONVERGENT B1 ;  /* 0x0000000000017941 */ /* 0x000fea0003800200 */
.L_x_96:
[----:B----4-:R-:W-:Y:S01]  /*2750*/  LOP3.LUT R11, R3, 0xff, RZ, 0xc0, !PT ;  /* 0x000000ff030b7812 */ /* 0x010fe200078ec0ff */
[----:B-1----:R1:W4:Y:S01]  /*2760*/  SHFL.DOWN PT, R7, R2, 0x10, R6 ;  /* 0x0a00000002077989 */ /* 0x00232200000e0006 */
[----:B------:R-:W-:Y:S03]  /*2770*/  BSSY.RECONVERGENT B1, `(.L_x_98) ;  /* 0x0000012000017945 */ /* 0x000fe60003800200 */
[----:B---3--:R1:W3:Y:S04]  /*2780*/  SHFL.DOWN PT, R8, R11, 0x10, R6 ;  /* 0x0a0000000b087989 */ /* 0x0082e800000e0006 */
[----:B--2---:R1:W2:Y:S01]  /*2790*/  SHFL.DOWN PT, R10, R5, 0x10, R6 ;  /* 0x0a000000050a7989 */ /* 0x0042a200000e0006 */
[----:B------:R-:W-:Y:S05]  /*27a0*/  @P4 BRA `(.L_x_99) ;  /* 0x0000000000384947 */ /* 0x000fea0003800000 */
[----:B---3--:R-:W-:Y:S01]  /*27b0*/  LOP3.LUT P0, RZ, R8, 0xff, RZ, 0xc0, !PT ;  /* 0x000000ff08ff7812 */ /* 0x008fe2000780c0ff */
[----:B-1----:R-:W-:Y:S01]  /*27c0*/  IMAD.MOV.U32 R11, RZ, RZ, 0x1 ;  /* 0x00000001ff0b7424 */ /* 0x002fe200078e00ff */
[----:B------:R-:W-:-:S04]  /*27d0*/  LOP3.LUT P2, R6, R3, 0xff, RZ, 0xc0, !PT ;  /* 0x000000ff03067812 */ /* 0x000fc8000784c0ff */
[----:B------:R-:W-:-:S13]  /*27e0*/  PLOP3.LUT P0, PT, P2, P0, PT, 0x2f, 0xf2 ;  /* 0x0000000000f2781c */ /* 0x000fda0001700577 */
[-C--:B----4-:R-:W-:Y:S02]  /*27f0*/  @!P0 ISETP.LT.U32.AND P2, PT, R7, R2.reuse, PT ;  /* 0x000000020700820c */ /* 0x090fe40003f41070 */
[----:B------:R-:W-:Y:S02]  /*2800*/  @P0 ISETP.NE.AND P3, PT, R6, RZ, PT ;  /* 0x000000ff0600020c */ /* 0x000fe40003f65270 */
[----:B------:R-:W-:Y:S02]  /*2810*/  @!P0 PRMT R3, R11, 0x7610, R3 ;  /* 0x000076100b038816 */ /* 0x000fe40000000003 */
[----:B--2---:R-:W-:Y:S02]  /*2820*/  @!P0 ISETP.LT.AND.EX P2, PT, R10, R5, PT, P2 ;  /* 0x000000050a00820c */ /* 0x004fe40003f41320 */
[----:B------:R-:W-:Y:S02]  /*2830*/  @P0 SEL R6, R8, R3, !P3 ;  /* 0x0000000308060207 */ /* 0x000fe40005800000 */
[----:B------:R-:W-:-:S02]  /*2840*/  @!P0 SEL R2, R7, R2, P2 ;  /* 0x0000000207028207 */ /* 0x000fc40001000000 */
[----:B------:R-:W-:Y:S02]  /*2850*/  @!P0 SEL R5, R10, R5, P2 ;  /* 0x000000050a058207 */ /* 0x000fe40001000000 */
[----:B------:R-:W-:Y:S02]  /*2860*/  @P0 PRMT R3, R6, 0x7610, R3 ;  /* 0x0000761006030816 */ /* 0x000fe40000000003 */
[----:B------:R-:W-:Y:S02]  /*2870*/  @P0 SEL R2, R7, R2, !P3 ;  /* 0x0000000207020207 */ /* 0x000fe40005800000 */
[----:B------:R-:W-:-:S07]  /*2880*/  @P0 SEL R5, R10, R5, !P3 ;  /* 0x000000050a050207 */ /* 0x000fce0005800000 */
.L_x_99:
[----:B------:R-:W-:Y:S05]  /*2890*/  BSYNC.RECONVERGENT B1 ;  /* 0x0000000000017941 */ /* 0x000fea0003800200 */
.L_x_98:
[----:B------:R-:W-:Y:S04]  /*28a0*/  BSSY.RECONVERGENT B1, `(.L_x_100) ;  /* 0x000000c000017945 */ /* 0x000fe80003800200 */
[----:B------:R-:W-:Y:S05]  /*28b0*/  @P1 BRA `(.L_x_101) ;  /* 0x0000000000281947 */ /* 0x000fea0003800000 */
[----:B---3--:R-:W3:Y:S01]  /*28c0*/  S2R R8, SR_CgaCtaId ;  /* 0x0000000000087919 */ /* 0x008ee20000008800 */
[----:B----4-:R-:W-:Y:S02]  /*28d0*/  MOV R7, 0x400 ;  /* 0x0000040000077802 */ /* 0x010fe40000000f00 */
[----:B-1----:R-:W-:-:S04]  /*28e0*/  SHF.R.U32.HI R6, RZ, 0x1, R4 ;  /* 0x00000001ff067819 */ /* 0x002fc80000011604 */
[----:B------:R-:W-:Y:S02]  /*28f0*/  LOP3.LUT R6, R6, 0x1f0, RZ, 0xc0, !PT ;  /* 0x000001f006067812 */ /* 0x000fe400078ec0ff */
[----:B---3--:R-:W-:-:S05]  /*2900*/  LEA R7, R8, R7, 0x18 ;  /* 0x0000000708077211 */ /* 0x008fca00078ec0ff */
[----:B------:R-:W-:Y:S02]  /*2910*/  IMAD.IADD R8, R6, 0x1, R7 ;  /* 0x0000000106087824 */ /* 0x000fe400078e0207 */
[----:B------:R-:W-:Y:S02]  /*2920*/  IMAD.MOV.U32 R6, RZ, RZ, R2 ;  /* 0x000000ffff067224 */ /* 0x000fe400078e0002 */
[----:B------:R-:W-:Y:S01]  /*2930*/  IMAD.MOV.U32 R7, RZ, RZ, R5 ;  /* 0x000000ffff077224 */ /* 0x000fe200078e0005 */
[----:B------:R1:W-:Y:S04]  /*2940*/  STS.U8 [R8+0x8], R3 ;  /* 0x0000080308007388 */ /* 0x0003e80000000000 */
[----:B------:R1:W-:Y:S02]  /*2950*/  STS.64 [R8+0x10], R6 ;  /* 0x0000100608007388 */ /* 0x0003e40000000a00 */
.L_x_101:
[----:B------:R-:W-:Y:S05]  /*2960*/  BSYNC.RECONVERGENT B1 ;  /* 0x0000000000017941 */ /* 0x000fea0003800200 */
.L_x_100:
[----:B------:R-:W-:Y:S01]  /*2970*/  BAR.SYNC.DEFER_BLOCKING 0x0 ;  /* 0x0000000000007b1d */ /* 0x000fe20000010000 */
[----:B------:R-:W-:-:S13]  /*2980*/  ISETP.NE.AND P1, PT, R4, RZ, PT ;  /* 0x000000ff0400720c */ /* 0x000fda0003f25270 */
[----:B------:R-:W-:Y:S05]  /*2990*/  @P1 BRA `(.L_x_89) ;  /* 0x0000002c00541947 */ /* 0x000fea0003800000 */
[C---:B------:R-:W-:Y:S02]  /*29a0*/  ISETP.GE.AND P0, PT, R9.reuse, 0x21, PT ;  /* 0x000000210900780c */ /* 0x040fe40003f06270 */
[C---:B------:R-:W-:Y:S02]  /*29b0*/  ISETP.GE.AND P2, PT, R9.reuse, 0x41, PT ;  /* 0x000000410900780c */ /* 0x040fe40003f46270 */
[C---:B------:R-:W-:Y:S02]  /*29c0*/  ISETP.GE.AND P3, PT, R9.reuse, 0x61, PT ;  /* 0x000000610900780c */ /* 0x040fe40003f66270 */
[----:B------:R-:W-:-:S07]  /*29d0*/  ISETP.GE.AND P4, PT, R9, 0x81, PT ;  /* 0x000000810900780c */ /* 0x000fce0003f86270 */
[----:B------:R-:W-:Y:S06]  /*29e0*/  @!P0 BRA `(.L_x_102) ;  /* 0x00000000003c8947 */ /* 0x000fec0003800000 */
[----:B------:R-:W5:Y:S01]  /*29f0*/  S2UR UR5, SR_CgaCtaId ;  /* 0x00000000000579c3 */ /* 0x000f620000008800 */
[----:B------:R-:W-:Y:S01]  /*2a00*/  UMOV UR4, 0x400 ;  /* 0x0000040000047882 */ /* 0x000fe20000000000 */
[----:B------:R-:W-:Y:S01]  /*2a10*/  LOP3.LUT P5, RZ, R3, 0xff, RZ, 0xc0, !PT ;  /* 0x000000ff03ff7812 */ /* 0x000fe200078ac0ff */
[----:B-----5:R-:W-:-:S09]  /*2a20*/  ULEA UR4, UR5, UR4, 0x18 ;  /* 0x0000000405047291 */ /* 0x020fd2000f8ec0ff */
[----:B------:R-:W5:Y:S04]  /*2a30*/  LDS.U8 R4, [UR4+0x18] ;  /* 0x00001804ff047984 */ /* 0x000f680008000000 */
[----:B-1--4-:R-:W1:Y:S01]  /*2a40*/  LDS.64 R6, [UR4+0x20] ;  /* 0x00002004ff067984 */ /* 0x012e620008000a00 */
[----:B-----5:R-:W-:Y:S02]  /*2a50*/  ISETP.NE.AND P6, PT, R4, RZ, PT ;  /* 0x000000ff0400720c */ /* 0x020fe40003fc5270 */
[----:B-1----:R-:W-:Y:S02]  /*2a60*/  ISETP.LT.U32.AND P0, PT, R6, R2, PT ;  /* 0x000000020600720c */ /* 0x002fe40003f01070 */
[----:B------:R-:W-:Y:S02]  /*2a70*/  @P5 SEL R4, R3, 0x1, !P6 ;  /* 0x0000000103045807 */ /* 0x000fe40007000000 */
[----:B------:R-:W-:-:S02]  /*2a80*/  ISETP.LT.AND.EX P0, PT, R7, R5, PT, P0 ;  /* 0x000000050700720c */ /* 0x000fc40003f01300 */
[----:B------:R-:W-:-:S05]  /*2a90*/  PRMT R3, R4, 0x7610, R3 ;  /* 0x0000761004037816 */ /* 0x000fca0000000003 */
[C---:B------:R-:W-:Y:S02]  /*2aa0*/  @P6 SEL R2, R6.reuse, R2, P0 ;  /* 0x0000000206026207 */ /* 0x040fe40000000000 */
[C---:B------:R-:W-:Y:S02]  /*2ab0*/  @P6 SEL R5, R7.reuse, R5, P0 ;  /* 0x0000000507056207 */ /* 0x040fe40000000000 */
[----:B------:R-:W-:Y:S02]  /*2ac0*/  SEL R2, R6, R2, !P5 ;  /* 0x0000000206027207 */ /* 0x000fe40006800000 */
[----:B------:R-:W-:-:S07]  /*2ad0*/  SEL R5, R7, R5, !P5 ;  /* 0x0000000507057207 */ /* 0x000fce0006800000 */
.L_x_102:
[----:B------:R-:W-:Y:S01]  /*2ae0*/  ISETP.GE.AND P5, PT, R9, 0xa1, PT ;  /* 0x000000a10900780c */ /* 0x000fe20003fa6270 */
[----:B------:R-:W-:-:S12]  /*2af0*/  @!P2 BRA `(.L_x_103) ;  /* 0x00000000003ca947 */ /* 0x000fd80003800000 */
        /* <DEDUP_REMOVED lines=15> */
.L_x_103:
        /* <DEDUP_REMOVED lines=17> */
.L_x_104:
        /* <DEDUP_REMOVED lines=17> */
.L_x_105:
[----:B------:R-:W-:Y:S05]  /*2e10*/  @!P5 BRA `(.L_x_106) ;  /* 0x00000000003cd947 */ /* 0x000fea0003800000 */
        /* <DEDUP_REMOVED lines=15> */
.L_x_106:
        /* <DEDUP_REMOVED lines=16> */
.L_x_107:
        /* <DEDUP_REMOVED lines=17> */
.L_x_65:
[----:B------:R-:W0:Y:S01]  /*3120*/  S2R R4, SR_TID.X ;  /* 0x0000000000047919 */ /* 0x000e220000002100 */
[----:B------:R-:W1:Y:S01]  /*3130*/  LDCU.64 UR8, c[0x0][0x380] ;  /* 0x00007000ff0877ac */ /* 0x000e620008000a00 */
[----:B------:R-:W2:Y:S01]  /*3140*/  LDCU.64 UR6, c[0x0][0x390] ;  /* 0x00007200ff0677ac */ /* 0x000ea20008000a00 */
[----:B0-----:R-:W-:-:S05]  /*3150*/  IADD3 R3, P0, PT, R13, R4, RZ ;  /* 0x000000040d037210 */ /* 0x001fca0007f1e0ff */
[----:B------:R-:W-:Y:S01]  /*3160*/  IMAD.X R8, RZ, RZ, RZ, P0 ;  /* 0x000000ffff087224 */ /* 0x000fe200000e06ff */
[----:B-1----:R-:W-:-:S04]  /*3170*/  LEA R2, P0, R3, UR8, 0x2 ;  /* 0x0000000803027c11 */ /* 0x002fc8000f8010ff */
[----:B------:R-:W-:-:S05]  /*3180*/  LEA.HI.X R3, R3, UR9, R8, 0x2, P0 ;  /* 0x0000000903037c11 */ /* 0x000fca00080f1408 */
[----:B------:R-:W3:Y:S04]  /*3190*/  LDG.E R8, desc[UR10][R2.64] ;  /* 0x0000000a02087981 */ /* 0x000ee8000c1e1900 */
[----:B------:R-:W4:Y:S04]  /*31a0*/  LDG.E R10, desc[UR10][R2.64+0x800] ;  /* 0x0008000a020a7981 */ /* 0x000f28000c1e1900 */
[----:B------:R-:W5:Y:S04]  /*31b0*/  LDG.E R5, desc[UR10][R2.64+0x400] ;  /* 0x0004000a02057981 */ /* 0x000f68000c1e1900 */
[----:B------:R-:W5:Y:S01]  /*31c0*/  LDG.E R11, desc[UR10][R2.64+0xc00] ;  /* 0x000c000a020b7981 */ /* 0x000f62000c1e1900 */
[C---:B------:R-:W-:Y:S01]  /*31d0*/  VIADD R17, R4.reuse, 0x100 ;  /* 0x0000010004117836 */ /* 0x040fe20000000000 */
[----:B--2---:R-:W-:Y:S01]  /*31e0*/  IADD3 R15, P1, PT, R13, UR6, RZ ;  /* 0x000000060d0f7c10 */ /* 0x004fe2000ff3e0ff */
[----:B------:R-:W-:-:S05]  /*31f0*/  VIADD R9, R4, 0x200 ;  /* 0x0000020004097836 */ /* 0x000fca0000000000 */
[----:B------:R-:W-:Y:S02]  /*3200*/  IADD3 R14, P3, PT, R9, R15, RZ ;  /* 0x0000000f090e7210 */ /* 0x000fe40007f7e0ff */
[----:B---3--:R-:W-:Y:S01]  /*3210*/  ISETP.GE.AND P0, PT, R8, 0x5, PT ;  /* 0x000000050800780c */ /* 0x008fe20003f06270 */
[----:B------:R-:W-:-:S03]  /*3220*/  IMAD.U32 R8, RZ, RZ, UR7 ;  /* 0x00000007ff087e24 */ /* 0x000fc6000f8e00ff */
[----:B------:R-:W-:Y:S02]  /*3230*/  SEL R12, R4, R17, !P0 ;  /* 0x00000011040c7207 */ /* 0x000fe40004000000 */
[----:B----4-:R-:W-:Y:S02]  /*3240*/  ISETP.GE.AND P2, PT, R10, 0x5, PT ;  /* 0x000000050a00780c */ /* 0x010fe40003f46270 */
[----:B------:R-:W-:Y:S01]  /*3250*/  IADD3 R9, P4, PT, R12, R15, RZ ;  /* 0x0000000f0c097210 */ /* 0x000fe20007f9e0ff */
[----:B------:R-:W-:Y:S01]  /*3260*/  IMAD.X R15, RZ, RZ, R8, P1 ;  /* 0x000000ffff0f7224 */ /* 0x000fe200008e0608 */
[----:B-----5:R-:W-:Y:S02]  /*3270*/  ISETP.LT.OR P0, PT, R5, 0x5, !P0 ;  /* 0x000000050500780c */ /* 0x020fe40004701670 */
[C---:B------:R-:W-:Y:S01]  /*3280*/  ISETP.LT.U32.AND P1, PT, R14.reuse, R9, PT ;  /* 0x000000090e00720c */ /* 0x040fe20003f21070 */
[--C-:B------:R-:W-:Y:S01]  /*3290*/  IMAD.X R12, RZ, RZ, R15.reuse, P3 ;  /* 0x000000ffff0c7224 */ /* 0x100fe200018e060f */
[----:B------:R-:W-:Y:S01]  /*32a0*/  ISETP.GE.AND P3, PT, R11, 0x5, PT ;  /* 0x000000050b00780c */ /* 0x000fe20003f66270 */
[----:B------:R-:W-:Y:S01]  /*32b0*/  IMAD.X R3, RZ, RZ, R15, P4 ;  /* 0x000000ffff037224 */ /* 0x000fe200020e060f */
[----:B------:R-:W-:-:S04]  /*32c0*/  IADD3 R15, P4, PT, R14, 0x100, RZ ;  /* 0x000001000e0f7810 */ /* 0x000fc80007f9e0ff */
[----:B------:R-:W-:-:S04]  /*32d0*/  ISETP.LT.AND.EX P1, PT, R12, R3, PT, P1 ;  /* 0x000000030c00720c */ /* 0x000fc80003f21310 */
[----:B------:R-:W-:Y:S02]  /*32e0*/  @!P2 SEL R9, R14, R9, P1 ;  /* 0x000000090e09a207 */ /* 0x000fe40000800000 */
[----:B------:R-:W-:Y:S02]  /*32f0*/  @!P2 SEL R3, R12, R3, P1 ;  /* 0x000000030c03a207 */ /* 0x000fe40000800000 */
[----:B------:R-:W-:Y:S02]  /*3300*/  ISETP.GE.U32.AND P1, PT, R16, UR5, PT ;  /* 0x0000000510007c0c */ /* 0x000fe4000bf26070 */
[----:B------:R-:W-:Y:S02]  /*3310*/  SEL R2, R9, R14, P0 ;  /* 0x0000000e09027207 */ /* 0x000fe40000000000 */
[----:B------:R-:W-:Y:S02]  /*3320*/  ISETP.GE.U32.AND.EX P1, PT, R18, UR4, PT, P1 ;  /* 0x0000000412007c0c */ /* 0x000fe4000bf26110 */
[----:B------:R-:W-:Y:S01]  /*3330*/  SEL R5, R3, R12, P0 ;  /* 0x0000000c03057207 */ /* 0x000fe20000000000 */
[----:B------:R-:W-:Y:S01]  /*3340*/  IMAD.X R12, RZ, RZ, R12, P4 ;  /* 0x000000ffff0c7224 */ /* 0x000fe200020e060c */
[----:B------:R-:W-:-:S02]  /*3350*/  ISETP.LT.U32.AND P2, PT, R15, R2, PT ;  /* 0x000000020f00720c */ /* 0x000fc40003f41070 */
[----:B------:R-:W-:Y:S02]  /*3360*/  ISETP.LT.OR P0, PT, R10, 0x5, P0 ;  /* 0x000000050a00780c */ /* 0x000fe40000701670 */
[CC--:B------:R-:W-:Y:S02]  /*3370*/  ISETP.LT.AND.EX P2, PT, R12.reuse, R5.reuse, PT, P2 ;  /* 0x000000050c00720c */ /* 0x0c0fe40003f41320 */
[----:B------:R-:W-:Y:S02]  /*3380*/  ISETP.LT.OR P4, PT, R11, 0x5, P0 ;  /* 0x000000050b00780c */ /* 0x000fe40000781670 */
[----:B------:R-:W-:Y:S02]  /*3390*/  @!P3 SEL R2, R15, R2, P2 ;  /* 0x000000020f02b207 */ /* 0x000fe40001000000 */
[----:B------:R-:W-:Y:S02]  /*33a0*/  @!P3 SEL R5, R12, R5, P2 ;  /* 0x000000050c05b207 */ /* 0x000fe40001000000 */
[----:B------:R-:W-:-:S02]  /*33b0*/  SEL R3, RZ, 0x1, !P4 ;  /* 0x00000001ff037807 */ /* 0x000fc40006000000 */
[----:B------:R-:W-:Y:S02]  /*33c0*/  SEL R2, R2, R15, P0 ;  /* 0x0000000f02027207 */ /* 0x000fe40000000000 */
[----:B------:R-:W-:Y:S01]  /*33d0*/  SEL R5, R5, R12, P0 ;  /* 0x0000000c05057207 */ /* 0x000fe20000000000 */
[----:B------:R-:W-:Y:S06]  /*33e0*/  @!P1 BRA `(.L_x_108) ;  /* 0x00000014007c9947 */ /* 0x000fec0003800000 */
[----:B------:R-:W-:Y:S02]  /*33f0*/  IADD3 R9, P1, PT, R13, UR5, RZ ;  /* 0x000000050d097c10 */ /* 0x000fe4000ff3e0ff */
[C---:B------:R-:W-:Y:S02]  /*3400*/  IADD3 R10, P2, PT, R6.reuse, -0x400, RZ ;  /* 0xfffffc00060a7810 */ /* 0x040fe40007f5e0ff */
[----:B------:R-:W-:Y:S01]  /*3410*/  LOP3.LUT R15, RZ, R4, RZ, 0x33, !PT ;  /* 0x00000004ff0f7212 */ /* 0x000fe200078e33ff */
[----:B------:R-:W-:Y:S01]  /*3420*/  IMAD.X R11, RZ, RZ, UR4, P1 ;  /* 0x00000004ff0b7e24 */ /* 0x000fe200088e06ff */
[----:B------:R-:W-:Y:S01]  /*3430*/  ISETP.GT.U32.AND P0, PT, R9, R10, PT ;  /* 0x0000000a0900720c */ /* 0x000fe20003f04070 */
[----:B------:R-:W-:Y:S01]  /*3440*/  UMOV UR4, URZ ;  /* 0x000000ff00047c82 */ /* 0x000fe20008000000 */
[----:B------:R-:W-:Y:S02]  /*3450*/  IADD3.X R12, PT, PT, R7, -0x1, RZ, P2, !PT ;  /* 0xffffffff070c7810 */ /* 0x000fe400017fe4ff */
[----:B------:R-:W-:-:S02]  /*3460*/  IADD3 R14, PT, PT, R6, -UR5, R15 ;  /* 0x80000005060e7c10 */ /* 0x000fc4000fffe00f */
[----:B------:R-:W-:-:S03]  /*3470*/  ISETP.GT.U32.AND.EX P0, PT, R11, R12, PT, P0 ;  /* 0x0000000c0b00720c */ /* 0x000fc60003f04100 */
[----:B------:R-:W-:-:S10]  /*3480*/  IMAD.IADD R13, R14, 0x1, -R13 ;  /* 0x000000010e0d7824 */ /* 0x000fd400078e0a0d */
[----:B------:R-:W-:Y:S05]  /*3490*/  @P0 BRA `(.L_x_109) ;  /* 0x0000000400300947 */ /* 0x000fea0003800000 */
[----:B------:R-:W0:Y:S01]  /*34a0*/  LDC.64 R6, c[0x0][0x3c8] ;  /* 0x0000f200ff067b82 */ /* 0x000e220000000a00 */
[----:B------:R-:W1:Y:S01]  /*34b0*/  LDCU.64 UR8, c[0x0][0x380] ;  /* 0x00007000ff0877ac */ /* 0x000e620008000a00 */
[----:B------:R-:W2:Y:S01]  /*34c0*/  LDCU.64 UR6, c[0x0][0x390] ;  /* 0x00007200ff0677ac */ /* 0x000ea20008000a00 */
[----:B------:R-:W-:Y:S01]  /*34d0*/  NOP ;  /* 0x0000000000007918 */ /* 0x000fe20000000000 */
.L_x_110:
[----:B------:R-:W-:-:S05]  /*34e0*/  IADD3 R16, P0, PT, R4, R9, RZ ;  /* 0x0000000904107210 */ /* 0x000fca0007f1e0ff */
[----:B------:R-:W-:Y:S01]  /*34f0*/  IMAD.X R21, RZ, RZ, R11, P0 ;  /* 0x000000ffff157224 */ /* 0x000fe200000e060b */
[----:B-1----:R-:W-:-:S04]  /*3500*/  LEA R14, P0, R16, UR8, 0x2 ;  /* 0x00000008100e7c11 */ /* 0x002fc8000f8010ff */
[----:B------:R-:W-:-:S05]  /*3510*/  LEA.HI.X R15, R16, UR9, R21, 0x2, P0 ;  /* 0x00000009100f7c11 */ /* 0x000fca00080f1415 */
[----:B------:R-:W3:Y:S04]  /*3520*/  LDG.E R8, desc[UR10][R14.64] ;  /* 0x0000000a0e087981 */ /* 0x000ee8000c1e1900 */
[----:B------:R-:W4:Y:S04]  /*3530*/  LDG.E R19, desc[UR10][R14.64+0x400] ;  /* 0x0004000a0e137981 */ /* 0x000f28000c1e1900 */
[----:B------:R-:W5:Y:S04]  /*3540*/  LDG.E R18, desc[UR10][R14.64+0x800] ;  /* 0x0008000a0e127981 */ /* 0x000f68000c1e1900 */
[----:B------:R1:W5:Y:S01]  /*3550*/  LDG.E R17, desc[UR10][R14.64+0xc00] ;  /* 0x000c000a0e117981 */ /* 0x000362000c1e1900 */
[----:B--2---:R-:W-:Y:S01]  /*3560*/  IADD3 R16, P0, PT, R16, UR6, RZ ;  /* 0x0000000610107c10 */ /* 0x004fe2000ff1e0ff */
[----:B------:R-:W-:Y:S01]  /*3570*/  IMAD.MOV.U32 R23, RZ, RZ, R2 ;  /* 0x000000ffff177224 */ /* 0x000fe200078e0002 */
[----:B------:R-:W-:Y:S01]  /*3580*/  LOP3.LUT P4, RZ, R3, 0xff, RZ, 0xc0, !PT ;  /* 0x000000ff03ff7812 */ /* 0x000fe2000788c0ff */
[----:B------:R-:W-:Y:S01]  /*3590*/  IMAD.MOV.U32 R25, RZ, RZ, R5 ;  /* 0x000000ffff197224 */ /* 0x000fe200078e0005 */
[----:B------:R-:W-:Y:S01]  /*35a0*/  IADD3 R20, P5, PT, R16, 0x100, RZ ;  /* 0x0000010010147810 */ /* 0x000fe20007fbe0ff */
[----:B------:R-:W-:Y:S01]  /*35b0*/  USHF.R.S32.HI UR12, URZ, 0x1f, UR5 ;  /* 0x0000001fff0c7899 */ /* 0x000fe20008011405 */
[----:B---3--:R-:W-:Y:S01]  /*35c0*/  ISETP.GE.AND P2, PT, R8, 0x5, PT ;  /* 0x000000050800780c */ /* 0x008fe20003f46270 */
[----:B------:R-:W-:-:S03]  /*35d0*/  IMAD.U32 R8, RZ, RZ, UR7 ;  /* 0x00000007ff087e24 */ /* 0x000fc6000f8e00ff */
[----:B------:R-:W-:Y:S01]  /*35e0*/  SEL R5, RZ, 0x1, P2 ;  /* 0x00000001ff057807 */ /* 0x000fe20001000000 */
[----:B------:R-:W-:Y:S01]  /*35f0*/  IMAD.X R2, R21, 0x1, R8, P0 ;  /* 0x0000000115027824 */ /* 0x000fe200000e0608 */
[----:B------:R-:W-:-:S03]  /*3600*/  ISETP.LT.U32.AND P0, PT, R16, R23, PT ;  /* 0x000000171000720c */ /* 0x000fc60003f01070 */
[----:B------:R-:W-:Y:S01]  /*3610*/  @P4 SEL R5, R3, 0x1, P2 ;  /* 0x0000000103054807 */ /* 0x000fe20001000000 */
[----:B-1----:R-:W-:Y:S01]  /*3620*/  IMAD.X R15, RZ, RZ, R2, P5 ;  /* 0x000000ffff0f7224 */ /* 0x002fe200028e0602 */
[----:B------:R-:W-:Y:S02]  /*3630*/  ISETP.LT.AND.EX P0, PT, R2, R25, PT, P0 ;  /* 0x000000190200720c */ /* 0x000fe40003f01300 */
[----:B----4-:R-:W-:Y:S02]  /*3640*/  ISETP.GE.AND P3, PT, R19, 0x5, PT ;  /* 0x000000051300780c */ /* 0x010fe40003f66270 */
[----:B------:R-:W-:Y:S02]  /*3650*/  @!P2 SEL R23, R16, R23, P0 ;  /* 0x000000171017a207 */ /* 0x000fe40000000000 */
[----:B------:R-:W-:Y:S02]  /*3660*/  @!P2 SEL R25, R2, R25, P0 ;  /* 0x000000190219a207 */ /* 0x000fe40000000000 */
[----:B------:R-:W-:-:S02]  /*3670*/  SEL R3, R16, R23, !P4 ;  /* 0x0000001710037207 */ /* 0x000fc40006000000 */
[----:B------:R-:W-:Y:S02]  /*3680*/  LOP3.LUT P1, RZ, R5, 0xff, RZ, 0xc0, !PT ;  /* 0x000000ff05ff7812 */ /* 0x000fe4000782c0ff */
[----:B------:R-:W-:Y:S02]  /*3690*/  SEL R14, R2, R25, !P4 ;  /* 0x00000019020e7207 */ /* 0x000fe40006000000 */
[----:B------:R-:W-:Y:S02]  /*36a0*/  ISETP.LT.U32.AND P0, PT, R20, R3, PT ;  /* 0x000000031400720c */ /* 0x000fe40003f01070 */
[----:B-----5:R-:W-:Y:S02]  /*36b0*/  ISETP.GE.AND P2, PT, R18, 0x5, PT ;  /* 0x000000051200780c */ /* 0x020fe40003f46270 */
[----:B------:R-:W-:Y:S02]  /*36c0*/  ISETP.LT.AND.EX P0, PT, R15, R14, PT, P0 ;  /* 0x0000000e0f00720c */ /* 0x000fe40003f01300 */
[----:B------:R-:W-:-:S02]  /*36d0*/  SEL R19, RZ, 0x1, P3 ;  /* 0x00000001ff137807 */ /* 0x000fc40001800000 */
[----:B------:R-:W-:Y:S02]  /*36e0*/  @!P3 SEL R3, R20, R3, P0 ;  /* 0x000000031403b207 */ /* 0x000fe40000000000 */
[----:B------:R-:W-:Y:S02]  /*36f0*/  @!P3 SEL R14, R15, R14, P0 ;  /* 0x0000000e0f0eb207 */ /* 0x000fe40000000000 */
[----:B------:R-:W-:Y:S02]  /*3700*/  IADD3 R18, P0, PT, R16, 0x200, RZ ;  /* 0x0000020010127810 */ /* 0x000fe40007f1e0ff */
[----:B------:R-:W-:Y:S02]  /*3710*/  @P1 SEL R19, R5, 0x1, P3 ;  /* 0x0000000105131807 */ /* 0x000fe40001800000 */
[----:B------:R-:W-:Y:S01]  /*3720*/  SEL R5, R20, R3, !P1 ;  /* 0x0000000314057207 */ /* 0x000fe20004800000 */
[----:B------:R-:W-:Y:S01]  /*3730*/  IMAD.X R3, RZ, RZ, R2, P0 ;  /* 0x000000ffff037224 */ /* 0x000fe200000e0602 */
[----:B------:R-:W-:-:S02]  /*3740*/  SEL R14, R15, R14, !P1 ;  /* 0x0000000e0f0e7207 */ /* 0x000fc40004800000 */
[CC--:B------:R-:W-:Y:S02]  /*3750*/  ISETP.LT.U32.AND P0, PT, R18.reuse, R5.reuse, PT ;  /* 0x000000051200720c */ /* 0x0c0fe40003f01070 */
[----:B------:R-:W-:Y:S02]  /*3760*/  LOP3.LUT P1, RZ, R19, 0xff, RZ, 0xc0, !PT ;  /* 0x000000ff13ff7812 */ /* 0x000fe4000782c0ff */
[CC--:B------:R-:W-:Y:S02]  /*3770*/  ISETP.LT.AND.EX P0, PT, R3.reuse, R14.reuse, PT, P0 ;  /* 0x0000000e0300720c */ /* 0x0c0fe40003f01300 */
[----:B------:R-:W-:Y:S02]  /*3780*/  SEL R20, RZ, 0x1, P2 ;  /* 0x00000001ff147807 */ /* 0x000fe40001000000 */
[----:B------:R-:W-:Y:S02]  /*3790*/  @!P2 SEL R14, R3, R14, P0 ;  /* 0x0000000e030ea207 */ /* 0x000fe40000000000 */
[----:B------:R-:W-:-:S02]  /*37a0*/  @!P2 SEL R5, R18, R5, P0 ;  /* 0x000000051205a207 */ /* 0x000fc40000000000 */
[----:B------:R-:W-:Y:S02]  /*37b0*/  SEL R14, R3, R14, !P1 ;  /* 0x0000000e030e7207 */ /* 0x000fe40004800000 */
[----:B------:R-:W-:Y:S02]  /*37c0*/  IADD3 R16, P0, PT, R16, 0x300, RZ ;  /* 0x0000030010107810 */ /* 0x000fe40007f1e0ff */
[----:B0-----:R-:W-:Y:S02]  /*37d0*/  IADD3 R3, P4, PT, -R9, R6, RZ ;  /* 0x0000000609037210 */ /* 0x001fe40007f9e1ff */
[----:B------:R-:W-:Y:S01]  /*37e0*/  @P1 SEL R20, R19, 0x1, P2 ;  /* 0x0000000113141807 */ /* 0x000fe20001000000 */
[----:B------:R-:W-:Y:S01]  /*37f0*/  IMAD.X R15, RZ, RZ, R2, P0 ;  /* 0x000000ffff0f7224 */ /* 0x000fe200000e0602 */
[----:B------:R-:W-:Y:S01]  /*3800*/  ISETP.GE.U32.AND P0, PT, R3, UR5, PT ;  /* 0x0000000503007c0c */ /* 0x000fe2000bf06070 */
[----:B------:R-:W-:Y:S01]  /*3810*/  IMAD.X R2, R7, 0x1, ~R11, P4 ;  /* 0x0000000107027824 */ /* 0x000fe200020e0e0b */
[----:B------:R-:W-:-:S02]  /*3820*/  ISETP.GE.AND P2, PT, R17, 0x5, PT ;  /* 0x000000051100780c */ /* 0x000fc40003f46270 */
[----:B------:R-:W-:Y:S02]  /*3830*/  SEL R5, R18, R5, !P1 ;  /* 0x0000000512057207 */ /* 0x000fe40004800000 */
[----:B------:R-:W-:Y:S02]  /*3840*/  ISETP.GE.U32.AND.EX P0, PT, R2, UR12, PT, P0 ;  /* 0x0000000c02007c0c */ /* 0x000fe4000bf06100 */
[----:B------:R-:W-:Y:S02]  /*3850*/  LOP3.LUT P3, RZ, R20, 0xff, RZ, 0xc0, !PT ;  /* 0x000000ff14ff7812 */ /* 0x000fe4000786c0ff */
[----:B------:R-:W-:Y:S02]  /*3860*/  ISETP.LT.U32.AND P1, PT, R16, R5, PT ;  /* 0x000000051000720c */ /* 0x000fe40003f21070 */
[----:B------:R-:W-:Y:S02]  /*3870*/  SEL R3, RZ, 0x1, P2 ;  /* 0x00000001ff037807 */ /* 0x000fe40001000000 */
[----:B------:R-:W-:-:S04]  /*3880*/  ISETP.LT.AND.EX P1, PT, R15, R14, PT, P1 ;  /* 0x0000000e0f00720c */ /* 0x000fc80003f21310 */
[C---:B------:R-:W-:Y:S02]  /*3890*/  @!P2 SEL R5, R16.reuse, R5, P1 ;  /* 0x000000051005a207 */ /* 0x040fe40000800000 */
[C---:B------:R-:W-:Y:S02]  /*38a0*/  @!P2 SEL R14, R15.reuse, R14, P1 ;  /* 0x0000000e0f0ea207 */ /* 0x040fe40000800000 */
[----:B------:R-:W-:Y:S02]  /*38b0*/  SEL R2, R16, R5, !P3 ;  /* 0x0000000510027207 */ /* 0x000fe40005800000 */
[----:B------:R-:W-:Y:S02]  /*38c0*/  @P3 SEL R3, R20, 0x1, P2 ;  /* 0x0000000114033807 */ /* 0x000fe40001000000 */
[----:B------:R-:W-:Y:S01]  /*38d0*/  SEL R5, R15, R14, !P3 ;  /* 0x0000000e0f057207 */ /* 0x000fe20005800000 */
[----:B------:R-:W-:Y:S06]  /*38e0*/  @!P0 BRA `(.L_x_108) ;  /* 0x00000010003c8947 */ /* 0x000fec0003800000 */
[----:B------:R-:W-:Y:S01]  /*38f0*/  IADD3 R9, P0, PT, R9, UR5, RZ ;  /* 0x0000000509097c10 */ /* 0x000fe2000ff1e0ff */
[----:B------:R-:W-:Y:S01]  /*3900*/  UIADD3 UR4, UPT, UPT, UR4, 0x1, URZ ;  /* 0x0000000104047890 */ /* 0x000fe2000fffe0ff */
[----:B------:R-:W-:Y:S02]  /*3910*/  VIADD R13, R13, -UR5 ;  /* 0x800000050d0d7c36 */ /* 0x000fe40008000000 */
[----:B------:R-:W-:Y:S02]  /*3920*/  IADD3.X R11, PT, PT, R11, UR12, RZ, P0, !PT ;  /* 0x0000000c0b0b7c10 */ /* 0x000fe400087fe4ff */
[----:B------:R-:W-:-:S04]  /*3930*/  ISETP.GT.U32.AND P0, PT, R9, R10, PT ;  /* 0x0000000a0900720c */ /* 0x000fc80003f04070 */
[----:B------:R-:W-:-:S13]  /*3940*/  ISETP.GT.U32.AND.EX P0, PT, R11, R12, PT, P0 ;  /* 0x0000000c0b00720c */ /* 0x000fda0003f04100 */
[----:B------:R-:W-:Y:S05]  /*3950*/  @!P0 BRA `(.L_x_110) ;  /* 0xfffffff800e08947 */ /* 0x000fea000383ffff */
.L_x_109:
[----:B------:R-:W-:Y:S01]  /*3960*/  IMAD.IADD R15, R6, 0x1, -R9 ;  /* 0x00000001060f7824 */ /* 0x000fe200078e0a09 */
[----:B------:R-:W-:Y:S01]  /*3970*/  ISETP.GE.U32.AND P1, PT, R9, R6, PT ;  /* 0x000000060900720c */ /* 0x000fe20003f26070 */
[----:B------:R-:W-:Y:S03]  /*3980*/  BSSY.RECONVERGENT B1, `(.L_x_108) ;  /* 0x0000105000017945 */ /* 0x000fe60003800200 */
[----:B------:R-:W-:-:S04]  /*3990*/  ISETP.GE.AND P0, PT, R4, R15, PT ;  /* 0x0000000f0400720c */ /* 0x000fc80003f06270 */
[----:B------:R-:W-:-:S13]  /*39a0*/  ISETP.GE.U32.OR.EX P0, PT, R11, R7, P0, P1 ;  /* 0x000000070b00720c */ /* 0x000fda0000706510 */
[----:B------:R-:W-:Y:S05]  /*39b0*/  @P0 BRA `(.L_x_111) ;  /* 0x0000001000040947 */ /* 0x000fea0003800000 */
[----:B------:R-:W0:Y:S01]  /*39c0*/  LDC R10, c[0x0][0x3d0] ;  /* 0x0000f400ff0a7b82 */ /* 0x000e220000000800 */
[----:B------:R-:W-:Y:S01]  /*39d0*/  LOP3.LUT R7, RZ, R4, RZ, 0x33, !PT ;  /* 0x00000004ff077212 */ /* 0x000fe200078e33ff */
[----:B------:R-:W-:Y:S01]  /*39e0*/  IMAD.SHL.U32 R15, R0, 0x400, RZ ;  /* 0x00000400000f7824 */ /* 0x000fe200078e00ff */
[----:B------:R-:W-:Y:S03]  /*39f0*/  BSSY.RECONVERGENT B2, `(.L_x_112) ;  /* 0x0000081000027945 */ /* 0x000fe60003800200 */
[----:B------:R-:W-:-:S05]  /*3a00*/  IMAD.IADD R12, R7, 0x1, R6 ;  /* 0x00000001070c7824 */ /* 0x000fca00078e0206 */
[----:B------:R-:W-:Y:S01]  /*3a10*/  IADD3 R6, PT, PT, R12, -UR5, -R15 ;  /* 0x800000050c067c10 */ /* 0x000fe2000fffe80f */
[----:B0-----:R-:W-:Y:S02]  /*3a20*/  IMAD R7, R10, UR4, RZ ;  /* 0x000000040a077c24 */ /* 0x001fe4000f8e02ff */
[----:B------:R-:W-:Y:S02]  /*3a30*/  IMAD.MOV.U32 R10, RZ, RZ, R4 ;  /* 0x000000ffff0a7224 */ /* 0x000fe400078e0004 */
[----:B------:R-:W-:-:S05]  /*3a40*/  IMAD R6, R7, -0x400, R6 ;  /* 0xfffffc0007067824 */ /* 0x000fca00078e0206 */
[C---:B------:R-:W-:Y:S02]  /*3a50*/  ISETP.GE.U32.AND P0, PT, R6.reuse, 0x700, PT ;  /* 0x000007000600780c */ /* 0x040fe40003f06070 */
[----:B------:R-:W-:-:S04]  /*3a60*/  LEA.HI R14, R6, 0x1, RZ, 0x18 ;  /* 0x00000001060e7811 */ /* 0x000fc800078fc0ff */
[----:B------:R-:W-:-:S04]  /*3a70*/  LOP3.LUT R24, R14, 0x7, RZ, 0xc0, !PT ;  /* 0x000000070e187812 */ /* 0x000fc800078ec0ff */
[----:B------:R-:W-:-:S03]  /*3a80*/  ISETP.NE.AND P1, PT, R24, RZ, PT ;  /* 0x000000ff1800720c */ /* 0x000fc60003f25270 */
[----:B------:R-:W-:Y:S10]  /*3a90*/  @!P0 BRA `(.L_x_113) ;  /* 0x0000000400d88947 */ /* 0x000ff40003800000 */
[----:B------:R-:W-:Y:S01]  /*3aa0*/  LEA.HI R13, R13, 0x1, RZ, 0x18 ;  /* 0x000000010d0d7811 */ /* 0x000fe200078fc0ff */
[----:B------:R-:W-:-:S03]  /*3ab0*/  IMAD.MOV.U32 R10, RZ, RZ, R4 ;  /* 0x000000ffff0a7224 */ /* 0x000fc600078e0004 */
[----:B------:R-:W-:-:S05]  /*3ac0*/  LOP3.LUT R13, R13, 0x1fffff8, RZ, 0xc0, !PT ;  /* 0x01fffff80d0d7812 */ /* 0x000fca00078ec0ff */
[----:B------:R-:W-:-:S07]  /*3ad0*/  IMAD.MOV R13, RZ, RZ, -R13 ;  /* 0x000000ffff0d7224 */ /* 0x000fce00078e0a0d */
.L_x_114:
[----:B------:R-:W-:-:S05]  /*3ae0*/  IADD3 R15, P0, PT, R10, R9, RZ ;  /* 0x000000090a0f7210 */ /* 0x000fca0007f1e0ff */
[----:B------:R-:W-:Y:S01]  /*3af0*/  IMAD.X R25, RZ, RZ, R11, P0 ;  /* 0x000000ffff197224 */ /* 0x000fe200000e060b */
        /* <DEDUP_REMOVED lines=13> */
[----:B------:R-:W-:-:S02]  /*3bd0*/  IMAD.MOV.U32 R27, RZ, RZ, R5 ;  /* 0x000000ffff1b7224 */ /* 0x000fc400078e0005 */
[----:B------:R-:W-:Y:S01]  /*3be0*/  VIADD R13, R13, 0x8 ;  /* 0x000000080d0d7836 */ /* 0x000fe20000000000 */
[----:B------:R-:W-:Y:S01]  /*3bf0*/  IADD3 R5, P6, PT, R15, 0x100, RZ ;  /* 0x000001000f057810 */ /* 0x000fe20007fde0ff */
[----:B------:R-:W-:Y:S01]  /*3c00*/  IMAD.X R2, R25, 0x1, R8, P0 ;  /* 0x0000000119027824 */ /* 0x000fe200000e0608 */
[----:B------:R-:W-:Y:S01]  /*3c10*/  ISETP.LT.U32.AND P0, PT, R15, R26, PT ;  /* 0x0000001a0f00720c */ /* 0x000fe20003f01070 */
[----:B------:R-:W-:Y:S02]  /*3c20*/  VIADD R10, R10, 0x800 ;  /* 0x000008000a0a7836 */ /* 0x000fe40000000000 */
[----:B0-----:R-:W-:Y:S01]  /*3c30*/  IMAD.X R6, RZ, RZ, R2, P6 ;  /* 0x000000ffff067224 */ /* 0x001fe200030e0602 */
[----:B------:R-:W-:Y:S02]  /*3c40*/  ISETP.LT.AND.EX P0, PT, R2, R27, PT, P0 ;  /* 0x0000001b0200720c */ /* 0x000fe40003f01300 */
[----:B--2---:R-:W-:-:S04]  /*3c50*/  ISETP.GE.AND P5, PT, R22, 0x5, PT ;  /* 0x000000051600780c */ /* 0x004fc80003fa6270 */
[----:B------:R-:W-:Y:S02]  /*3c60*/  SEL R22, RZ, 0x1, P5 ;  /* 0x00000001ff167807 */ /* 0x000fe40002800000 */
[----:B------:R-:W-:Y:S02]  /*3c70*/  @P4 SEL R22, R3, 0x1, P5 ;  /* 0x0000000103164807 */ /* 0x000fe40002800000 */
[----:B---3--:R-:W-:Y:S02]  /*3c80*/  ISETP.GE.AND P2, PT, R23, 0x5, PT ;  /* 0x000000051700780c */ /* 0x008fe40003f46270 */
[----:B------:R-:W-:Y:S02]  /*3c90*/  LOP3.LUT P3, RZ, R22, 0xff, RZ, 0xc0, !PT ;  /* 0x000000ff16ff7812 */ /* 0x000fe4000786c0ff */
[----:B------:R-:W-:Y:S02]  /*3ca0*/  SEL R7, RZ, 0x1, P2 ;  /* 0x00000001ff077807 */ /* 0x000fe40001000000 */
[----:B------:R-:W-:-:S02]  /*3cb0*/  @!P5 SEL R26, R15, R26, P0 ;  /* 0x0000001a0f1ad207 */ /* 0x000fc40000000000 */
[C---:B------:R-:W-:Y:S02]  /*3cc0*/  @!P5 SEL R27, R2.reuse, R27, P0 ;  /* 0x0000001b021bd207 */ /* 0x040fe40000000000 */
[----:B------:R-:W-:Y:S02]  /*3cd0*/  SEL R26, R15, R26, !P4 ;  /* 0x0000001a0f1a7207 */ /* 0x000fe40006000000 */
[----:B------:R-:W-:Y:S02]  /*3ce0*/  SEL R3, R2, R27, !P4 ;  /* 0x0000001b02037207 */ /* 0x000fe40006000000 */
[----:B------:R-:W-:Y:S02]  /*3cf0*/  ISETP.LT.U32.AND P0, PT, R5, R26, PT ;  /* 0x0000001a0500720c */ /* 0x000fe40003f01070 */
[----:B------:R-:W-:Y:S02]  /*3d00*/  @P3 SEL R7, R22, 0x1, P2 ;  /* 0x0000000116073807 */ /* 0x000fe40001000000 */
[----:B------:R-:W-:-:S02]  /*3d10*/  ISETP.LT.AND.EX P0, PT, R6, R3, PT, P0 ;  /* 0x000000030600720c */ /* 0x000fc40003f01300 */
[----:B------:R-:W-:Y:S02]  /*3d20*/  LOP3.LUT P5, RZ, R7, 0xff, RZ, 0xc0, !PT ;  /* 0x000000ff07ff7812 */ /* 0x000fe400078ac0ff */
[----:B------:R-:W-:Y:S02]  /*3d30*/  @!P2 SEL R26, R5, R26, P0 ;  /* 0x0000001a051aa207 */ /* 0x000fe40000000000 */
[----:B------:R-:W-:Y:S02]  /*3d40*/  @!P2 SEL R3, R6, R3, P0 ;  /* 0x000000030603a207 */ /* 0x000fe40000000000 */
[----:B------:R-:W-:Y:S02]  /*3d50*/  IADD3 R22, P0, PT, R15, 0x200, RZ ;  /* 0x000002000f167810 */ /* 0x000fe40007f1e0ff */
[----:B----4-:R-:W-:Y:S02]  /*3d60*/  ISETP.GE.AND P4, PT, R21, 0x5, PT ;  /* 0x000000051500780c */ /* 0x010fe40003f86270 */
[----:B------:R-:W-:-:S02]  /*3d70*/  SEL R5, R5, R26, !P3 ;  /* 0x0000001a05057207 */ /* 0x000fc40005800000 */
[----:B------:R-:W-:Y:S01]  /*3d80*/  SEL R6, R6, R3, !P3 ;  /* 0x0000000306067207 */ /* 0x000fe20005800000 */
[----:B------:R-:W-:Y:S01]  /*3d90*/  IMAD.X R3, RZ, RZ, R2, P0 ;  /* 0x000000ffff037224 */ /* 0x000fe200000e0602 */
[CC--:B------:R-:W-:Y:S02]  /*3da0*/  ISETP.LT.U32.AND P0, PT, R22.reuse, R5.reuse, PT ;  /* 0x000000051600720c */ /* 0x0c0fe40003f01070 */
[----:B------:R-:W-:Y:S02]  /*3db0*/  SEL R21, RZ, 0x1, P4 ;  /* 0x00000001ff157807 */ /* 0x000fe40002000000 */
[----:B------:R-:W-:Y:S02]  /*3dc0*/  ISETP.LT.AND.EX P0, PT, R3, R6, PT, P0 ;  /* 0x000000060300720c */ /* 0x000fe40003f01300 */
[----:B------:R-:W-:Y:S02]  /*3dd0*/  @P5 SEL R21, R7, 0x1, P4 ;  /* 0x0000000107155807 */ /* 0x000fe40002000000 */
[----:B------:R-:W-:-:S02]  /*3de0*/  @!P4 SEL R5, R22, R5, P0 ;  /* 0x000000051605c207 */ /* 0x000fc40000000000 */
[----:B------:R-:W-:Y:S02]  /*3df0*/  @!P4 SEL R6, R3, R6, P0 ;  /* 0x000000060306c207 */ /* 0x000fe40000000000 */
[----:B------:R-:W-:Y:S02]  /*3e00*/  IADD3 R7, P0, PT, R15, 0x300, RZ ;  /* 0x000003000f077810 */ /* 0x000fe40007f1e0ff */
[----:B------:R-:W-:Y:S02]  /*3e10*/  LOP3.LUT P2, RZ, R21, 0xff, RZ, 0xc0, !PT ;  /* 0x000000ff15ff7812 */ /* 0x000fe4000784c0ff */
[----:B-----5:R-:W-:Y:S02]  /*3e20*/  ISETP.GE.AND P4, PT, R20, 0x5, PT ;  /* 0x000000051400780c */ /* 0x020fe40003f86270 */
[----:B------:R-:W-:Y:S02]  /*3e30*/  SEL R22, R22, R5, !P5 ;  /* 0x0000000516167207 */ /* 0x000fe40006800000 */
[----:B------:R-:W-:Y:S01]  /*3e40*/  SEL R3, R3, R6, !P5 ;  /* 0x0000000603037207 */ /* 0x000fe20006800000 */
[----:B------:R-:W-:Y:S01]  /*3e50*/  IMAD.X R6, RZ, RZ, R2, P0 ;  /* 0x000000ffff067224 */ /* 0x000fe200000e0602 */
[----:B------:R-:W-:-:S02]  /*3e60*/  ISETP.LT.U32.AND P0, PT, R7, R22, PT ;  /* 0x000000160700720c */ /* 0x000fc40003f01070 */
[----:B------:R-:W-:Y:S02]  /*3e70*/  SEL R5, RZ, 0x1, P4 ;  /* 0x00000001ff057807 */ /* 0x000fe40002000000 */
[CC--:B------:R-:W-:Y:S02]  /*3e80*/  ISETP.LT.AND.EX P0, PT, R6.reuse, R3.reuse, PT, P0 ;  /* 0x000000030600720c */ /* 0x0c0fe40003f01300 */
[----:B------:R-:W-:Y:S02]  /*3e90*/  @P2 SEL R5, R21, 0x1, P4 ;  /* 0x0000000115052807 */ /* 0x000fe40002000000 */
[----:B------:R-:W-:Y:S02]  /*3ea0*/  @!P4 SEL R22, R7, R22, P0 ;  /* 0x000000160716c207 */ /* 0x000fe40000000000 */
[----:B------:R-:W-:Y:S02]  /*3eb0*/  @!P4 SEL R3, R6, R3, P0 ;  /* 0x000000030603c207 */ /* 0x000fe40000000000 */
[----:B------:R-:W-:-:S02]  /*3ec0*/  IADD3 R20, P0, PT, R15, 0x400, RZ ;  /* 0x000004000f147810 */ /* 0x000fc40007f1e0ff */
[----:B------:R-:W-:Y:S02]  /*3ed0*/  ISETP.GE.AND P4, PT, R19, 0x5, PT ;  /* 0x000000051300780c */ /* 0x000fe40003f86270 */
[----:B------:R-:W-:Y:S02]  /*3ee0*/  LOP3.LUT P3, RZ, R5, 0xff, RZ, 0xc0, !PT ;  /* 0x000000ff05ff7812 */ /* 0x000fe4000786c0ff */
[----:B------:R-:W-:Y:S02]  /*3ef0*/  SEL R7, R7, R22, !P2 ;  /* 0x0000001607077207 */ /* 0x000fe40005000000 */
[----:B------:R-:W-:Y:S01]  /*3f00*/  SEL R6, R6, R3, !P2 ;  /* 0x0000000306067207 */ /* 0x000fe20005000000 */
[----:B------:R-:W-:Y:S01]  /*3f10*/  IMAD.X R3, RZ, RZ, R2, P0 ;  /* 0x000000ffff037224 */ /* 0x000fe200000e0602 */
[----:B------:R-:W-:Y:S02]  /*3f20*/  ISETP.LT.U32.AND P0, PT, R20, R7, PT ;  /* 0x000000071400720c */ /* 0x000fe40003f01070 */
[----:B------:R-:W-:-:S02]  /*3f30*/  SEL R19, RZ, 0x1, P4 ;  /* 0x00000001ff137807 */ /* 0x000fc40002000000 */
[-C--:B------:R-:W-:Y:S02]  /*3f40*/  ISETP.LT.AND.EX P0, PT, R3, R6.reuse, PT, P0 ;  /* 0x000000060300720c */ /* 0x080fe40003f01300 */
[----:B------:R-:W-:Y:S02]  /*3f50*/  ISETP.GE.AND P2, PT, R18, 0x5, PT ;  /* 0x000000051200780c */ /* 0x000fe40003f46270 */
[----:B------:R-:W-:Y:S02]  /*3f60*/  @!P4 SEL R7, R20, R7, P0 ;  /* 0x000000071407c207 */ /* 0x000fe40000000000 */
[----:B------:R-:W-:Y:S02]  /*3f70*/  @P3 SEL R19, R5, 0x1, P4 ;  /* 0x0000000105133807 */ /* 0x000fe40002000000 */
[----:B------:R-:W-:Y:S02]  /*3f80*/  @!P4 SEL R6, R3, R6, P0 ;  /* 0x000000060306c207 */ /* 0x000fe40000000000 */
[----:B------:R-:W-:-:S02]  /*3f90*/  IADD3 R5, P0, PT, R15, 0x500, RZ ;  /* 0x000005000f057810 */ /* 0x000fc40007f1e0ff */
[----:B------:R-:W-:Y:S02]  /*3fa0*/  SEL R20, R20, R7, !P3 ;  /* 0x0000000714147207 */ /* 0x000fe40005800000 */
[----:B------:R-:W-:Y:S01]  /*3fb0*/  LOP3.LUT P5, RZ, R19, 0xff, RZ, 0xc0, !PT ;  /* 0x000000ff13ff7812 */ /* 0x000fe200078ac0ff */
[----:B------:R-:W-:Y:S01]  /*3fc0*/  IMAD.X R18, RZ, RZ, R2, P0 ;  /* 0x000000ffff127224 */ /* 0x000fe200000e0602 */
[----:B------:R-:W-:Y:S02]  /*3fd0*/  SEL R3, R3, R6, !P3 ;  /* 0x0000000603037207 */ /* 0x000fe40005800000 */
[----:B------:R-:W-:Y:S02]  /*3fe0*/  ISETP.LT.U32.AND P0, PT, R5, R20, PT ;  /* 0x000000140500720c */ /* 0x000fe40003f01070 */
[----:B------:R-:W-:Y:S02]  /*3ff0*/  SEL R7, RZ, 0x1, P2 ;  /* 0x00000001ff077807 */ /* 0x000fe40001000000 */
[----:B------:R-:W-:-:S02]  /*4000*/  ISETP.LT.AND.EX P0, PT, R18, R3, PT, P0 ;  /* 0x000000031200720c */ /* 0x000fc40003f01300 */
[----:B------:R-:W-:Y:S02]  /*4010*/  ISETP.GE.AND P4, PT, R17, 0x5, PT ;  /* 0x000000051100780c */ /* 0x000fe40003f86270 */
[----:B------:R-:W-:Y:S02]  /*4020*/  @!P2 SEL R20, R5, R20, P0 ;  /* 0x000000140514a207 */ /* 0x000fe40000000000 */
[----:B------:R-:W-:Y:S02]  /*4030*/  @!P2 SEL R3, R18, R3, P0 ;  /* 0x000000031203a207 */ /* 0x000fe40000000000 */
[----:B------:R-:W-:Y:S02]  /*4040*/  @P5 SEL R7, R19, 0x1, P2 ;  /* 0x0000000113075807 */ /* 0x000fe40001000000 */
[----:B------:R-:W-:Y:S02]  /*4050*/  IADD3 R6, P0, PT, R15, 0x600, RZ ;  /* 0x000006000f067810 */ /* 0x000fe40007f1e0ff */
[----:B------:R-:W-:-:S02]  /*4060*/  SEL R5, R5, R20, !P5 ;  /* 0x0000001405057207 */ /* 0x000fc40006800000 */
[----:B------:R-:W-:Y:S02]  /*4070*/  LOP3.LUT P3, RZ, R7, 0xff, RZ, 0xc0, !PT ;  /* 0x000000ff07ff7812 */ /* 0x000fe4000786c0ff */
[----:B------:R-:W-:Y:S01]  /*4080*/  SEL R18, R18, R3, !P5 ;  /* 0x0000000312127207 */ /* 0x000fe20006800000 */
[----:B------:R-:W-:Y:S01]  /*4090*/  IMAD.X R3, RZ, RZ, R2, P0 ;  /* 0x000000ffff037224 */ /* 0x000fe200000e0602 */
[----:B------:R-:W-:Y:S02]  /*40a0*/  ISETP.LT.U32.AND P0, PT, R6, R5, PT ;  /* 0x000000050600720c */ /* 0x000fe40003f01070 */
[----:B------:R-:W-:Y:S02]  /*40b0*/  SEL R17, RZ, 0x1, P4 ;  /* 0x00000001ff117807 */ /* 0x000fe40002000000 */
[----:B------:R-:W-:Y:S02]  /*40c0*/  ISETP.LT.AND.EX P0, PT, R3, R18, PT, P0 ;  /* 0x000000120300720c */ /* 0x000fe40003f01300 */
[----:B------:R-:W-:-:S02]  /*40d0*/  ISETP.GE.AND P2, PT, R16, 0x5, PT ;  /* 0x000000051000780c */ /* 0x000fc40003f46270 */
[C---:B------:R-:W-:Y:S02]  /*40e0*/  @!P4 SEL R5, R6.reuse, R5, P0 ;  /* 0x000000050605c207 */ /* 0x040fe40000000000 */
[----:B------:R-:W-:Y:S02]  /*40f0*/  @!P4 SEL R18, R3, R18, P0 ;  /* 0x000000120312c207 */ /* 0x000fe40000000000 */
[----:B------:R-:W-:Y:S02]  /*4100*/  IADD3 R15, P0, PT, R15, 0x700, RZ ;  /* 0x000007000f0f7810 */ /* 0x000fe40007f1e0ff */
[----:B------:R-:W-:Y:S02]  /*4110*/  @P3 SEL R17, R7, 0x1, P4 ;  /* 0x0000000107113807 */ /* 0x000fe40002000000 */
[----:B------:R-:W-:Y:S01]  /*4120*/  SEL R6, R6, R5, !P3 ;  /* 0x0000000506067207 */ /* 0x000fe20005800000 */
[----:B------:R-:W-:Y:S01]  /*4130*/  IMAD.X R5, RZ, RZ, R2, P0 ;  /* 0x000000ffff057224 */ /* 0x000fe200000e0602 */
[----:B------:R-:W-:-:S02]  /*4140*/  ISETP.NE.AND P4, PT, R13, RZ, PT ;  /* 0x000000ff0d00720c */ /* 0x000fc40003f85270 */
[----:B------:R-:W-:Y:S02]  /*4150*/  SEL R16, R3, R18, !P3 ;  /* 0x0000001203107207 */ /* 0x000fe40005800000 */
[----:B------:R-:W-:Y:S02]  /*4160*/  LOP3.LUT P3, RZ, R17, 0xff, RZ, 0xc0, !PT ;  /* 0x000000ff11ff7812 */ /* 0x000fe4000786c0ff */
[----:B------:R-:W-:Y:S02]  /*4170*/  ISETP.LT.U32.AND P0, PT, R15, R6, PT ;  /* 0x000000060f00720c */ /* 0x000fe40003f01070 */
[----:B------:R-:W-:Y:S02]  /*4180*/  SEL R3, RZ, 0x1, P2 ;  /* 0x00000001ff037807 */ /* 0x000fe40001000000 */
[----:B------:R-:W-:-:S04]  /*4190*/  ISETP.LT.AND.EX P0, PT, R5, R16, PT, P0 ;  /* 0x000000100500720c */ /* 0x000fc80003f01300 */
[----:B------:R-:W-:Y:S02]  /*41a0*/  @!P2 SEL R6, R15, R6, P0 ;  /* 0x000000060f06a207 */ /* 0x000fe40000000000 */
[----:B------:R-:W-:Y:S02]  /*41b0*/  @!P2 SEL R16, R5, R16, P0 ;  /* 0x000000100510a207 */ /* 0x000fe40000000000 */
[----:B------:R-:W-:Y:S02]  /*41c0*/  @P3 SEL R3, R17, 0x1, P2 ;  /* 0x0000000111033807 */ /* 0x000fe40001000000 */
[----:B------:R-:W-:Y:S02]  /*41d0*/  SEL R2, R15, R6, !P3 ;  /* 0x000000060f027207 */ /* 0x000fe40005800000 */
[----:B------:R-:W-:Y:S01]  /*41e0*/  SEL R5, R5, R16, !P3 ;  /* 0x0000001005057207 */ /* 0x000fe20005800000 */
[----:B------:R-:W-:Y:S06]  /*41f0*/  @P4 BRA `(.L_x_114) ;  /* 0xfffffff800384947 */ /* 0x000fec000383ffff */
.L_x_113:
[----:B------:R-:W-:Y:S05]  /*4200*/  BSYNC.RECONVERGENT B2 ;  /* 0x0000000000027941 */ /* 0x000fea0003800200 */
.L_x_112:
[----:B------:R-:W-:Y:S05]  /*4210*/  @!P1 BRA `(.L_x_111) ;  /* 0x0000000400ec9947 */ /* 0x000fea0003800000 */
[----:B------:R-:W-:Y:S01]  /*4220*/  ISETP.GE.U32.AND P0, PT, R24, 0x4, PT ;  /* 0x000000041800780c */ /* 0x000fe20003f06070 */
[----:B------:R-:W-:Y:S01]  /*4230*/  BSSY.RECONVERGENT B2, `(.L_x_115) ;  /* 0x000003f000027945 */ /* 0x000fe20003800200 */
[----:B------:R-:W-:-:S11]  /*4240*/  LOP3.LUT P1, R14, R14, 0x3, RZ, 0xc0, !PT ;  /* 0x000000030e0e7812 */ /* 0x000fd6000782c0ff */
[----:B------:R-:W-:Y:S05]  /*4250*/  @!P0 BRA `(.L_x_116) ;  /* 0x0000000000f08947 */ /* 0x000fea0003800000 */
[----:B------:R-:W-:-:S05]  /*4260*/  IADD3 R19, P0, PT, R10, R9, RZ ;  /* 0x000000090a137210 */ /* 0x000fca0007f1e0ff */
[----:B------:R-:W-:Y:S01]  /*4270*/  IMAD.X R20, RZ, RZ, R11, P0 ;  /* 0x000000ffff147224 */ /* 0x000fe200000e060b */
[----:B------:R-:W-:-:S04]  /*4280*/  LEA R6, P0, R19, UR8, 0x2 ;  /* 0x0000000813067c11 */ /* 0x000fc8000f8010ff */
[----:B------:R-:W-:-:S05]  /*4290*/  LEA.HI.X R7, R19, UR9, R20, 0x2, P0 ;  /* 0x0000000913077c11 */ /* 0x000fca00080f1414 */
[----:B------:R-:W2:Y:S04]  /*42a0*/  LDG.E R15, desc[UR10][R6.64] ;  /* 0x0000000a060f7981 */ /* 0x000ea8000c1e1900 */
[----:B------:R-:W3:Y:S04]  /*42b0*/  LDG.E R17, desc[UR10][R6.64+0x400] ;  /* 0x0004000a06117981 */ /* 0x000ee8000c1e1900 */
[----:B------:R-:W4:Y:S04]  /*42c0*/  LDG.E R18, desc[UR10][R6.64+0x800] ;  /* 0x0008000a06127981 */ /* 0x000f28000c1e1900 */
[----:B------:R0:W5:Y:S01]  /*42d0*/  LDG.E R13, desc[UR10][R6.64+0xc00] ;  /* 0x000c000a060d7981 */ /* 0x000162000c1e1900 */
[----:B------:R-:W-:Y:S01]  /*42e0*/  IADD3 R19, P0, PT, R19, UR6, RZ ;  /* 0x0000000613137c10 */ /* 0x000fe2000ff1e0ff */
[----:B------:R-:W-:Y:S01]  /*42f0*/  VIADD R16, R10, 0x100 ;  /* 0x000001000a107836 */ /* 0x000fe20000000000 */
[----:B------:R-:W-:-:S03]  /*4300*/  LOP3.LUT P5, RZ, R3, 0xff, RZ, 0xc0, !PT ;  /* 0x000000ff03ff7812 */ /* 0x000fc600078ac0ff */
[----:B------:R-:W-:Y:S01]  /*4310*/  IMAD.X R20, R20, 0x1, R8, P0 ;  /* 0x0000000114147824 */ /* 0x000fe200000e0608 */
[----:B------:R-:W-:-:S04]  /*4320*/  ISETP.LT.U32.AND P0, PT, R19, R2, PT ;  /* 0x000000021300720c */ /* 0x000fc80003f01070 */
[----:B------:R-:W-:Y:S02]  /*4330*/  ISETP.LT.AND.EX P0, PT, R20, R5, PT, P0 ;  /* 0x000000051400720c */ /* 0x000fe40003f01300 */
[----:B--2---:R-:W-:-:S04]  /*4340*/  ISETP.GE.AND P4, PT, R15, 0x5, PT ;  /* 0x000000050f00780c */ /* 0x004fc80003f86270 */
[----:B------:R-:W-:Y:S02]  /*4350*/  SEL R15, RZ, 0x1, P4 ;  /* 0x00000001ff0f7807 */ /* 0x000fe40002000000 */
[----:B------:R-:W-:Y:S02]  /*4360*/  @P5 SEL R15, R3, 0x1, P4 ;  /* 0x00000001030f5807 */ /* 0x000fe40002000000 */
[----:B---3--:R-:W-:Y:S02]  /*4370*/  ISETP.GE.AND P2, PT, R17, 0x5, PT ;  /* 0x000000051100780c */ /* 0x008fe40003f46270 */
[----:B------:R-:W-:-:S03]  /*4380*/  LOP3.LUT P3, RZ, R15, 0xff, RZ, 0xc0, !PT ;  /* 0x000000ff0fff7812 */ /* 0x000fc6000786c0ff */
[----:B------:R-:W-:Y:S02]  /*4390*/  @!P4 SEL R2, R19, R2, P0 ;  /* 0x000000021302c207 */ /* 0x000fe40000000000 */
[----:B------:R-:W-:Y:S02]  /*43a0*/  @!P4 SEL R5, R20, R5, P0 ;  /* 0x000000051405c207 */ /* 0x000fe40000000000 */
[----:B------:R-:W-:Y:S02]  /*43b0*/  IADD3 R16, P0, P4, R9, UR6, R16 ;  /* 0x0000000609107c10 */ /* 0x000fe4000fc1e010 */
[----:B------:R-:W-:Y:S01]  /*43c0*/  SEL R17, R19, R2, !P5 ;  /* 0x0000000213117207 */ /* 0x000fe20006800000 */
[----:B------:R-:W-:Y:S01]  /*43d0*/  VIADD R2, R10, 0x200 ;  /* 0x000002000a027836 */ /* 0x000fe20000000000 */
[----:B------:R-:W-:Y:S02]  /*43e0*/  IADD3.X R3, PT, PT, R11, R8, RZ, P0, P4 ;  /* 0x000000080b037210 */ /* 0x000fe400007e84ff */
[----:B0-----:R-:W-:-:S02]  /*43f0*/  SEL R6, R20, R5, !P5 ;  /* 0x0000000514067207 */ /* 0x001fc40006800000 */
[CC--:B------:R-:W-:Y:S02]  /*4400*/  ISETP.LT.U32.AND P0, PT, R16.reuse, R17.reuse, PT ;  /* 0x000000111000720c */ /* 0x0c0fe40003f01070 */
[----:B------:R-:W-:Y:S02]  /*4410*/  SEL R5, RZ, 0x1, P2 ;  /* 0x00000001ff057807 */ /* 0x000fe40001000000 */
[-C--:B------:R-:W-:Y:S02]  /*4420*/  ISETP.LT.AND.EX P0, PT, R3, R6.reuse, PT, P0 ;  /* 0x000000060300720c */ /* 0x080fe40003f01300 */
[----:B------:R-:W-:Y:S02]  /*4430*/  @P3 SEL R5, R15, 0x1, P2 ;  /* 0x000000010f053807 */ /* 0x000fe40001000000 */
[----:B------:R-:W-:Y:S02]  /*4440*/  @!P2 SEL R17, R16, R17, P0 ;  /* 0x000000111011a207 */ /* 0x000fe40000000000 */
[----:B------:R-:W-:-:S02]  /*4450*/  @!P2 SEL R6, R3, R6, P0 ;  /* 0x000000060306a207 */ /* 0x000fc40000000000 */
[----:B----4-:R-:W-:Y:S02]  /*4460*/  ISETP.GE.AND P5, PT, R18, 0x5, PT ;  /* 0x000000051200780c */ /* 0x010fe40003fa6270 */
[----:B------:R-:W-:Y:S01]  /*4470*/  IADD3 R7, P0, P2, R9, UR6, R2 ;  /* 0x0000000609077c10 */ /* 0x000fe2000fa1e002 */
[----:B------:R-:W-:Y:S01]  /*4480*/  VIADD R2, R10, 0x300 ;  /* 0x000003000a027836 */ /* 0x000fe20000000000 */
[----:B------:R-:W-:Y:S01]  /*4490*/  SEL R16, R16, R17, !P3 ;  /* 0x0000001110107207 */ /* 0x000fe20005800000 */
[----:B------:R-:W-:Y:S01]  /*44a0*/  VIADD R10, R10, 0x400 ;  /* 0x000004000a0a7836 */ /* 0x000fe20000000000 */
[----:B------:R-:W-:Y:S02]  /*44b0*/  LOP3.LUT P4, RZ, R5, 0xff, RZ, 0xc0, !PT ;  /* 0x000000ff05ff7812 */ /* 0x000fe4000788c0ff */
[----:B------:R-:W-:Y:S02]  /*44c0*/  SEL R3, R3, R6, !P3 ;  /* 0x0000000603037207 */ /* 0x000fe40005800000 */
[----:B------:R-:W-:-:S02]  /*44d0*/  IADD3.X R6, PT, PT, R11, R8, RZ, P0, P2 ;  /* 0x000000080b067210 */ /* 0x000fc400007e44ff */
[-C--:B------:R-:W-:Y:S02]  /*44e0*/  ISETP.LT.U32.AND P0, PT, R7, R16.reuse, PT ;  /* 0x000000100700720c */ /* 0x080fe40003f01070 */
[----:B------:R-:W-:Y:S02]  /*44f0*/  SEL R15, RZ, 0x1, P5 ;  /* 0x00000001ff0f7807 */ /* 0x000fe40002800000 */
[----:B------:R-:W-:Y:S02]  /*4500*/  ISETP.LT.AND.EX P0, PT, R6, R3, PT, P0 ;  /* 0x000000030600720c */ /* 0x000fe40003f01300 */
[----:B-----5:R-:W-:Y:S02]  /*4510*/  ISETP.GE.AND P2, PT, R13, 0x5, PT ;  /* 0x000000050d00780c */ /* 0x020fe40003f46270 */
[----:B------:R-:W-:Y:S02]  /*4520*/  @!P5 SEL R16, R7, R16, P0 ;  /* 0x000000100710d207 */ /* 0x000fe40000000000 */
[----:B------:R-:W-:-:S02]  /*4530*/  @P4 SEL R15, R5, 0x1, P5 ;  /* 0x00000001050f4807 */ /* 0x000fc40002800000 */
[C---:B------:R-:W-:Y:S02]  /*4540*/  @!P5 SEL R3, R6.reuse, R3, P0 ;  /* 0x000000030603d207 */ /* 0x040fe40000000000 */
[----:B------:R-:W-:Y:S02]  /*4550*/  IADD3 R2, P0, P5, R9, UR6, R2 ;  /* 0x0000000609027c10 */ /* 0x000fe4000fd1e002 */
[----:B------:R-:W-:Y:S02]  /*4560*/  SEL R7, R7, R16, !P4 ;  /* 0x0000001007077207 */ /* 0x000fe40006000000 */
[----:B------:R-:W-:Y:S02]  /*4570*/  LOP3.LUT P3, RZ, R15, 0xff, RZ, 0xc0, !PT ;  /* 0x000000ff0fff7812 */ /* 0x000fe4000786c0ff */
[----:B------:R-:W-:Y:S02]  /*4580*/  IADD3.X R5, PT, PT, R11, R8, RZ, P0, P5 ;  /* 0x000000080b057210 */ /* 0x000fe400007ea4ff */
[----:B------:R-:W-:-:S02]  /*4590*/  SEL R6, R6, R3, !P4 ;  /* 0x0000000306067207 */ /* 0x000fc40006000000 */
[----:B------:R-:W-:Y:S02]  /*45a0*/  ISETP.LT.U32.AND P0, PT, R2, R7, PT ;  /* 0x000000070200720c */ /* 0x000fe40003f01070 */
[----:B------:R-:W-:Y:S02]  /*45b0*/  SEL R3, RZ, 0x1, P2 ;  /* 0x00000001ff037807 */ /* 0x000fe40001000000 */
[----:B------:R-:W-:-:S03]  /*45c0*/  ISETP.LT.AND.EX P0, PT, R5, R6, PT, P0 ;  /* 0x000000060500720c */ /* 0x000fc60003f01300 */
[----:B------:R-:W-:Y:S02]  /*45d0*/  @P3 SEL R3, R15, 0x1, P2 ;  /* 0x000000010f033807 */ /* 0x000fe40001000000 */
[C---:B------:R-:W-:Y:S02]  /*45e0*/  @!P2 SEL R7, R2.reuse, R7, P0 ;  /* 0x000000070207a207 */ /* 0x040fe40000000000 */
[C---:B------:R-:W-:Y:S02]  /*45f0*/  @!P2 SEL R6, R5.reuse, R6, P0 ;  /* 0x000000060506a207 */ /* 0x040fe40000000000 */
[----:B------:R-:W-:Y:S02]  /*4600*/  SEL R2, R2, R7, !P3 ;  /* 0x0000000702027207 */ /* 0x000fe40005800000 */
[----:B------:R-:W-:-:S07]  /*4610*/  SEL R5, R5, R6, !P3 ;  /* 0x0000000605057207 */ /* 0x000fce0005800000 */
.L_x_116:
[----:B------:R-:W-:Y:S05]  /*4620*/  BSYNC.RECONVERGENT B2 ;  /* 0x0000000000027941 */ /* 0x000fea0003800200 */
.L_x_115:
[----:B------:R-:W-:Y:S05]  /*4630*/  @!P1 BRA `(.L_x_111) ;  /* 0x0000000000e49947 */ /* 0x000fea0003800000 */
[----:B------:R-:W-:Y:S01]  /*4640*/  ISETP.NE.AND P0, PT, R14, 0x1, PT ;  /* 0x000000010e00780c */ /* 0x000fe20003f05270 */
[----:B------:R-:W-:Y:S01]  /*4650*/  BSSY.RECONVERGENT B2, `(.L_x_117) ;  /* 0x0000024000027945 */ /* 0x000fe20003800200 */
[----:B------:R-:W-:-:S11]  /*4660*/  LOP3.LUT P1, RZ, R12, 0x100, RZ, 0xc0, !PT ;  /* 0x000001000cff7812 */ /* 0x000fd6000782c0ff */
[----:B------:R-:W-:Y:S05]  /*4670*/  @!P0 BRA `(.L_x_118) ;  /* 0x0000000000848947 */ /* 0x000fea0003800000 */
[----:B------:R-:W-:-:S05]  /*4680*/  IADD3 R12, P0, PT, R10, R9, RZ ;  /* 0x000000090a0c7210 */ /* 0x000fca0007f1e0ff */
[----:B------:R-:W-:Y:S01]  /*4690*/  IMAD.X R13, RZ, RZ, R11, P0 ;  /* 0x000000ffff0d7224 */ /* 0x000fe200000e060b */
[----:B------:R-:W-:-:S04]  /*46a0*/  LEA R6, P0, R12, UR8, 0x2 ;  /* 0x000000080c067c11 */ /* 0x000fc8000f8010ff */
[----:B------:R-:W-:-:S05]  /*46b0*/  LEA.HI.X R7, R12, UR9, R13, 0x2, P0 ;  /* 0x000000090c077c11 */ /* 0x000fca00080f140d */
[----:B------:R-:W2:Y:S04]  /*46c0*/  LDG.E R14, desc[UR10][R6.64] ;  /* 0x0000000a060e7981 */ /* 0x000ea8000c1e1900 */
[----:B------:R-:W3:Y:S01]  /*46d0*/  LDG.E R16, desc[UR10][R6.64+0x400] ;  /* 0x0004000a06107981 */ /* 0x000ee2000c1e1900 */
[----:B------:R-:W-:Y:S02]  /*46e0*/  IADD3 R15, P0, PT, R12, UR6, RZ ;  /* 0x000000060c0f7c10 */ /* 0x000fe4000ff1e0ff */
[----:B------:R-:W-:-:S03]  /*46f0*/  LOP3.LUT P2, RZ, R3, 0xff, RZ, 0xc0, !PT ;  /* 0x000000ff03ff7812 */ /* 0x000fc6000784c0ff */
[----:B------:R-:W-:Y:S01]  /*4700*/  IMAD.X R12, R13, 0x1, R8, P0 ;  /* 0x000000010d0c7824 */ /* 0x000fe200000e0608 */
[----:B------:R-:W-:-:S04]  /*4710*/  ISETP.LT.U32.AND P0, PT, R15, R2, PT ;  /* 0x000000020f00720c */ /* 0x000fc80003f01070 */
[----:B------:R-:W-:Y:S02]  /*4720*/  ISETP.LT.AND.EX P0, PT, R12, R5, PT, P0 ;  /* 0x000000050c00720c */ /* 0x000fe40003f01300 */
[----:B--2---:R-:W-:Y:S01]  /*4730*/  ISETP.GE.AND P3, PT, R14, 0x5, PT ;  /* 0x000000050e00780c */ /* 0x004fe20003f66270 */
[C---:B------:R-:W-:Y:S02]  /*4740*/  VIADD R14, R10.reuse, 0x100 ;  /* 0x000001000a0e7836 */ /* 0x040fe40000000000 */
[----:B------:R-:W-:Y:S01]  /*4750*/  VIADD R10, R10, 0x200 ;  /* 0x000002000a0a7836 */ /* 0x000fe20000000000 */
[----:B------:R-:W-:Y:S02]  /*4760*/  SEL R13, RZ, 0x1, P3 ;  /* 0x00000001ff0d7807 */ /* 0x000fe40001800000 */
[----:B------:R-:W-:-:S07]  /*4770*/  @P2 SEL R13, R3, 0x1, P3 ;  /* 0x00000001030d2807 */ /* 0x000fce0001800000 */
[----:B------:R-:W-:Y:S02]  /*4780*/  @!P3 SEL R2, R15, R2, P0 ;  /* 0x000000020f02b207 */ /* 0x000fe40000000000 */
[----:B------:R-:W-:Y:S02]  /*4790*/  @!P3 SEL R5, R12, R5, P0 ;  /* 0x000000050c05b207 */ /* 0x000fe40000000000 */
[----:B---3--:R-:W-:Y:S02]  /*47a0*/  ISETP.GE.AND P3, PT, R16, 0x5, PT ;  /* 0x000000051000780c */ /* 0x008fe40003f66270 */
[----:B------:R-:W-:Y:S02]  /*47b0*/  IADD3 R3, P0, P4, R9, UR6, R14 ;  /* 0x0000000609037c10 */ /* 0x000fe4000fc1e00e */
[----:B------:R-:W-:Y:S02]  /*47c0*/  SEL R2, R15, R2, !P2 ;  /* 0x000000020f027207 */ /* 0x000fe40005000000 */
[----:B------:R-:W-:-:S02]  /*47d0*/  SEL R5, R12, R5, !P2 ;  /* 0x000000050c057207 */ /* 0x000fc40005000000 */
[----:B------:R-:W-:Y:S02]  /*47e0*/  LOP3.LUT P2, RZ, R13, 0xff, RZ, 0xc0, !PT ;  /* 0x000000ff0dff7812 */ /* 0x000fe4000784c0ff */
[----:B------:R-:W-:Y:S02]  /*47f0*/  IADD3.X R6, PT, PT, R11, R8, RZ, P0, P4 ;  /* 0x000000080b067210 */ /* 0x000fe400007e84ff */
[----:B------:R-:W-:Y:S02]  /*4800*/  ISETP.LT.U32.AND P0, PT, R3, R2, PT ;  /* 0x000000020300720c */ /* 0x000fe40003f01070 */
[----:B------:R-:W-:Y:S02]  /*4810*/  SEL R7, RZ, 0x1, P3 ;  /* 0x00000001ff077807 */ /* 0x000fe40001800000 */
[----:B------:R-:W-:-:S04]  /*4820*/  ISETP.LT.AND.EX P0, PT, R6, R5, PT, P0 ;  /* 0x000000050600720c */ /* 0x000fc80003f01300 */
[----:B------:R-:W-:Y:S02]  /*4830*/  @!P3 SEL R2, R3, R2, P0 ;  /* 0x000000020302b207 */ /* 0x000fe40000000000 */
[C---:B------:R-:W-:Y:S02]  /*4840*/  @!P3 SEL R5, R6.reuse, R5, P0 ;  /* 0x000000050605b207 */ /* 0x040fe40000000000 */
[----:B------:R-:W-:Y:S02]  /*4850*/  @P2 SEL R7, R13, 0x1, P3 ;  /* 0x000000010d072807 */ /* 0x000fe40001800000 */
[----:B------:R-:W-:Y:S02]  /*4860*/  SEL R2, R3, R2, !P2 ;  /* 0x0000000203027207 */ /* 0x000fe40005000000 */
[----:B------:R-:W-:Y:S02]  /*4870*/  SEL R5, R6, R5, !P2 ;  /* 0x0000000506057207 */ /* 0x000fe40005000000 */
[----:B------:R-:W-:-:S07]  /*4880*/  PRMT R3, R7, 0x7610, R3 ;  /* 0x0000761007037816 */ /* 0x000fce0000000003 */
.L_x_118:
[----:B------:R-:W-:Y:S05]  /*4890*/  BSYNC.RECONVERGENT B2 ;  /* 0x0000000000027941 */ /* 0x000fea0003800200 */
.L_x_117:
[----:B------:R-:W-:Y:S05]  /*48a0*/  @P1 BRA `(.L_x_111) ;  /* 0x0000000000481947 */ /* 0x000fea0003800000 */
[----:B------:R-:W-:-:S05]  /*48b0*/  IADD3 R9, P0, PT, R10, R9, RZ ;  /* 0x000000090a097210 */ /* 0x000fca0007f1e0ff */
[----:B------:R-:W-:Y:S01]  /*48c0*/  IMAD.X R10, RZ, RZ, R11, P0 ;  /* 0x000000ffff0a7224 */ /* 0x000fe200000e060b */
[----:B------:R-:W-:-:S04]  /*48d0*/  LEA R6, P0, R9, UR8, 0x2 ;  /* 0x0000000809067c11 */ /* 0x000fc8000f8010ff */
[----:B------:R-:W-:-:S05]  /*48e0*/  LEA.HI.X R7, R9, UR9, R10, 0x2, P0 ;  /* 0x0000000909077c11 */ /* 0x000fca00080f140a */
[----:B------:R-:W2:Y:S01]  /*48f0*/  LDG.E R6, desc[UR10][R6.64] ;  /* 0x0000000a06067981 */ /* 0x000ea2000c1e1900 */
[----:B------:R-:W-:Y:S02]  /*4900*/  IADD3 R9, P0, PT, R9, UR6, RZ ;  /* 0x0000000609097c10 */ /* 0x000fe4000ff1e0ff */
[----:B------:R-:W-:-:S03]  /*4910*/  LOP3.LUT P2, RZ, R3, 0xff, RZ, 0xc0, !PT ;  /* 0x000000ff03ff7812 */ /* 0x000fc6000784c0ff */
[----:B------:R-:W-:Y:S01]  /*4920*/  IMAD.X R10, R10, 0x1, R8, P0 ;  /* 0x000000010a0a7824 */ /* 0x000fe200000e0608 */
        /* <DEDUP_REMOVED lines=10> */
.L_x_111:
[----:B------:R-:W-:Y:S05]  /*49d0*/  BSYNC.RECONVERGENT B1 ;  /* 0x0000000000017941 */ /* 0x000fea0003800200 */
.L_x_108:
        /* <DEDUP_REMOVED lines=24> */
.L_x_120:
[----:B------:R-:W-:Y:S05]  /*4b60*/  BSYNC.RECONVERGENT B1 ;  /* 0x0000000000017941 */ /* 0x000fea0003800200 */
.L_x_119:
        /* <DEDUP_REMOVED lines=23> */
.L_x_122:
[----:B------:R-:W-:Y:S05]  /*4ce0*/  BSYNC.RECONVERGENT B1 ;  /* 0x0000000000017941 */ /* 0x000fea0003800200 */
.L_x_121:
        /* <DEDUP_REMOVED lines=20> */
.L_x_124:
[----:B------:R-:W-:Y:S05]  /*4e30*/  BSYNC.RECONVERGENT B1 ;  /* 0x0000000000017941 */ /* 0x000fea0003800200 */
.L_x_123:
        /* <DEDUP_REMOVED lines=20> */
.L_x_126:
[----:B------:R-:W-:Y:S05]  /*4f80*/  BSYNC.RECONVERGENT B1 ;  /* 0x0000000000017941 */ /* 0x000fea0003800200 */
.L_x_125:
        /* <DEDUP_REMOVED lines=20> */
.L_x_128:
[----:B------:R-:W-:Y:S05]  /*50d0*/  BSYNC.RECONVERGENT B1 ;  /* 0x0000000000017941 */ /* 0x000fea0003800200 */
.L_x_127:
        /* <DEDUP_REMOVED lines=12> */
.L_x_130:
[----:B------:R-:W-:Y:S05]  /*51a0*/  BSYNC.RECONVERGENT B1 ;  /* 0x0000000000017941 */ /* 0x000fea0003800200 */
.L_x_129:
        /* <DEDUP_REMOVED lines=83> */
[----:B------:R-:W-:-:S07]  /*56e0*/  SEL R5, R5, R9, !P2 ;  /* 0x0000000905057207 */ /* 0x000fce0005000000 */
.L_x_89:
[----:B------:R-:W-:Y:S05]  /*56f0*/  BSYNC.RECONVERGENT B0 ;  /* 0x0000000000007941 */ /* 0x000fea0003800200 */
.L_x_64:
[----:B------:R-:W-:Y:S05]  /*5700*/  @P1 EXIT ;  /* 0x000000000000194d */ /* 0x000fea0003800000 */
[----:B01--4-:R-:W0:Y:S01]  /*5710*/  LDC.64 R6, c[0x0][0x398] ;  /* 0x0000e600ff067b82 */ /* 0x013e220000000a00 */
[----:B------:R-:W-:Y:S02]  /*5720*/  IMAD.MOV.U32 R4, RZ, RZ, R2 ;  /* 0x000000ffff047224 */ /* 0x000fe400078e0002 */
[----:B0-----:R-:W-:-:S05]  /*5730*/  IMAD.WIDE.U32 R6, R0, 0x10, R6 ;  /* 0x0000001000067825 */ /* 0x001fca00078e0006 */
[----:B------:R-:W-:Y:S04]  /*5740*/  STG.E.64 desc[UR10][R6.64+0x8], R4 ;  /* 0x0000080406007986 */ /* 0x000fe8000c101b0a */
[----:B------:R-:W-:Y:S01]  /*5750*/  STG.E.U8 desc[UR10][R6.64], R3 ;  /* 0x0000000306007986 */ /* 0x000fe2000c10110a */
[----:B------:R-:W-:Y:S05]  /*5760*/  EXIT ;  /* 0x000000000000794d */ /* 0x000fea0003800000 */
.L_x_131:
        /* <DEDUP_REMOVED lines=9> */
.L_x_404:


//--------------------- .text._ZN3cub18CUB_300001_SM_10006detail6reduce28DeviceReduceSingleTileKernelINS2_10policy_hubIN4cuda3std3__45tupleIJblEEEyN6thrust24THRUST_300001_SM_1000_NS8cuda_cub9__find_if7functorIS9_EEE10Policy1000ENSB_12zip_iteratorINS8_IJNSD_26transform_input_iterator_tIbNSB_6detail15normal_iteratorINSB_10device_ptrIiEEEENS7_10__not_fn_tI17greater_than_fourEEEENSB_17counting_iteratorIlNSB_11use_defaultESU_SU_EEEEEEEPS9_ySF_S9_S9_NS7_10__identityEEEvT0_T1_T2_T3_T4_T6_ --------------------------
	.section	.text._ZN3cub18CUB_300001_SM_10006detail6reduce28DeviceReduceSingleTileKernelINS2_10policy_hubIN4cuda3std3__45tupleIJblEEEyN6thrust24THRUST_300001_SM_1000_NS8cuda_cub9__find_if7functorIS9_EEE10Policy1000ENSB_12zip_iteratorINS8_IJNSD_26transform_input_iterator_tIbNSB_6detail15normal_iteratorINSB_10device_ptrIiEEEENS7_10__not_fn_tI17greater_than_fourEEEENSB_17counting_iteratorIlNSB_11use_defaultESU_SU_EEEEEEEPS9_ySF_S9_S9_NS7_10__identityEEEvT0_T1_T2_T3_T4_T6_,"ax",@progbits
	.align	128
        .global         _ZN3cub18CUB_300001_SM_10006detail6reduce28DeviceReduceSingleTileKernelINS2_10policy_hubIN4cuda3std3__45tupleIJblEEEyN6thrust24THRUST_300001_SM_1000_NS8cuda_cub9__find_if7functorIS9_EEE10Policy1000ENSB_12zip_iteratorINS8_IJNSD_26transform_input_iterator_tIbNSB_6detail15normal_iteratorINSB_10device_ptrIiEEEENS7_10__not_fn_tI17greater_than_fourEEEENSB_17counting_iteratorIlNSB_11use_defaultESU_SU_EEEEEEEPS9_ySF_S9_S9_NS7_10__identityEEEvT0_T1_T2_T3_T4_T6_
        .type           _ZN3cub18CUB_300001_SM_10006detail6reduce28DeviceReduceSingleTileKernelINS2_10policy_hubIN4cuda3std3__45tupleIJblEEEyN6thrust24THRUST_300001_SM_1000_NS8cuda_cub9__find_if7functorIS9_EEE10Policy1000ENSB_12zip_iteratorINS8_IJNSD_26transform_input_iterator_tIbNSB_6detail15normal_iteratorINSB_10device_ptrIiEEEENS7_10__not_fn_tI17greater_than_fourEEEENSB_17counting_iteratorIlNSB_11use_defaultESU_SU_EEEEEEEPS9_ySF_S9_S9_NS7_10__identityEEEvT0_T1_T2_T3_T4_T6_,@function
        .size           _ZN3cub18CUB_300001_SM_10006detail6reduce28DeviceReduceSingleTileKernelINS2_10policy_hubIN4cuda3std3__45tupleIJblEEEyN6thrust24THRUST_300001_SM_1000_NS8cuda_cub9__find_if7functorIS9_EEE10Policy1000ENSB_12zip_iteratorINS8_IJNSD_26transform_input_iterator_tIbNSB_6detail15normal_iteratorINSB_10device_ptrIiEEEENS7_10__not_fn_tI17greater_than_fourEEEENSB_17counting_iteratorIlNSB_11use_defaultESU_SU_EEEEEEEPS9_ySF_S9_S9_NS7_10__identityEEEvT0_T1_T2_T3_T4_T6_,(.L_x_405 - _ZN3cub18CUB_300001_SM_10006detail6reduce28DeviceReduceSingleTileKernelINS2_10policy_hubIN4cuda3std3__45tupleIJblEEEyN6thrust24THRUST_300001_SM_1000_NS8cuda_cub9__find_if7functorIS9_EEE10Policy1000ENSB_12zip_iteratorINS8_IJNSD_26transform_input_iterator_tIbNSB_6detail15normal_iteratorINSB_10device_ptrIiEEEENS7_10__not_fn_tI17greater_than_fourEEEENSB_17counting_iteratorIlNSB_11use_defaultESU_SU_EEEEEEEPS9_ySF_S9_S9_NS7_10__identityEEEvT0_T1_T2_T3_T4_T6_)
        .other          _ZN3cub18CUB_300001_SM_10006detail6reduce28DeviceReduceSingleTileKernelINS2_10policy_hubIN4cuda3std3__45tupleIJblEEEyN6thrust24THRUST_300001_SM_1000_NS8cuda_cub9__find_if7functorIS9_EEE10Policy1000ENSB_12zip_iteratorINS8_IJNSD_26transform_input_iterator_tIbNSB_6detail15normal_iteratorINSB_10device_ptrIiEEEENS7_10__not_fn_tI17greater_than_fourEEEENSB_17counting_iteratorIlNSB_11use_defaultESU_SU_EEEEEEEPS9_ySF_S9_S9_NS7_10__identityEEEvT0_T1_T2_T3_T4_T6_,@"STO_CUDA_ENTRY STV_DEFAULT"
_ZN3cub18CUB_300001_SM_10006detail6reduce28DeviceReduceSingleTileKernelINS2_10policy_hubIN4cuda3std3__45tupleIJblEEEyN6thrust24THRUST_300001_SM_1000_NS8cuda_cub9__find_if7functorIS9_EEE10Policy1000ENSB_12zip_iteratorINS8_IJNSD_26transform_input_iterator_tIbNSB_6detail15normal_iteratorINSB_10device_ptrIiEEEENS7_10__not_fn_tI17greater_than_fourEEEENSB_17counting_iteratorIlNSB_11use_defaultESU_SU_EEEEEEEPS9_ySF_S9_S9_NS7_10__identityEEEvT0_T1_T2_T3_T4_T6_:
.text._ZN3cub18CUB_300001_SM_10006detail6reduce28DeviceReduceSingleTileKernelINS2_10policy_hubIN4cuda3std3__45tupleIJblEEEyN6thrust24THRUST_300001_SM_1000_NS8cuda_cub9__find_if7functorIS9_EEE10Policy1000ENSB_12zip_iteratorINS8_IJNSD_26transform_input_iterator_tIbNSB_6detail15normal_iteratorINSB_10device_ptrIiEEEENS7_10__not_fn_tI17greater_than_fourEEEENSB_17counting_iteratorIlNSB_11use_defaultESU_SU_EEEEEEEPS9_ySF_S9_S9_NS7_10__identityEEEvT0_T1_T2_T3_T4_T6_:
[----:B------:R-:W-:Y:S01]  /*0000*/  LDC R1, c[0x0][0x37c] ;  /* 0x0000df00ff017b82 */ /* 0x000fe20000000800 */
[----:B------:R-:W0:Y:S07]  /*0010*/  LDCU.64 UR4, c[0x0][0x3a0] ;  /* 0x00007400ff0477ac */ /* 0x000e2e0008000a00 */
[----:B------:R-:W1:Y:S01]  /*0020*/  LDC.U8 R0, c[0x0][0x3b0] ;  /* 0x0000ec00ff007b82 */ /* 0x000e620000000000 */
[----:B------:R-:W2:Y:S01]  /*0030*/  LDCU.64 UR8, c[0x0][0x358] ;  /* 0x00006b00ff0877ac */ /* 0x000ea20008000a00 */
[----:B0-----:R-:W-:-:S04]  /*0040*/  UISETP.NE.U32.AND UP0, UPT, UR4, URZ, UPT ;  /* 0x000000ff0400728c */ /* 0x001fc8000bf05070 */
[----:B------:R-:W-:-:S09]  /*0050*/  UISETP.NE.AND.EX UP0, UPT, UR5, URZ, UPT, UP0 ;  /* 0x000000ff0500728c */ /* 0x000fd2000bf05300 */
        /* <DEDUP_REMOVED lines=9> */
.L_x_132:
[----:B------:R-:W-:Y:S01]  /*00f0*/  UISETP.GT.U32.AND UP0, UPT, UR4, 0x3ff, UPT ;  /* 0x000003ff0400788c */ /* 0x000fe2000bf04070 */
[----:B------:R-:W-:Y:S03]  /*0100*/  BSSY.RECONVERGENT B0, `(.L_x_133) ;  /* 0x000052d000007945 */ /* 0x000fe60003800200 */
[----:B------:R-:W-:-:S09]  /*0110*/  UISETP.GT.U32.AND.EX UP0, UPT, UR5, URZ, UPT, UP0 ;  /* 0x000000ff0500728c */ /* 0x000fd2000bf04100 */
[----:B------:R-:W-:Y:S05]  /*0120*/  BRA.U UP0, `(.L_x_134) ;  /* 0x0000002d00907547 */ /* 0x000fea000b800000 */
[----:B------:R-:W0:Y:S01]  /*0130*/  S2R R11, SR_TID.X ;  /* 0x00000000000b7919 */ /* 0x000e220000002100 */
[----:B------:R-:W-:Y:S01]  /*0140*/  IMAD.MOV.U32 R2, RZ, RZ, RZ ;  /* 0x000000ffff027224 */ /* 0x000fe200078e00ff */
[----:B------:R-:W2:Y:S01]  /*0150*/  LDCU.64 UR6, c[0x0][0x390] ;  /* 0x00007200ff0677ac */ /* 0x000ea20008000a00 */
[----:B0-----:R-:W-:-:S13]  /*0160*/  ISETP.GE.U32.AND P0, PT, R11, UR4, PT ;  /* 0x000000040b007c0c */ /* 0x001fda000bf06070 */
[----:B------:R-:W0:Y:S08]  /*0170*/  @!P0 LDC.64 R4, c[0x0][0x380] ;  /* 0x0000e000ff048b82 */ /* 0x000e300000000a00 */
[----:B------:R-:W3:Y:S01]  /*0180*/  @!P0 LDC.64 R6, c[0x0][0x390] ;  /* 0x0000e400ff068b82 */ /* 0x000ee20000000a00 */
[----:B0-----:R-:W-:-:S06]  /*0190*/  @!P0 IMAD.WIDE.U32 R4, R11, 0x4, R4 ;  /* 0x000000040b048825 */ /* 0x001fcc00078e0004 */
[----:B------:R0:W4:Y:S01]  /*01a0*/  @!P0 LDG.E R4, desc[UR8][R4.64] ;  /* 0x0000000804048981 */ /* 0x000122000c1e1900 */
[----:B------:R-:W-:Y:S01]  /*01b0*/  IMAD.MOV.U32 R13, RZ, RZ, R11 ;  /* 0x000000ffff0d7224 */ /* 0x000fe200078e000b */
[C---:B---3--:R-:W-:Y:S01]  /*01c0*/  @!P0 IADD3 R2, P3, PT, R11.reuse, R6, RZ ;  /* 0x000000060b028210 */ /* 0x048fe20007f7e0ff */
[----:B------:R-:W-:Y:S01]  /*01d0*/  @!P0 VIADD R13, R11, 0x100 ;  /* 0x000001000b0d8836 */ /* 0x000fe20000000000 */
[----:B------:R-:W-:Y:S01]  /*01e0*/  PRMT R3, RZ, 0x7610, R3 ;  /* 0x00007610ff037816 */ /* 0x000fe20000000003 */
[----:B------:R-:W-:Y:S03]  /*01f0*/  BSSY.RECONVERGENT B1, `(.L_x_135) ;  /* 0x00000fb000017945 */ /* 0x000fe60003800200 */
[----:B------:R-:W-:Y:S01]  /*0200*/  ISETP.GE.U32.AND P2, PT, R13, UR4, PT ;  /* 0x000000040d007c0c */ /* 0x000fe2000bf46070 */
[----:B0-----:R-:W-:Y:S02]  /*0210*/  IMAD.MOV.U32 R5, RZ, RZ, RZ ;  /* 0x000000ffff057224 */ /* 0x001fe400078e00ff */
[----:B------:R-:W-:Y:S01]  /*0220*/  @!P0 IMAD.X R5, RZ, RZ, R7, P3 ;  /* 0x000000ffff058224 */ /* 0x000fe200018e0607 */
[----:B----4-:R-:W-:-:S04]  /*0230*/  @!P0 ISETP.GE.AND P1, PT, R4, 0x5, PT ;  /* 0x000000050400880c */ /* 0x010fc80003f26270 */
[----:B------:R-:W-:-:S04]  /*0240*/  @!P0 SEL R6, RZ, 0x1, P1 ;  /* 0x00000001ff068807 */ /* 0x000fc80000800000 */
[----:B------:R-:W-:Y:S01]  /*0250*/  @!P0 PRMT R3, R6, 0x7610, R3 ;  /* 0x0000761006038816 */ /* 0x000fe20000000003 */
[----:B--2---:R-:W-:Y:S06]  /*0260*/  @P2 BRA `(.L_x_136) ;  /* 0x0000000c00cc2947 */ /* 0x004fec0003800000 */
[----:B------:R-:W-:Y:S01]  /*0270*/  LOP3.LUT R4, RZ, R13, RZ, 0x33, !PT ;  /* 0x0000000dff047212 */ /* 0x000fe200078e33ff */
[----:B------:R-:W-:Y:S04]  /*0280*/  BSSY.RECONVERGENT B2, `(.L_x_137) ;  /* 0x0000078000027945 */ /* 0x000fe80003800200 */
[----:B------:R-:W-:-:S05]  /*0290*/  VIADD R4, R4, UR4 ;  /* 0x0000000404047c36 */ /* 0x000fca0008000000 */
[C---:B------:R-:W-:Y:S02]  /*02a0*/  ISETP.GE.U32.AND P0, PT, R4.reuse, 0x700, PT ;  /* 0x000007000400780c */ /* 0x040fe40003f06070 */
[----:B------:R-:W-:-:S04]  /*02b0*/  LEA.HI R10, R4, 0x1, RZ, 0x18 ;  /* 0x00000001040a7811 */ /* 0x000fc800078fc0ff */
[----:B------:R-:W-:-:S04]  /*02c0*/  LOP3.LUT R23, R10, 0x7, RZ, 0xc0, !PT ;  /* 0x000000070a177812 */ /* 0x000fc800078ec0ff */
[----:B------:R-:W-:-:S03]  /*02d0*/  ISETP.NE.AND P1, PT, R23, RZ, PT ;  /* 0x000000ff1700720c */ /* 0x000fc60003f25270 */
[----:B------:R-:W-:Y:S10]  /*02e0*/  @!P0 BRA `(.L_x_138) ;  /* 0x0000000400c48947 */ /* 0x000ff40003800000 */
[----:B------:R-:W0:Y:S01]  /*02f0*/  LDC.64 R6, c[0x0][0x380] ;  /* 0x0000e000ff067b82 */ /* 0x000e220000000a00 */
[----:B------:R-:W-:-:S05]  /*0300*/  LOP3.LUT R12, R10, 0x1fffff8, RZ, 0xc0, !PT ;  /* 0x01fffff80a0c7812 */ /* 0x000fca00078ec0ff */
[----:B------:R-:W-:-:S07]  /*0310*/  IMAD.MOV R12, RZ, RZ, -R12 ;  /* 0x000000ffff0c7224 */ /* 0x000fce00078e0a0c */
.L_x_139:
[----:B0-----:R-:W-:-:S05]  /*0320*/  IMAD.WIDE.U32 R8, R13, 0x4, R6 ;  /* 0x000000040d087825 */ /* 0x001fca00078e0006 */
        /* <DEDUP_REMOVED lines=9> */
[----:B------:R-:W-:-:S02]  /*03c0*/  IMAD.MOV.U32 R24, RZ, RZ, R2 ;  /* 0x000000ffff187224 */ /* 0x000fc400078e0002 */
[----:B------:R-:W-:Y:S01]  /*03d0*/  VIADD R12, R12, 0x8 ;  /* 0x000000080c0c7836 */ /* 0x000fe20000000000 */
[----:B--2---:R-:W-:Y:S02]  /*03e0*/  ISETP.GE.AND P5, PT, R15, 0x5, PT ;  /* 0x000000050f00780c */ /* 0x004fe40003fa6270 */
[C---:B------:R-:W-:Y:S01]  /*03f0*/  IADD3 R15, P2, PT, R13.reuse, UR6, RZ ;  /* 0x000000060d0f7c10 */ /* 0x040fe2000ff5e0ff */
[----:B------:R-:W-:Y:S01]  /*0400*/  VIADD R13, R13, 0x800 ;  /* 0x000008000d0d7836 */ /* 0x000fe20000000000 */
[----:B------:R-:W-:Y:S02]  /*0410*/  SEL R21, RZ, 0x1, P5 ;  /* 0x00000001ff157807 */ /* 0x000fe40002800000 */
[----:B------:R-:W-:Y:S01]  /*0420*/  ISETP.LT.U32.AND P0, PT, R15, R24, PT ;  /* 0x000000180f00720c */ /* 0x000fe20003f01070 */
[----:B------:R-:W-:Y:S02]  /*0430*/  IMAD.X R2, RZ, RZ, UR7, P2 ;  /* 0x00000007ff027e24 */ /* 0x000fe400090e06ff */
[----:B------:R-:W-:-:S02]  /*0440*/  @P4 SEL R21, R3, 0x1, P5 ;  /* 0x0000000103154807 */ /* 0x000fc40002800000 */
[----:B------:R-:W-:Y:S02]  /*0450*/  IADD3 R3, P6, PT, R15, 0x100, RZ ;  /* 0x000001000f037810 */ /* 0x000fe40007fde0ff */
[-C--:B------:R-:W-:Y:S02]  /*0460*/  ISETP.LT.AND.EX P0, PT, R2, R5.reuse, PT, P0 ;  /* 0x000000050200720c */ /* 0x080fe40003f01300 */
[----:B------:R-:W-:Y:S01]  /*0470*/  LOP3.LUT P3, RZ, R21, 0xff, RZ, 0xc0, !PT ;  /* 0x000000ff15ff7812 */ /* 0x000fe2000786c0ff */
[----:B0-----:R-:W-:Y:S01]  /*0480*/  IMAD.X R9, RZ, RZ, R2, P6 ;  /* 0x000000ffff097224 */ /* 0x001fe200030e0602 */
[----:B------:R-:W-:Y:S02]  /*0490*/  @!P5 SEL R24, R15, R24, P0 ;  /* 0x000000180f18d207 */ /* 0x000fe40000000000 */
[----:B---3--:R-:W-:Y:S02]  /*04a0*/  ISETP.GE.AND P2, PT, R22, 0x5, PT ;  /* 0x000000051600780c */ /* 0x008fe40003f46270 */
[----:B------:R-:W-:-:S02]  /*04b0*/  @!P5 SEL R5, R2, R5, P0 ;  /* 0x000000050205d207 */ /* 0x000fc40000000000 */
[----:B------:R-:W-:Y:S02]  /*04c0*/  SEL R24, R15, R24, !P4 ;  /* 0x000000180f187207 */ /* 0x000fe40006000000 */
[----:B------:R-:W-:Y:S02]  /*04d0*/  SEL R22, R2, R5, !P4 ;  /* 0x0000000502167207 */ /* 0x000fe40006000000 */
[----:B------:R-:W-:Y:S02]  /*04e0*/  ISETP.LT.U32.AND P0, PT, R3, R24, PT ;  /* 0x000000180300720c */ /* 0x000fe40003f01070 */
[----:B------:R-:W-:Y:S02]  /*04f0*/  SEL R25, RZ, 0x1, P2 ;  /* 0x00000001ff197807 */ /* 0x000fe40001000000 */
[----:B------:R-:W-:Y:S02]  /*0500*/  ISETP.LT.AND.EX P0, PT, R9, R22, PT, P0 ;  /* 0x000000160900720c */ /* 0x000fe40003f01300 */
[----:B------:R-:W-:-:S02]  /*0510*/  @P3 SEL R25, R21, 0x1, P2 ;  /* 0x0000000115193807 */ /* 0x000fc40001000000 */
[----:B------:R-:W-:Y:S02]  /*0520*/  @!P2 SEL R24, R3, R24, P0 ;  /* 0x000000180318a207 */ /* 0x000fe40000000000 */
[----:B------:R-:W-:Y:S02]  /*0530*/  LOP3.LUT P5, RZ, R25, 0xff, RZ, 0xc0, !PT ;  /* 0x000000ff19ff7812 */ /* 0x000fe400078ac0ff */
[----:B------:R-:W-:Y:S02]  /*0540*/  @!P2 SEL R22, R9, R22, P0 ;  /* 0x000000160916a207 */ /* 0x000fe40000000000 */
[----:B------:R-:W-:Y:S02]  /*0550*/  IADD3 R8, P0, PT, R15, 0x200, RZ ;  /* 0x000002000f087810 */ /* 0x000fe40007f1e0ff */
[----:B----4-:R-:W-:Y:S02]  /*0560*/  ISETP.GE.AND P4, PT, R20, 0x5, PT ;  /* 0x000000051400780c */ /* 0x010fe40003f86270 */
[----:B------:R-:W-:Y:S01]  /*0570*/  SEL R3, R3, R24, !P3 ;  /* 0x0000001803037207 */ /* 0x000fe20005800000 */
[----:B------:R-:W-:Y:S01]  /*0580*/  IMAD.X R20, RZ, RZ, R2, P0 ;  /* 0x000000ffff147224 */ /* 0x000fe200000e0602 */
[----:B------:R-:W-:-:S02]  /*0590*/  SEL R9, R9, R22, !P3 ;  /* 0x0000001609097207 */ /* 0x000fc40005800000 */
[----:B------:R-:W-:Y:S02]  /*05a0*/  ISETP.LT.U32.AND P0, PT, R8, R3, PT ;  /* 0x000000030800720c */ /* 0x000fe40003f01070 */
[----:B------:R-:W-:Y:S02]  /*05b0*/  SEL R21, RZ, 0x1, P4 ;  /* 0x00000001ff157807 */ /* 0x000fe40002000000 */
[----:B------:R-:W-:Y:S02]  /*05c0*/  ISETP.LT.AND.EX P0, PT, R20, R9, PT, P0 ;  /* 0x000000091400720c */ /* 0x000fe40003f01300 */
[----:B------:R-:W-:Y:S02]  /*05d0*/  @P5 SEL R21, R25, 0x1, P4 ;  /* 0x0000000119155807 */ /* 0x000fe40002000000 */
[----:B------:R-:W-:Y:S02]  /*05e0*/  @!P4 SEL R3, R8, R3, P0 ;  /* 0x000000030803c207 */ /* 0x000fe40000000000 */
[----:B------:R-:W-:-:S02]  /*05f0*/  @!P4 SEL R9, R20, R9, P0 ;  /* 0x000000091409c207 */ /* 0x000fc40000000000 */
[----:B------:R-:W-:Y:S02]  /*0600*/  LOP3.LUT P2, RZ, R21, 0xff, RZ, 0xc0, !PT ;  /* 0x000000ff15ff7812 */ /* 0x000fe4000784c0ff */
[----:B------:R-:W-:Y:S02]  /*0610*/  IADD3 R5, P0, PT, R15, 0x300, RZ ;  /* 0x000003000f057810 */ /* 0x000fe40007f1e0ff */
[----:B-----5:R-:W-:Y:S02]  /*0620*/  ISETP.GE.AND P4, PT, R19, 0x5, PT ;  /* 0x000000051300780c */ /* 0x020fe40003f86270 */
[----:B------:R-:W-:Y:S02]  /*0630*/  SEL R8, R8, R3, !P5 ;  /* 0x0000000308087207 */ /* 0x000fe40006800000 */
[----:B------:R-:W-:Y:S01]  /*0640*/  SEL R20, R20, R9, !P5 ;  /* 0x0000000914147207 */ /* 0x000fe20006800000 */
[----:B------:R-:W-:Y:S01]  /*0650*/  IMAD.X R9, RZ, RZ, R2, P0 ;  /* 0x000000ffff097224 */ /* 0x000fe200000e0602 */
[----:B------:R-:W-:-:S02]  /*0660*/  ISETP.LT.U32.AND P0, PT, R5, R8, PT ;  /* 0x000000080500720c */ /* 0x000fc40003f01070 */
[----:B------:R-:W-:Y:S02]  /*0670*/  SEL R19, RZ, 0x1, P4 ;  /* 0x00000001ff137807 */ /* 0x000fe40002000000 */
[----:B------:R-:W-:Y:S02]  /*0680*/  ISETP.LT.AND.EX P0, PT, R9, R20, PT, P0 ;  /* 0x000000140900720c */ /* 0x000fe40003f01300 */
[----:B------:R-:W-:Y:S02]  /*0690*/  @P2 SEL R19, R21, 0x1, P4 ;  /* 0x0000000115132807 */ /* 0x000fe40002000000 */
[----:B------:R-:W-:Y:S02]  /*06a0*/  @!P4 SEL R8, R5, R8, P0 ;  /* 0x000000080508c207 */ /* 0x000fe40000000000 */
[----:B------:R-:W-:Y:S02]  /*06b0*/  @!P4 SEL R20, R9, R20, P0 ;  /* 0x000000140914c207 */ /* 0x000fe40000000000 */
[----:B------:R-:W-:-:S02]  /*06c0*/  IADD3 R3, P0, PT, R15, 0x400, RZ ;  /* 0x000004000f037810 */ /* 0x000fc40007f1e0ff */
[----:B------:R-:W-:Y:S02]  /*06d0*/  LOP3.LUT P3, RZ, R19, 0xff, RZ, 0xc0, !PT ;  /* 0x000000ff13ff7812 */ /* 0x000fe4000786c0ff */
[----:B------:R-:W-:Y:S02]  /*06e0*/  ISETP.GE.AND P4, PT, R18, 0x5, PT ;  /* 0x000000051200780c */ /* 0x000fe40003f86270 */
[----:B------:R-:W-:Y:S02]  /*06f0*/  SEL R18, R5, R8, !P2 ;  /* 0x0000000805127207 */ /* 0x000fe40005000000 */
[----:B------:R-:W-:Y:S01]  /*0700*/  SEL R9, R9, R20, !P2 ;  /* 0x0000001409097207 */ /* 0x000fe20005000000 */
[----:B------:R-:W-:Y:S01]  /*0710*/  IMAD.X R20, RZ, RZ, R2, P0 ;  /* 0x000000ffff147224 */ /* 0x000fe200000e0602 */
[----:B------:R-:W-:Y:S02]  /*0720*/  ISETP.LT.U32.AND P0, PT, R3, R18, PT ;  /* 0x000000120300720c */ /* 0x000fe40003f01070 */
[----:B------:R-:W-:-:S02]  /*0730*/  SEL R8, RZ, 0x1, P4 ;  /* 0x00000001ff087807 */ /* 0x000fc40002000000 */
[CC--:B------:R-:W-:Y:S02]  /*0740*/  ISETP.LT.AND.EX P0, PT, R20.reuse, R9.reuse, PT, P0 ;  /* 0x000000091400720c */ /* 0x0c0fe40003f01300 */
[----:B------:R-:W-:Y:S02]  /*0750*/  @P3 SEL R8, R19, 0x1, P4 ;  /* 0x0000000113083807 */ /* 0x000fe40002000000 */
[----:B------:R-:W-:Y:S02]  /*0760*/  @!P4 SEL R18, R3, R18, P0 ;  /* 0x000000120312c207 */ /* 0x000fe40000000000 */
[----:B------:R-:W-:Y:S02]  /*0770*/  @!P4 SEL R9, R20, R9, P0 ;  /* 0x000000091409c207 */ /* 0x000fe40000000000 */
[----:B------:R-:W-:Y:S02]  /*0780*/  IADD3 R5, P0, PT, R15, 0x500, RZ ;  /* 0x000005000f057810 */ /* 0x000fe40007f1e0ff */
[----:B------:R-:W-:-:S02]  /*0790*/  ISETP.GE.AND P2, PT, R17, 0x5, PT ;  /* 0x000000051100780c */ /* 0x000fc40003f46270 */
[----:B------:R-:W-:Y:S02]  /*07a0*/  LOP3.LUT P5, RZ, R8, 0xff, RZ, 0xc0, !PT ;  /* 0x000000ff08ff7812 */ /* 0x000fe400078ac0ff */
[----:B------:R-:W-:Y:S01]  /*07b0*/  SEL R18, R3, R18, !P3 ;  /* 0x0000001203127207 */ /* 0x000fe20005800000 */
[----:B------:R-:W-:Y:S01]  /*07c0*/  IMAD.X R3, RZ, RZ, R2, P0 ;  /* 0x000000ffff037224 */ /* 0x000fe200000e0602 */
        /* <DEDUP_REMOVED lines=35> */
.L_x_138:
[----:B------:R-:W-:Y:S05]  /*0a00*/  BSYNC.RECONVERGENT B2 ;  /* 0x0000000000027941 */ /* 0x000fea0003800200 */
.L_x_137:
[----:B------:R-:W-:Y:S05]  /*0a10*/  @!P1 BRA `(.L_x_136) ;  /* 0x0000000400e09947 */ /* 0x000fea0003800000 */
[----:B------:R-:W-:Y:S01]  /*0a20*/  ISETP.GE.U32.AND P0, PT, R23, 0x4, PT ;  /* 0x000000041700780c */ /* 0x000fe20003f06070 */
[----:B------:R-:W-:Y:S01]  /*0a30*/  BSSY.RECONVERGENT B2, `(.L_x_140) ;  /* 0x000003e000027945 */ /* 0x000fe20003800200 */
[----:B------:R-:W-:-:S11]  /*0a40*/  LOP3.LUT P1, R6, R10, 0x3, RZ, 0xc0, !PT ;  /* 0x000000030a067812 */ /* 0x000fd6000782c0ff */
[----:B------:R-:W-:Y:S05]  /*0a50*/  @!P0 BRA `(.L_x_141) ;  /* 0x0000000000ec8947 */ /* 0x000fea0003800000 */
[----:B------:R-:W0:Y:S01]  /*0a60*/  LDC.64 R8, c[0x0][0x380] ;  /* 0x0000e000ff087b82 */ /* 0x000e220000000a00 */
[----:B------:R-:W2:Y:S01]  /*0a70*/  LDCU.64 UR10, c[0x0][0x390] ;  /* 0x00007200ff0a77ac */ /* 0x000ea20008000a00 */
[----:B0-----:R-:W-:-:S05]  /*0a80*/  IMAD.WIDE.U32 R8, R13, 0x4, R8 ;  /* 0x000000040d087825 */ /* 0x001fca00078e0008 */
[----:B------:R-:W3:Y:S04]  /*0a90*/  LDG.E R7, desc[UR8][R8.64] ;  /* 0x0000000808077981 */ /* 0x000ee8000c1e1900 */
[----:B------:R-:W4:Y:S04]  /*0aa0*/  LDG.E R10, desc[UR8][R8.64+0x400] ;  /* 0x00040008080a7981 */ /* 0x000f28000c1e1900 */
[----:B------:R-:W5:Y:S04]  /*0ab0*/  LDG.E R12, desc[UR8][R8.64+0x800] ;  /* 0x00080008080c7981 */ /* 0x000f68000c1e1900 */
[----:B------:R0:W5:Y:S01]  /*0ac0*/  LDG.E R14, desc[UR8][R8.64+0xc00] ;  /* 0x000c0008080e7981 */ /* 0x000162000c1e1900 */
[----:B------:R-:W-:-:S02]  /*0ad0*/  LOP3.LUT P5, RZ, R3, 0xff, RZ, 0xc0, !PT ;  /* 0x000000ff03ff7812 */ /* 0x000fc400078ac0ff */
[----:B--2---:R-:W-:-:S04]  /*0ae0*/  IADD3 R15, P2, PT, R13, UR10, RZ ;  /* 0x0000000a0d0f7c10 */ /* 0x004fc8000ff5e0ff */
[----:B------:R-:W-:Y:S01]  /*0af0*/  ISETP.LT.U32.AND P0, PT, R15, R2, PT ;  /* 0x000000020f00720c */ /* 0x000fe20003f01070 */
[----:B------:R-:W-:-:S05]  /*0b00*/  IMAD.X R16, RZ, RZ, UR11, P2 ;  /* 0x0000000bff107e24 */ /* 0x000fca00090e06ff */
[----:B------:R-:W-:Y:S02]  /*0b10*/  ISETP.LT.AND.EX P0, PT, R16, R5, PT, P0 ;  /* 0x000000051000720c */ /* 0x000fe40003f01300 */
[----:B---3--:R-:W-:-:S04]  /*0b20*/  ISETP.GE.AND P4, PT, R7, 0x5, PT ;  /* 0x000000050700780c */ /* 0x008fc80003f86270 */
[----:B------:R-:W-:Y:S02]  /*0b30*/  SEL R7, RZ, 0x1, P4 ;  /* 0x00000001ff077807 */ /* 0x000fe40002000000 */
[----:B------:R-:W-:Y:S01]  /*0b40*/  @P5 SEL R7, R3, 0x1, P4 ;  /* 0x0000000103075807 */ /* 0x000fe20002000000 */
[----:B------:R-:W-:Y:S01]  /*0b50*/  VIADD R3, R13, 0x100 ;  /* 0x000001000d037836 */ /* 0x000fe20000000000 */
[----:B----4-:R-:W-:Y:S02]  /*0b60*/  ISETP.GE.AND P2, PT, R10, 0x5, PT ;  /* 0x000000050a00780c */ /* 0x010fe40003f46270 */
[----:B------:R-:W-:Y:S02]  /*0b70*/  LOP3.LUT P3, RZ, R7, 0xff, RZ, 0xc0, !PT ;  /* 0x000000ff07ff7812 */ /* 0x000fe4000786c0ff */
[----:B0-----:R-:W-:Y:S02]  /*0b80*/  SEL R9, RZ, 0x1, P2 ;  /* 0x00000001ff097807 */ /* 0x001fe40001000000 */
[----:B------:R-:W-:-:S02]  /*0b90*/  @!P4 SEL R2, R15, R2, P0 ;  /* 0x000000020f02c207 */ /* 0x000fc40000000000 */
[C---:B------:R-:W-:Y:S02]  /*0ba0*/  @!P4 SEL R5, R16.reuse, R5, P0 ;  /* 0x000000051005c207 */ /* 0x040fe40000000000 */
[----:B------:R-:W-:Y:S02]  /*0bb0*/  IADD3 R3, P0, PT, R3, UR10, RZ ;  /* 0x0000000a03037c10 */ /* 0x000fe4000ff1e0ff */
[----:B------:R-:W-:Y:S01]  /*0bc0*/  SEL R10, R15, R2, !P5 ;  /* 0x000000020f0a7207 */ /* 0x000fe20006800000 */
[----:B------:R-:W-:Y:S01]  /*0bd0*/  VIADD R2, R13, 0x200 ;  /* 0x000002000d027836 */ /* 0x000fe20000000000 */
[----:B------:R-:W-:Y:S01]  /*0be0*/  SEL R8, R16, R5, !P5 ;  /* 0x0000000510087207 */ /* 0x000fe20006800000 */
[----:B------:R-:W-:Y:S01]  /*0bf0*/  IMAD.X R5, RZ, RZ, UR11, P0 ;  /* 0x0000000bff057e24 */ /* 0x000fe200080e06ff */
[----:B------:R-:W-:Y:S02]  /*0c00*/  ISETP.LT.U32.AND P0, PT, R3, R10, PT ;  /* 0x0000000a0300720c */ /* 0x000fe40003f01070 */
[----:B------:R-:W-:-:S02]  /*0c10*/  @P3 SEL R9, R7, 0x1, P2 ;  /* 0x0000000107093807 */ /* 0x000fc40001000000 */
[----:B------:R-:W-:Y:S02]  /*0c20*/  ISETP.LT.AND.EX P0, PT, R5, R8, PT, P0 ;  /* 0x000000080500720c */ /* 0x000fe40003f01300 */
[----:B-----5:R-:W-:Y:S02]  /*0c30*/  ISETP.GE.AND P5, PT, R12, 0x5, PT ;  /* 0x000000050c00780c */ /* 0x020fe40003fa6270 */
[----:B------:R-:W-:Y:S02]  /*0c40*/  @!P2 SEL R10, R3, R10, P0 ;  /* 0x0000000a030aa207 */ /* 0x000fe40000000000 */
[----:B------:R-:W-:Y:S02]  /*0c50*/  @!P2 SEL R8, R5, R8, P0 ;  /* 0x000000080508a207 */ /* 0x000fe40000000000 */
[----:B------:R-:W-:Y:S01]  /*0c60*/  IADD3 R7, P0, PT, R2, UR10, RZ ;  /* 0x0000000a02077c10 */ /* 0x000fe2000ff1e0ff */
[----:B------:R-:W-:Y:S01]  /*0c70*/  VIADD R2, R13, 0x300 ;  /* 0x000003000d027836 */ /* 0x000fe20000000000 */
[----:B------:R-:W-:Y:S01]  /*0c80*/  SEL R10, R3, R10, !P3 ;  /* 0x0000000a030a7207 */ /* 0x000fe20005800000 */
[----:B------:R-:W-:Y:S01]  /*0c90*/  VIADD R13, R13, 0x400 ;  /* 0x000004000d0d7836 */ /* 0x000fe20000000000 */
[----:B------:R-:W-:-:S02]  /*0ca0*/  LOP3.LUT P4, RZ, R9, 0xff, RZ, 0xc0, !PT ;  /* 0x000000ff09ff7812 */ /* 0x000fc4000788c0ff */
[----:B------:R-:W-:Y:S01]  /*0cb0*/  SEL R3, R5, R8, !P3 ;  /* 0x0000000805037207 */ /* 0x000fe20005800000 */
[----:B------:R-:W-:Y:S01]  /*0cc0*/  IMAD.X R8, RZ, RZ, UR11, P0 ;  /* 0x0000000bff087e24 */ /* 0x000fe200080e06ff */
[CC--:B------:R-:W-:Y:S02]  /*0cd0*/  ISETP.LT.U32.AND P0, PT, R7.reuse, R10.reuse, PT ;  /* 0x0000000a0700720c */ /* 0x0c0fe40003f01070 */
[----:B------:R-:W-:Y:S02]  /*0ce0*/  SEL R12, RZ, 0x1, P5 ;  /* 0x00000001ff0c7807 */ /* 0x000fe40002800000 */
[----:B------:R-:W-:Y:S02]  /*0cf0*/  ISETP.LT.AND.EX P0, PT, R8, R3, PT, P0 ;  /* 0x000000030800720c */ /* 0x000fe40003f01300 */
[----:B------:R-:W-:Y:S02]  /*0d00*/  ISETP.GE.AND P2, PT, R14, 0x5, PT ;  /* 0x000000050e00780c */ /* 0x000fe40003f46270 */
[----:B------:R-:W-:-:S02]  /*0d10*/  @!P5 SEL R10, R7, R10, P0 ;  /* 0x0000000a070ad207 */ /* 0x000fc40000000000 */
[----:B------:R-:W-:Y:S02]  /*0d20*/  @!P5 SEL R3, R8, R3, P0 ;  /* 0x000000030803d207 */ /* 0x000fe40000000000 */
[----:B------:R-:W-:Y:S02]  /*0d30*/  IADD3 R2, P0, PT, R2, UR10, RZ ;  /* 0x0000000a02027c10 */ /* 0x000fe4000ff1e0ff */
[----:B------:R-:W-:Y:S02]  /*0d40*/  @P4 SEL R12, R9, 0x1, P5 ;  /* 0x00000001090c4807 */ /* 0x000fe40002800000 */
[----:B------:R-:W-:Y:S01]  /*0d50*/  SEL R7, R7, R10, !P4 ;  /* 0x0000000a07077207 */ /* 0x000fe20006000000 */
[----:B------:R-:W-:Y:S01]  /*0d60*/  IMAD.X R5, RZ, RZ, UR11, P0 ;  /* 0x0000000bff057e24 */ /* 0x000fe200080e06ff */
[----:B------:R-:W-:Y:S02]  /*0d70*/  LOP3.LUT P3, RZ, R12, 0xff, RZ, 0xc0, !PT ;  /* 0x000000ff0cff7812 */ /* 0x000fe4000786c0ff */
[----:B------:R-:W-:-:S02]  /*0d80*/  SEL R8, R8, R3, !P4 ;  /* 0x0000000308087207 */ /* 0x000fc40006000000 */
[----:B------:R-:W-:Y:S02]  /*0d90*/  ISETP.LT.U32.AND P0, PT, R2, R7, PT ;  /* 0x000000070200720c */ /* 0x000fe40003f01070 */
[----:B------:R-:W-:Y:S02]  /*0da0*/  SEL R3, RZ, 0x1, P2 ;  /* 0x00000001ff037807 */ /* 0x000fe40001000000 */
[----:B------:R-:W-:-:S04]  /*0db0*/  ISETP.LT.AND.EX P0, PT, R5, R8, PT, P0 ;  /* 0x000000080500720c */ /* 0x000fc80003f01300 */
[----:B------:R-:W-:Y:S02]  /*0dc0*/  @!P2 SEL R7, R2, R7, P0 ;  /* 0x000000070207a207 */ /* 0x000fe40000000000 */
[C---:B------:R-:W-:Y:S02]  /*0dd0*/  @!P2 SEL R8, R5.reuse, R8, P0 ;  /* 0x000000080508a207 */ /* 0x040fe40000000000 */
[----:B------:R-:W-:Y:S02]  /*0de0*/  @P3 SEL R3, R12, 0x1, P2 ;  /* 0x000000010c033807 */ /* 0x000fe40001000000 */
[----:B------:R-:W-:Y:S02]  /*0df0*/  SEL R2, R2, R7, !P3 ;  /* 0x0000000702027207 */ /* 0x000fe40005800000 */
[----:B------:R-:W-:-:S07]  /*0e00*/  SEL R5, R5, R8, !P3 ;  /* 0x0000000805057207 */ /* 0x000fce0005800000 */
.L_x_141:
[----:B------:R-:W-:Y:S05]  /*0e10*/  BSYNC.RECONVERGENT B2 ;  /* 0x0000000000027941 */ /* 0x000fea0003800200 */
.L_x_140:
[----:B------:R-:W-:Y:S05]  /*0e20*/  @!P1 BRA `(.L_x_136) ;  /* 0x0000000000dc9947 */ /* 0x000fea0003800000 */
[----:B------:R-:W-:Y:S01]  /*0e30*/  ISETP.NE.AND P0, PT, R6, 0x1, PT ;  /* 0x000000010600780c */ /* 0x000fe20003f05270 */
[----:B------:R-:W-:Y:S01]  /*0e40*/  BSSY.RECONVERGENT B2, `(.L_x_142) ;  /* 0x0000023000027945 */ /* 0x000fe20003800200 */
[----:B------:R-:W-:-:S11]  /*0e50*/  LOP3.LUT P1, RZ, R4, 0x100, RZ, 0xc0, !PT ;  /* 0x0000010004ff7812 */ /* 0x000fd6000782c0ff */
[----:B------:R-:W-:Y:S05]  /*0e60*/  @!P0 BRA `(.L_x_143) ;  /* 0x0000000000808947 */ /* 0x000fea0003800000 */
[----:B------:R-:W0:Y:S01]  /*0e70*/  LDC.64 R6, c[0x0][0x380] ;  /* 0x0000e000ff067b82 */ /* 0x000e220000000a00 */
[----:B------:R-:W2:Y:S01]  /*0e80*/  LDCU.64 UR10, c[0x0][0x390] ;  /* 0x00007200ff0a77ac */ /* 0x000ea20008000a00 */
[----:B0-----:R-:W-:-:S05]  /*0e90*/  IMAD.WIDE.U32 R6, R13, 0x4, R6 ;  /* 0x000000040d067825 */ /* 0x001fca00078e0006 */
[----:B------:R-:W3:Y:S04]  /*0ea0*/  LDG.E R4, desc[UR8][R6.64] ;  /* 0x0000000806047981 */ /* 0x000ee8000c1e1900 */
[----:B------:R-:W4:Y:S01]  /*0eb0*/  LDG.E R10, desc[UR8][R6.64+0x400] ;  /* 0x00040008060a7981 */ /* 0x000f22000c1e1900 */
[----:B------:R-:W-:Y:S02]  /*0ec0*/  LOP3.LUT P2, RZ, R3, 0xff, RZ, 0xc0, !PT ;  /* 0x000000ff03ff7812 */ /* 0x000fe4000784c0ff */
[----:B--2---:R-:W-:-:S04]  /*0ed0*/  IADD3 R9, P3, PT, R13, UR10, RZ ;  /* 0x0000000a0d097c10 */ /* 0x004fc8000ff7e0ff */
[----:B------:R-:W-:Y:S02]  /*0ee0*/  ISETP.LT.U32.AND P0, PT, R9, R2, PT ;  /* 0x000000020900720c */ /* 0x000fe40003f01070 */
[----:B---3--:R-:W-:Y:S01]  /*0ef0*/  ISETP.GE.AND P4, PT, R4, 0x5, PT ;  /* 0x000000050400780c */ /* 0x008fe20003f86270 */
[----:B------:R-:W-:-:S03]  /*0f00*/  IMAD.X R4, RZ, RZ, UR11, P3 ;  /* 0x0000000bff047e24 */ /* 0x000fc600098e06ff */
[----:B------:R-:W-:Y:S02]  /*0f10*/  SEL R8, RZ, 0x1, P4 ;  /* 0x00000001ff087807 */ /* 0x000fe40002000000 */
[-C--:B------:R-:W-:Y:S02]  /*0f20*/  ISETP.LT.AND.EX P0, PT, R4, R5.reuse, PT, P0 ;  /* 0x000000050400720c */ /* 0x080fe40003f01300 */
[----:B------:R-:W-:Y:S01]  /*0f30*/  @P2 SEL R8, R3, 0x1, P4 ;  /* 0x0000000103082807 */ /* 0x000fe20002000000 */
[C---:B------:R-:W-:Y:S01]  /*0f40*/  VIADD R3, R13.reuse, 0x100 ;  /* 0x000001000d037836 */ /* 0x040fe20000000000 */
[----:B----4-:R-:W-:Y:S01]  /*0f50*/  ISETP.GE.AND P3, PT, R10, 0x5, PT ;  /* 0x000000050a00780c */ /* 0x010fe20003f66270 */
[----:B------:R-:W-:Y:S02]  /*0f60*/  VIADD R13, R13, 0x200 ;  /* 0x000002000d0d7836 */ /* 0x000fe40000000000 */
[----:B------:R-:W-:Y:S02]  /*0f70*/  @!P4 SEL R2, R9, R2, P0 ;  /* 0x000000020902c207 */ /* 0x000fe40000000000 */
[----:B------:R-:W-:-:S02]  /*0f80*/  @!P4 SEL R5, R4, R5, P0 ;  /* 0x000000050405c207 */ /* 0x000fc40000000000 */
[----:B------:R-:W-:Y:S02]  /*0f90*/  IADD3 R3, P0, PT, R3, UR10, RZ ;  /* 0x0000000a03037c10 */ /* 0x000fe4000ff1e0ff */
[----:B------:R-:W-:Y:S02]  /*0fa0*/  SEL R2, R9, R2, !P2 ;  /* 0x0000000209027207 */ /* 0x000fe40005000000 */
[----:B------:R-:W-:Y:S01]  /*0fb0*/  SEL R5, R4, R5, !P2 ;  /* 0x0000000504057207 */ /* 0x000fe20005000000 */
[----:B------:R-:W-:Y:S01]  /*0fc0*/  IMAD.X R4, RZ, RZ, UR11, P0 ;  /* 0x0000000bff047e24 */ /* 0x000fe200080e06ff */
[----:B------:R-:W-:Y:S02]  /*0fd0*/  LOP3.LUT P2, RZ, R8, 0xff, RZ, 0xc0, !PT ;  /* 0x000000ff08ff7812 */ /* 0x000fe4000784c0ff */
[----:B------:R-:W-:Y:S02]  /*0fe0*/  ISETP.LT.U32.AND P0, PT, R3, R2, PT ;  /* 0x000000020300720c */ /* 0x000fe40003f01070 */
[----:B------:R-:W-:-:S02]  /*0ff0*/  SEL R6, RZ, 0x1, P3 ;  /* 0x00000001ff067807 */ /* 0x000fc40001800000 */
[----:B------:R-:W-:-:S04]  /*1000*/  ISETP.LT.AND.EX P0, PT, R4, R5, PT, P0 ;  /* 0x000000050400720c */ /* 0x000fc80003f01300 */
[C---:B------:R-:W-:Y:S02]  /*1010*/  @!P3 SEL R2, R3.reuse, R2, P0 ;  /* 0x000000020302b207 */ /* 0x040fe40000000000 */
[----:B------:R-:W-:Y:S02]  /*1020*/  @!P3 SEL R5, R4, R5, P0 ;  /* 0x000000050405b207 */ /* 0x000fe40000000000 */
[----:B------:R-:W-:Y:S02]  /*1030*/  @P2 SEL R6, R8, 0x1, P3 ;  /* 0x0000000108062807 */ /* 0x000fe40001800000 */
[----:B------:R-:W-:Y:S02]  /*1040*/  SEL R2, R3, R2, !P2 ;  /* 0x0000000203027207 */ /* 0x000fe40005000000 */
[----:B------:R-:W-:Y:S02]  /*1050*/  SEL R5, R4, R5, !P2 ;  /* 0x0000000504057207 */ /* 0x000fe40005000000 */
[----:B------:R-:W-:-:S07]  /*1060*/  PRMT R3, R6, 0x7610, R3 ;  /* 0x0000761006037816 */ /* 0x000fce0000000003 */
.L_x_143:
[----:B------:R-:W-:Y:S05]  /*1070*/  BSYNC.RECONVERGENT B2 ;  /* 0x0000000000027941 */ /* 0x000fea0003800200 */
.L_x_142:
[----:B------:R-:W-:Y:S05]  /*1080*/  @P1 BRA `(.L_x_136) ;  /* 0x0000000000441947 */ /* 0x000fea0003800000 */
[----:B------:R-:W0:Y:S01]  /*1090*/  LDC.64 R6, c[0x0][0x380] ;  /* 0x0000e000ff067b82 */ /* 0x000e220000000a00 */
[----:B------:R-:W2:Y:S01]  /*10a0*/  LDCU.64 UR10, c[0x0][0x390] ;  /* 0x00007200ff0a77ac */ /* 0x000ea20008000a00 */
[----:B0-----:R-:W-:-:S06]  /*10b0*/  IMAD.WIDE.U32 R6, R13, 0x4, R6 ;  /* 0x000000040d067825 */ /* 0x001fcc00078e0006 */
[----:B------:R-:W3:Y:S01]  /*10c0*/  LDG.E R6, desc[UR8][R6.64] ;  /* 0x0000000806067981 */ /* 0x000ee2000c1e1900 */
[----:B--2---:R-:W-:Y:S02]  /*10d0*/  IADD3 R9, P0, PT, R13, UR10, RZ ;  /* 0x0000000a0d097c10 */ /* 0x004fe4000ff1e0ff */
[----:B------:R-:W-:-:S03]  /*10e0*/  LOP3.LUT P2, RZ, R3, 0xff, RZ, 0xc0, !PT ;  /* 0x000000ff03ff7812 */ /* 0x000fc6000784c0ff */
[----:B------:R-:W-:Y:S01]  /*10f0*/  IMAD.X R8, RZ, RZ, UR11, P0 ;  /* 0x0000000bff087e24 */ /* 0x000fe200080e06ff */
[----:B------:R-:W-:-:S04]  /*1100*/  ISETP.LT.U32.AND P0, PT, R9, R2, PT ;  /* 0x000000020900720c */ /* 0x000fc80003f01070 */
[----:B------:R-:W-:Y:S02]  /*1110*/  ISETP.LT.AND.EX P0, PT, R8, R5, PT, P0 ;  /* 0x000000050800720c */ /* 0x000fe40003f01300 */
[----:B---3--:R-:W-:-:S04]  /*1120*/  ISETP.GE.AND P1, PT, R6, 0x5, PT ;  /* 0x000000050600780c */ /* 0x008fc80003f26270 */
[----:B------:R-:W-:Y:S02]  /*1130*/  SEL R4, RZ, 0x1, P1 ;  /* 0x00000001ff047807 */ /* 0x000fe40000800000 */
[----:B------:R-:W-:-:S04]  /*1140*/  @P2 SEL R4, R3, 0x1, P1 ;  /* 0x0000000103042807 */ /* 0x000fc80000800000 */
[----:B------:R-:W-:-:S03]  /*1150*/  PRMT R3, R4, 0x7610, R3 ;  /* 0x0000761004037816 */ /* 0x000fc60000000003 */
[C---:B------:R-:W-:Y:S02]  /*1160*/  @!P1 SEL R2, R9.reuse, R2, P0 ;  /* 0x0000000209029207 */ /* 0x040fe40000000000 */
[C---:B------:R-:W-:Y:S02]  /*1170*/  @!P1 SEL R5, R8.reuse, R5, P0 ;  /* 0x0000000508059207 */ /* 0x040fe40000000000 */
[----:B------:R-:W-:Y:S02]  /*1180*/  SEL R2, R9, R2, !P2 ;  /* 0x0000000209027207 */ /* 0x000fe40005000000 */
[----:B------:R-:W-:-:S07]  /*1190*/  SEL R5, R8, R5, !P2 ;  /* 0x0000000508057207 */ /* 0x000fce0005000000 */
.L_x_136:
[----:B------:R-:W-:Y:S05]  /*11a0*/  BSYNC.RECONVERGENT B1 ;  /* 0x0000000000017941 */ /* 0x000fea0003800200 */
.L_x_135:
[----:B------:R-:W-:-:S04]  /*11b0*/  UISETP.GE.U32.AND UP0, UPT, UR4, 0x100, UPT ;  /* 0x000001000400788c */ /* 0x000fc8000bf06070 */
[----:B------:R-:W-:-:S09]  /*11c0*/  UISETP.GE.U32.AND.EX UP0, UPT, UR5, URZ, UPT, UP0 ;  /* 0x000000ff0500728c */ /* 0x000fd2000bf06100 */
[----:B------:R-:W-:Y:S05]  /*11d0*/  BRA.U !UP0, `(.L_x_144) ;  /* 0x0000000d08447547 */ /* 0x000fea000b800000 */
        /* <DEDUP_REMOVED lines=24> */
.L_x_146:
[----:B------:R-:W-:Y:S05]  /*1360*/  BSYNC.RECONVERGENT B1 ;  /* 0x0000000000017941 */ /* 0x000fea0003800200 */
.L_x_145:
        /* <DEDUP_REMOVED lines=23> */
.L_x_148:
[----:B------:R-:W-:Y:S05]  /*14e0*/  BSYNC.RECONVERGENT B1 ;  /* 0x0000000000017941 */ /* 0x000fea0003800200 */
.L_x_147:
        /* <DEDUP_REMOVED lines=20> */
.L_x_150:
[----:B------:R-:W-:Y:S05]  /*1630*/  BSYNC.RECONVERGENT B1 ;  /* 0x0000000000017941 */ /* 0x000fea0003800200 */
.L_x_149:
        /* <DEDUP_REMOVED lines=20> */
.L_x_152:
[----:B------:R-:W-:Y:S05]  /*1780*/  BSYNC.RECONVERGENT B1 ;  /* 0x0000000000017941 */ /* 0x000fea0003800200 */
.L_x_151:
        /* <DEDUP_REMOVED lines=20> */
.L_x_154:
[----:B------:R-:W-:Y:S05]  /*18d0*/  BSYNC.RECONVERGENT B1 ;  /* 0x0000000000017941 */ /* 0x000fea0003800200 */
.L_x_153:
[----:B------:R-:W-:Y:S04]  /*18e0*/  BSSY.RECONVERGENT B1, `(.L_x_155) ;  /* 0x000000b000017945 */ /* 0x000fe80003800200 */
[----:B------:R-:W-:Y:S05]  /*18f0*/  @P1 BRA `(.L_x_156) ;  /* 0x0000000000241947 */ /* 0x000fea0003800000 */
[----:B----4-:R-:W4:Y:S01]  /*1900*/  S2R R7, SR_CgaCtaId ;  /* 0x0000000000077919 */ /* 0x010f220000008800 */
[----:B--2---:R-:W-:Y:S02]  /*1910*/  MOV R6, 0x400 ;  /* 0x0000040000067802 */ /* 0x004fe40000000f00 */
[----:B0-----:R-:W-:-:S04]  /*1920*/  SHF.R.U32.HI R4, RZ, 0x1, R11 ;  /* 0x00000001ff047819 */ /* 0x001fc8000001160b */
[----:B------:R-:W-:Y:S02]  /*1930*/  LOP3.LUT R4, R4, 0x1f0, RZ, 0xc0, !PT ;  /* 0x000001f004047812 */ /* 0x000fe400078ec0ff */
[----:B----4-:R-:W-:-:S05]  /*1940*/  LEA R7, R7, R6, 0x18 ;  /* 0x0000000607077211 */ /* 0x010fca00078ec0ff */
[----:B------:R-:W-:Y:S02]  /*1950*/  IMAD.IADD R7, R4, 0x1, R7 ;  /* 0x0000000104077824 */ /* 0x000fe400078e0207 */
[----:B------:R-:W-:-:S03]  /*1960*/  IMAD.MOV.U32 R4, RZ, RZ, R2 ;  /* 0x000000ffff047224 */ /* 0x000fc600078e0002 */
[----:B------:R0:W-:Y:S04]  /*1970*/  STS.U8 [R7+0x8], R3 ;  /* 0x0000080307007388 */ /* 0x0001e80000000000 */
[----:B------:R0:W-:Y:S02]  /*1980*/  STS.64 [R7+0x10], R4 ;  /* 0x0000100407007388 */ /* 0x0001e40000000a00 */
.L_x_156:
[----:B------:R-:W-:Y:S05]  /*1990*/  BSYNC.RECONVERGENT B1 ;  /* 0x0000000000017941 */ /* 0x000fea0003800200 */
.L_x_155:
[----:B------:R-:W-:Y:S01]  /*19a0*/  BAR.SYNC.DEFER_BLOCKING 0x0 ;  /* 0x0000000000007b1d */ /* 0x000fe20000010000 */
[----:B------:R-:W-:-:S13]  /*19b0*/  ISETP.NE.AND P1, PT, R11, RZ, PT ;  /* 0x000000ff0b00720c */ /* 0x000fda0003f25270 */
[----:B------:R-:W-:Y:S05]  /*19c0*/  @P1 BRA `(.L_x_157) ;  /* 0x0000003800801947 */ /* 0x000fea0003800000 */
[----:B------:R-:W5:Y:S01]  /*19d0*/  S2UR UR7, SR_CgaCtaId ;  /* 0x00000000000779c3 */ /* 0x000f620000008800 */
[----:B------:R-:W-:Y:S01]  /*19e0*/  UMOV UR6, 0x400 ;  /* 0x0000040000067882 */ /* 0x000fe20000000000 */
[----:B------:R-:W-:Y:S01]  /*19f0*/  LOP3.LUT P4, RZ, R3, 0xff, RZ, 0xc0, !PT ;  /* 0x000000ff03ff7812 */ /* 0x000fe2000788c0ff */
[----:B-----5:R-:W-:-:S09]  /*1a00*/  ULEA UR6, UR7, UR6, 0x18 ;  /* 0x0000000607067291 */ /* 0x020fd2000f8ec0ff */
[----:B0-----:R-:W0:Y:S04]  /*1a10*/  LDS.U8 R4, [UR6+0x18] ;  /* 0x00001806ff047984 */ /* 0x001e280008000000 */
[----:B------:R-:W5:Y:S04]  /*1a20*/  LDS.64 R8, [UR6+0x20] ;  /* 0x00002006ff087984 */ /* 0x000f680008000a00 */
[----:B------:R-:W1:Y:S04]  /*1a30*/  LDS.U8 R16, [UR6+0x28] ;  /* 0x00002806ff107984 */ /* 0x000e680008000000 */
[----:B------:R-:W3:Y:S04]  /*1a40*/  LDS.64 R12, [UR6+0x30] ;  /* 0x00003006ff0c7984 */ /* 0x000ee80008000a00 */
[----:B------:R-:W3:Y:S04]  /*1a50*/  LDS.U8 R17, [UR6+0x38] ;  /* 0x00003806ff117984 */ /* 0x000ee80008000000 */
[----:B------:R-:W3:Y:S04]  /*1a60*/  LDS.64 R10, [UR6+0x40] ;  /* 0x00004006ff0a7984 */ /* 0x000ee80008000a00 */
[----:B------:R-:W3:Y:S04]  /*1a70*/  LDS.U8 R14, [UR6+0x48] ;  /* 0x00004806ff0e7984 */ /* 0x000ee80008000000 */
[----:B--2-4-:R-:W2:Y:S04]  /*1a80*/  LDS.64 R6, [UR6+0x50] ;  /* 0x00005006ff067984 */ /* 0x014ea80008000a00 */
[----:B------:R-:W4:Y:S01]  /*1a90*/  LDS.U8 R18, [UR6+0x58] ;  /* 0x00005806ff127984 */ /* 0x000f220008000000 */
[----:B0-----:R-:W-:-:S02]  /*1aa0*/  ISETP.NE.AND P2, PT, R4, RZ, PT ;  /* 0x000000ff0400720c */ /* 0x001fc40003f45270 */
[----:B-----5:R-:W-:Y:S02]  /*1ab0*/  ISETP.LT.U32.AND P0, PT, R8, R2, PT ;  /* 0x000000020800720c */ /* 0x020fe40003f01070 */
        /* <DEDUP_REMOVED lines=29> */
[----:B------:R-:W5:Y:S01]  /*1c90*/  LDS.U8 R10, [UR6+0x78] ;  /* 0x00007806ff0a7984 */ /* 0x000f620008000000 */
[----:B--2---:R-:W-:Y:S02]  /*1ca0*/  ISETP.LT.U32.AND P0, PT, R6, R13, PT ;  /* 0x0000000d0600720c */ /* 0x004fe40003f01070 */
[----:B------:R-:W-:Y:S01]  /*1cb0*/  @P5 SEL R14, R17, 0x1, !P3 ;  /* 0x00000001110e5807 */ /* 0x000fe20005800000 */
[----:B------:R-:W2:Y:S01]  /*1cc0*/  LDS.64 R4, [UR6+0x80] ;  /* 0x00008006ff047984 */ /* 0x000ea20008000a00 */
[----:B------:R-:W-:-:S02]  /*1cd0*/  ISETP.LT.AND.EX P0, PT, R7, R15, PT, P0 ;  /* 0x0000000f0700720c */ /* 0x000fc40003f01300 */
[----:B------:R-:W-:Y:S02]  /*1ce0*/  LOP3.LUT P4, RZ, R14, 0xff, RZ, 0xc0, !PT ;  /* 0x000000ff0eff7812 */ /* 0x000fe4000788c0ff */
[----:B------:R-:W-:Y:S02]  /*1cf0*/  @P3 SEL R13, R6, R13, P0 ;  /* 0x0000000d060d3207 */ /* 0x000fe40000000000 */
[----:B----4-:R-:W-:Y:S02]  /*1d00*/  ISETP.NE.AND P2, PT, R18, RZ, PT ;  /* 0x000000ff1200720c */ /* 0x010fe40003f45270 */
        /* <DEDUP_REMOVED lines=15> */
[----:B-----5:R-:W-:Y:S02]  /*1e00*/  ISETP.NE.AND P4, PT, R10, RZ, PT ;  /* 0x000000ff0a00720c */ /* 0x020fe40003f85270 */
        /* <DEDUP_REMOVED lines=14> */
.L_x_144:
[----:B------:R-:W0:Y:S01]  /*1ef0*/  S2R R15, SR_LANEID ;  /* 0x00000000000f7919 */ /* 0x000e220000000000 */
[----:B------:R-:W-:Y:S01]  /*1f00*/  LOP3.LUT R4, R11, 0x3e0, RZ, 0xc0, !PT ;  /* 0x000003e00b047812 */ /* 0x000fe200078ec0ff */
[----:B------:R-:W-:Y:S04]  /*1f10*/  BSSY.RECONVERGENT B1, `(.L_x_158) ;  /* 0x0000022000017945 */ /* 0x000fe80003800200 */
[----:B------:R-:W-:Y:S01]  /*1f20*/  VIADD R6, R4, 0x20 ;  /* 0x0000002004067836 */ /* 0x000fe20000000000 */
[----:B------:R-:W-:-:S04]  /*1f30*/  LOP3.LUT R4, RZ, R4, RZ, 0x33, !PT ;  /* 0x00000004ff047212 */ /* 0x000fc800078e33ff */
[----:B------:R-:W-:Y:S01]  /*1f40*/  ISETP.GT.U32.AND P0, PT, R6, UR4, PT ;  /* 0x0000000406007c0c */ /* 0x000fe2000bf04070 */
[----:B------:R-:W-:-:S05]  /*1f50*/  VIADD R4, R4, UR4 ;  /* 0x0000000404047c36 */ /* 0x000fca0008000000 */
[----:B------:R-:W-:-:S05]  /*1f60*/  SEL R4, R4, 0x1f, P0 ;  /* 0x0000001f04047807 */ /* 0x000fca0000000000 */
[----:B------:R2:W3:Y:S01]  /*1f70*/  SHFL.DOWN PT, R8, R5, 0x1, R4 ;  /* 0x0820000005087989 */ /* 0x0004e200000e0004 */
        /* <DEDUP_REMOVED lines=17> */
[CC--:B0-----:R-:W-:Y:S02]  /*2090*/  @!P0 ISETP.LT.U32.AND P4, PT, R9.reuse, R2.reuse, PT ;  /* 0x000000020900820c */ /* 0x0c1fe40003f81070 */
[----:B------:R-:W-:Y:S02]  /*20a0*/  @P0 ISETP.NE.AND P6, PT, R10, RZ, PT ;  /* 0x000000ff0a00020c */ /* 0x000fe40003fc5270 */
[----:B------:R-:W-:Y:S02]  /*20b0*/  @!P0 PRMT R3, R12, 0x7610, R3 ;  /* 0x000076100c038816 */ /* 0x000fe40000000003 */
[----:B------:R-:W-:Y:S02]  /*20c0*/  @!P0 ISETP.LT.AND.EX P4, PT, R8, R5, PT, P4 ;  /* 0x000000050800820c */ /* 0x000fe40003f81340 */
[----:B------:R-:W-:Y:S02]  /*20d0*/  @P0 SEL R6, R6, R3, !P6 ;  /* 0x0000000306060207 */ /* 0x000fe40007000000 */
[----:B--2---:R-:W-:-:S02]  /*20e0*/  @!P0 SEL R2, R9, R2, P4 ;  /* 0x0000000209028207 */ /* 0x004fc40002000000 */
[----:B------:R-:W-:Y:S02]  /*20f0*/  @!P0 SEL R5, R8, R5, P4 ;  /* 0x0000000508058207 */ /* 0x000fe40002000000 */
[----:B------:R-:W-:Y:S02]  /*2100*/  @P0 PRMT R3, R6, 0x7610, R3 ;  /* 0x0000761006030816 */ /* 0x000fe40000000003 */
[----:B------:R-:W-:Y:S02]  /*2110*/  @P0 SEL R2, R9, R2, !P6 ;  /* 0x0000000209020207 */ /* 0x000fe40007000000 */
[----:B------:R-:W-:-:S07]  /*2120*/  @P0 SEL R5, R8, R5, !P6 ;  /* 0x0000000508050207 */ /* 0x000fce0007000000 */
.L_x_159:
[----:B------:R-:W-:Y:S05]  /*2130*/  BSYNC.RECONVERGENT B1 ;  /* 0x0000000000017941 */ /* 0x000fea0003800200 */
.L_x_158:
[----:B0-----:R-:W-:Y:S01]  /*2140*/  LOP3.LUT R9, R3, 0xff, RZ, 0xc0, !PT ;  /* 0x000000ff03097812 */ /* 0x001fe200078ec0ff */
[----:B------:R0:W3:Y:S01]  /*2150*/  SHFL.DOWN PT, R8, R5, 0x2, R4 ;  /* 0x0840000005087989 */ /* 0x0000e200000e0004 */
[----:B------:R-:W-:Y:S01]  /*2160*/  ISETP.GT.AND P4, PT, R7, R4, PT ;  /* 0x000000040700720c */ /* 0x000fe20003f84270 */
[----:B------:R-:W-:Y:S02]  /*2170*/  BSSY.RECONVERGENT B1, `(.L_x_160) ;  /* 0x0000012000017945 */ /* 0x000fe40003800200 */
[----:B------:R0:W0:Y:S04]  /*2180*/  SHFL.DOWN PT, R7, R2, 0x2, R4 ;  /* 0x0840000002077989 */ /* 0x00002800000e0004 */
[----:B----4-:R4:W0:Y:S01]  /*2190*/  SHFL.DOWN PT, R6, R9, 0x2, R4 ;  /* 0x0840000009067989 */ /* 0x01082200000e0004 */
[----:B------:R-:W-:Y:S05]  /*21a0*/  @P5 BRA `(.L_x_161) ;  /* 0x0000000000385947 */ /* 0x000fea0003800000 */
[----:B0-----:R-:W-:Y:S01]  /*21b0*/  LOP3.LUT P0, RZ, R6, 0xff, RZ, 0xc0, !PT ;  /* 0x000000ff06ff7812 */ /* 0x001fe2000780c0ff */
[----:B------:R-:W-:Y:S01]  /*21c0*/  IMAD.MOV.U32 R10, RZ, RZ, 0x1 ;  /* 0x00000001ff0a7424 */ /* 0x000fe200078e00ff */
[----:B----4-:R-:W-:-:S04]  /*21d0*/  LOP3.LUT P5, R9, R3, 0xff, RZ, 0xc0, !PT ;  /* 0x000000ff03097812 */ /* 0x010fc800078ac0ff */
[----:B------:R-:W-:-:S13]  /*21e0*/  PLOP3.LUT P0, PT, P5, P0, PT, 0x2f, 0xf2 ;  /* 0x0000000000f2781c */ /* 0x000fda0002f00577 */
[-C--:B------:R-:W-:Y:S02]  /*21f0*/  @!P0 ISETP.LT.U32.AND P5, PT, R7, R2.reuse, PT ;  /* 0x000000020700820c */ /* 0x080fe40003fa1070 */
        /* <DEDUP_REMOVED lines=9> */
.L_x_161:
[----:B------:R-:W-:Y:S05]  /*2290*/  BSYNC.RECONVERGENT B1 ;  /* 0x0000000000017941 */ /* 0x000fea0003800200 */
.L_x_160:
[----:B----4-:R-:W-:Y:S01]  /*22a0*/  LOP3.LUT R9, R3, 0xff, RZ, 0xc0, !PT ;  /* 0x000000ff03097812 */ /* 0x010fe200078ec0ff */
[----:B0-----:R0:W4:Y:S01]  /*22b0*/  SHFL.DOWN PT, R7, R2, 0x4, R4 ;  /* 0x0880000002077989 */ /* 0x00112200000e0004 */
[----:B------:R-:W-:Y:S03]  /*22c0*/  BSSY.RECONVERGENT B1, `(.L_x_162) ;  /* 0x0000012000017945 */ /* 0x000fe60003800200 */
[----:B---3--:R0:W3:Y:S04]  /*22d0*/  SHFL.DOWN PT, R8, R5, 0x4, R4 ;  /* 0x0880000005087989 */ /* 0x0080e800000e0004 */
[----:B------:R0:W0:Y:S01]  /*22e0*/  SHFL.DOWN PT, R6, R9, 0x4, R4 ;  /* 0x0880000009067989 */ /* 0x00002200000e0004 */
        /* <DEDUP_REMOVED lines=15> */
.L_x_163:
[----:B------:R-:W-:Y:S05]  /*23e0*/  BSYNC.RECONVERGENT B1 ;  /* 0x0000000000017941 */ /* 0x000fea0003800200 */
.L_x_162:
[----:B0-----:R-:W-:Y:S01]  /*23f0*/  LOP3.LUT R9, R3, 0xff, RZ, 0xc0, !PT ;  /* 0x000000ff03097812 */ /* 0x001fe200078ec0ff */
[----:B----4-:R0:W4:Y:S01]  /*2400*/  SHFL.DOWN PT, R7, R2, 0x8, R4 ;  /* 0x0900000002077989 */ /* 0x01012200000e0004 */
        /* <DEDUP_REMOVED lines=18> */
.L_x_165:
[----:B------:R-:W-:Y:S05]  /*2530*/  BSYNC.RECONVERGENT B1 ;  /* 0x0000000000017941 */ /* 0x000fea0003800200 */
.L_x_164:
[----:B0-----:R-:W-:Y:S01]  /*2540*/  LOP3.LUT R9, R3, 0xff, RZ, 0xc0, !PT ;  /* 0x000000ff03097812 */ /* 0x001fe200078ec0ff */
[----:B----4-:R0:W4:Y:S01]  /*2550*/  SHFL.DOWN PT, R7, R2, 0x10, R4 ;  /* 0x0a00000002077989 */ /* 0x01012200000e0004 */
[----:B------:R-:W-:Y:S03]  /*2560*/  BSSY.RECONVERGENT B1, `(.L_x_166) ;  /* 0x0000012000017945 */ /* 0x000fe60003800200 */
[----:B------:R0:W0:Y:S04]  /*2570*/  SHFL.DOWN PT, R6, R9, 0x10, R4 ;  /* 0x0a00000009067989 */ /* 0x00002800000e0004 */
[----:B---3--:R3:W0:Y:S01]  /*2580*/  SHFL.DOWN PT, R8, R5, 0x10, R4 ;  /* 0x0a00000005087989 */ /* 0x00862200000e0004 */
[----:B------:R-:W-:Y:S05]  /*2590*/  @P4 BRA `(.L_x_167) ;  /* 0x0000000000384947 */ /* 0x000fea0003800000 */
[----:B0-----:R-:W-:Y:S01]  /*25a0*/  LOP3.LUT P0, RZ, R6, 0xff, RZ, 0xc0, !PT ;  /* 0x000000ff06ff7812 */ /* 0x001fe2000780c0ff */
[----:B------:R-:W-:Y:S01]  /*25b0*/  IMAD.MOV.U32 R9, RZ, RZ, 0x1 ;  /* 0x00000001ff097424 */ /* 0x000fe200078e00ff */
[----:B--23--:R-:W-:-:S04]  /*25c0*/  LOP3.LUT P2, R4, R3, 0xff, RZ, 0xc0, !PT ;  /* 0x000000ff03047812 */ /* 0x00cfc8000784c0ff */
[----:B------:R-:W-:-:S13]  /*25d0*/  PLOP3.LUT P0, PT, P2, P0, PT, 0x2f, 0xf2 ;  /* 0x0000000000f2781c */ /* 0x000fda0001700577 */
[-C--:B----4-:R-:W-:Y:S02]  /*25e0*/  @!P0 ISETP.LT.U32.AND P2, PT, R7, R2.reuse, PT ;  /* 0x000000020700820c */ /* 0x090fe40003f41070 */
        /* <DEDUP_REMOVED lines=9> */
.L_x_167:
[----:B------:R-:W-:Y:S05]  /*2680*/  BSYNC.RECONVERGENT B1 ;  /* 0x0000000000017941 */ /* 0x000fea0003800200 */
.L_x_166:
[----:B------:R-:W-:Y:S04]  /*2690*/  BSSY.RECONVERGENT B1, `(.L_x_168) ;  /* 0x000000b000017945 */ /* 0x000fe80003800200 */
[----:B------:R-:W-:Y:S05]  /*26a0*/  @P1 BRA `(.L_x_169) ;  /* 0x0000000000241947 */ /* 0x000fea0003800000 */
[----:B----4-:R-:W4:Y:S01]  /*26b0*/  S2R R7, SR_CgaCtaId ;  /* 0x0000000000077919 */ /* 0x010f220000008800 */
[----:B0-----:R-:W-:Y:S02]  /*26c0*/  MOV R6, 0x400 ;  /* 0x0000040000067802 */ /* 0x001fe40000000f00 */
[----:B--23--:R-:W-:-:S04]  /*26d0*/  SHF.R.U32.HI R4, RZ, 0x1, R11 ;  /* 0x00000001ff047819 */ /* 0x00cfc8000001160b */
[----:B------:R-:W-:Y:S02]  /*26e0*/  LOP3.LUT R4, R4, 0x1f0, RZ, 0xc0, !PT ;  /* 0x000001f004047812 */ /* 0x000fe400078ec0ff */
[----:B----4-:R-:W-:-:S05]  /*26f0*/  LEA R7, R7, R6, 0x18 ;  /* 0x0000000607077211 */ /* 0x010fca00078ec0ff */
[----:B------:R-:W-:Y:S02]  /*2700*/  IMAD.IADD R7, R4, 0x1, R7 ;  /* 0x0000000104077824 */ /* 0x000fe400078e0207 */
[----:B------:R-:W-:-:S03]  /*2710*/  IMAD.MOV.U32 R4, RZ, RZ, R2 ;  /* 0x000000ffff047224 */ /* 0x000fc600078e0002 */
[----:B------:R0:W-:Y:S04]  /*2720*/  STS.U8 [R7+0x8], R3 ;  /* 0x0000080307007388 */ /* 0x0001e80000000000 */
[----:B------:R0:W-:Y:S02]  /*2730*/  STS.64 [R7+0x10], R4 ;  /* 0x0000100407007388 */ /* 0x0001e40000000a00 */
.L_x_169:
[----:B------:R-:W-:Y:S05]  /*2740*/  BSYNC.RECONVERGENT B1 ;  /* 0x0000000000017941 */ /* 0x000fea0003800200 */
.L_x_168:
[----:B------:R-:W-:Y:S01]  /*2750*/  BAR.SYNC.DEFER_BLOCKING 0x0 ;  /* 0x0000000000007b1d */ /* 0x000fe20000010000 */
[----:B------:R-:W-:-:S13]  /*2760*/  ISETP.NE.AND P1, PT, R11, RZ, PT ;  /* 0x000000ff0b00720c */ /* 0x000fda0003f25270 */
[----:B------:R-:W-:Y:S05]  /*2770*/  @P1 BRA `(.L_x_157) ;  /* 0x0000002c00141947 */ /* 0x000fea0003800000 */
[----:B------:R-:W-:Y:S02]  /*2780*/  UISETP.GE.U32.AND UP3, UPT, UR4, 0x21, UPT ;  /* 0x000000210400788c */ /* 0x000fe4000bf66070 */
[----:B------:R-:W-:Y:S02]  /*2790*/  UISETP.GE.U32.AND UP2, UPT, UR4, 0x41, UPT ;  /* 0x000000410400788c */ /* 0x000fe4000bf46070 */
[----:B------:R-:W-:Y:S02]  /*27a0*/  UISETP.GE.U32.AND.EX UP3, UPT, UR5, URZ, UPT, UP3 ;  /* 0x000000ff0500728c */ /* 0x000fe4000bf66130 */
[----:B------:R-:W-:Y:S02]  /*27b0*/  UISETP.GE.U32.AND UP1, UPT, UR4, 0x61, UPT ;  /* 0x000000610400788c */ /* 0x000fe4000bf26070 */
[----:B------:R-:W-:Y:S02]  /*27c0*/  UISETP.GE.U32.AND UP0, UPT, UR4, 0x81, UPT ;  /* 0x000000810400788c */ /* 0x000fe4000bf06070 */
[----:B------:R-:W-:-:S02]  /*27d0*/  UISETP.GE.U32.AND UP6, UPT, UR4, 0xa1, UPT ;  /* 0x000000a10400788c */ /* 0x000fc4000bfc6070 */
[----:B------:R-:W-:Y:S02]  /*27e0*/  UISETP.GE.U32.AND UP4, UPT, UR4, 0xc1, UPT ;  /* 0x000000c10400788c */ /* 0x000fe4000bf86070 */
[----:B------:R-:W-:Y:S02]  /*27f0*/  UISETP.GE.U32.AND UP5, UPT, UR4, 0xe1, UPT ;  /* 0x000000e10400788c */ /* 0x000fe4000bfa6070 */
[----:B------:R-:W-:Y:S02]  /*2800*/  UISETP.GE.U32.AND.EX UP2, UPT, UR5, URZ, UPT, UP2 ;  /* 0x000000ff0500728c */ /* 0x000fe4000bf46120 */
[----:B------:R-:W-:Y:S02]  /*2810*/  UISETP.GE.U32.AND.EX UP1, UPT, UR5, URZ, UPT, UP1 ;  /* 0x000000ff0500728c */ /* 0x000fe4000bf26110 */
[----:B------:R-:W-:Y:S02]  /*2820*/  UISETP.GE.U32.AND.EX UP0, UPT, UR5, URZ, UPT, UP0 ;  /* 0x000000ff0500728c */ /* 0x000fe4000bf06100 */
[----:B------:R-:W-:-:S02]  /*2830*/  UISETP.GE.U32.AND.EX UP6, UPT, UR5, URZ, UPT, UP6 ;  /* 0x000000ff0500728c */ /* 0x000fc4000bfc6160 */
[----:B------:R-:W-:Y:S02]  /*2840*/  UISETP.GE.U32.AND.EX UP4, UPT, UR5, URZ, UPT, UP4 ;  /* 0x000000ff0500728c */ /* 0x000fe4000bf86140 */
[----:B------:R-:W-:Y:S01]  /*2850*/  UISETP.GE.U32.AND.EX UP5, UPT, UR5, URZ, UPT, UP5 ;  /* 0x000000ff0500728c */ /* 0x000fe2000bfa6150 */
[----:B------:R-:W-:Y:S10]  /*2860*/  BRA.U !UP3, `(.L_x_170) ;  /* 0x000000010b3c7547 */ /* 0x000ff4000b800000 */
[----:B------:R-:W5:Y:S01]  /*2870*/  S2UR UR7, SR_CgaCtaId ;  /* 0x00000000000779c3 */ /* 0x000f620000008800 */
[----:B------:R-:W-:Y:S01]  /*2880*/  UMOV UR6, 0x400 ;  /* 0x0000040000067882 */ /* 0x000fe20000000000 */
[----:B------:R-:W-:Y:S01]  /*2890*/  LOP3.LUT P3, RZ, R3, 0xff, RZ, 0xc0, !PT ;  /* 0x000000ff03ff7812 */ /* 0x000fe2000786c0ff */
[----:B-----5:R-:W-:-:S09]  /*28a0*/  ULEA UR6, UR7, UR6, 0x18 ;  /* 0x0000000607067291 */ /* 0x020fd2000f8ec0ff */
[----:B0-23--:R-:W0:Y:S04]  /*28b0*/  LDS.U8 R4, [UR6+0x18] ;  /* 0x00001806ff047984 */ /* 0x00de280008000000 */
[----:B----4-:R-:W2:Y:S01]  /*28c0*/  LDS.64 R6, [UR6+0x20] ;  /* 0x00002006ff067984 */ /* 0x010ea20008000a00 */
[----:B0-----:R-:W-:Y:S02]  /*28d0*/  ISETP.NE.AND P2, PT, R4, RZ, PT ;  /* 0x000000ff0400720c */ /* 0x001fe40003f45270 */
[----:B--2---:R-:W-:Y:S02]  /*28e0*/  ISETP.LT.U32.AND P0, PT, R6, R2, PT ;  /* 0x000000020600720c */ /* 0x004fe40003f01070 */
[----:B------:R-:W-:Y:S02]  /*28f0*/  @P3 SEL R4, R3, 0x1, !P2 ;  /* 0x0000000103043807 */ /* 0x000fe40005000000 */
[----:B------:R-:W-:-:S02]  /*2900*/  ISETP.LT.AND.EX P0, PT, R7, R5, PT, P0 ;  /* 0x000000050700720c */ /* 0x000fc40003f01300 */
[----:B------:R-:W-:-:S05]  /*2910*/  PRMT R3, R4, 0x7610, R3 ;  /* 0x0000761004037816 */ /* 0x000fca0000000003 */
[C---:B------:R-:W-:Y:S02]  /*2920*/  @P2 SEL R2, R6.reuse, R2, P0 ;  /* 0x0000000206022207 */ /* 0x040fe40000000000 */
[C---:B------:R-:W-:Y:S02]  /*2930*/  @P2 SEL R5, R7.reuse, R5, P0 ;  /* 0x0000000507052207 */ /* 0x040fe40000000000 */
[----:B------:R-:W-:Y:S02]  /*2940*/  SEL R2, R6, R2, !P3 ;  /* 0x0000000206027207 */ /* 0x000fe40005800000 */
[----:B------:R-:W-:-:S07]  /*2950*/  SEL R5, R7, R5, !P3 ;  /* 0x0000000507057207 */ /* 0x000fce0005800000 */
.L_x_170:
[----:B------:R-:W-:Y:S05]  /*2960*/  BRA.U !UP2, `(.L_x_171) ;  /* 0x000000010a3c7547 */ /* 0x000fea000b800000 */
        /* <DEDUP_REMOVED lines=15> */
.L_x_171:
        /* <DEDUP_REMOVED lines=16> */
.L_x_172:
        /* <DEDUP_REMOVED lines=16> */
.L_x_173:
        /* <DEDUP_REMOVED lines=16> */
.L_x_174:
        /* <DEDUP_REMOVED lines=16> */
.L_x_175:
        /* <DEDUP_REMOVED lines=17> */
.L_x_134:
[----:B------:R-:W0:Y:S01]  /*2f70*/  S2R R8, SR_TID.X ;  /* 0x0000000000087919 */ /* 0x000e220000002100 */
[----:B------:R-:W0:Y:S01]  /*2f80*/  LDC.64 R6, c[0x0][0x380] ;  /* 0x0000e000ff067b82 */ /* 0x000e220000000a00 */
[----:B------:R-:W2:Y:S01]  /*2f90*/  LDCU.64 UR6, c[0x0][0x390] ;  /* 0x00007200ff0677ac */ /* 0x000ea20008000a00 */
[----:B0-----:R-:W-:-:S05]  /*2fa0*/  IMAD.WIDE.U32 R6, R8, 0x4, R6 ;  /* 0x0000000408067825 */ /* 0x001fca00078e0006 */
[----:B------:R-:W3:Y:S04]  /*2fb0*/  LDG.E R3, desc[UR8][R6.64] ;  /* 0x0000000806037981 */ /* 0x000ee8000c1e1900 */
[----:B------:R-:W4:Y:S04]  /*2fc0*/  LDG.E R4, desc[UR8][R6.64+0x800] ;  /* 0x0008000806047981 */ /* 0x000f28000c1e1900 */
[----:B------:R-:W5:Y:S04]  /*2fd0*/  LDG.E R2, desc[UR8][R6.64+0x400] ;  /* 0x0004000806027981 */ /* 0x000f68000c1e1900 */
[----:B------:R-:W5:Y:S01]  /*2fe0*/  LDG.E R5, desc[UR8][R6.64+0xc00] ;  /* 0x000c000806057981 */ /* 0x000f62000c1e1900 */
[----:B------:R-:W-:Y:S01]  /*2ff0*/  VIADD R9, R8, 0x100 ;  /* 0x0000010008097836 */ /* 0x000fe20000000000 */
[----:B------:R-:W-:-:S04]  /*3000*/  UIADD3 UR10, UP0, UPT, UR4, -0x400, URZ ;  /* 0xfffffc00040a7890 */ /* 0x000fc8000ff1e0ff */
[----:B------:R-:W-:Y:S02]  /*3010*/  UIADD3.X UR11, UPT, UPT, UR5, -0x1, URZ, UP0, !UPT ;  /* 0xffffffff050b7890 */ /* 0x000fe400087fe4ff */
[----:B------:R-:W-:-:S04]  /*3020*/  UISETP.GE.U32.AND UP0, UPT, UR10, 0x400, UPT ;  /* 0x000004000a00788c */ /* 0x000fc8000bf06070 */
[----:B------:R-:W-:Y:S01]  /*3030*/  UISETP.GE.U32.AND.EX UP0, UPT, UR11, URZ, UPT, UP0 ;  /* 0x000000ff0b00728c */ /* 0x000fe2000bf06100 */
[----:B---3--:R-:W-:Y:S01]  /*3040*/  ISETP.GE.AND P0, PT, R3, 0x5, PT ;  /* 0x000000050300780c */ /* 0x008fe20003f06270 */
[----:B------:R-:W-:-:S03]  /*3050*/  VIADD R3, R8, 0x200 ;  /* 0x0000020008037836 */ /* 0x000fc60000000000 */
[----:B------:R-:W-:Y:S02]  /*3060*/  SEL R9, R8, R9, !P0 ;  /* 0x0000000908097207 */ /* 0x000fe40004000000 */
[----:B--2---:R-:W-:Y:S02]  /*3070*/  IADD3 R10, P1, PT, R3, UR6, RZ ;  /* 0x00000006030a7c10 */ /* 0x004fe4000ff3e0ff */
[----:B------:R-:W-:Y:S02]  /*3080*/  IADD3 R3, P3, PT, R9, UR6, RZ ;  /* 0x0000000609037c10 */ /* 0x000fe4000ff7e0ff */
[----:B----4-:R-:W-:Y:S01]  /*3090*/  ISETP.GE.AND P2, PT, R4, 0x5, PT ;  /* 0x000000050400780c */ /* 0x010fe20003f46270 */
[----:B------:R-:W-:Y:S01]  /*30a0*/  IMAD.X R12, RZ, RZ, UR7, P1 ;  /* 0x00000007ff0c7e24 */ /* 0x000fe200088e06ff */
[----:B------:R-:W-:Y:S01]  /*30b0*/  ISETP.LT.U32.AND P1, PT, R10, R3, PT ;  /* 0x000000030a00720c */ /* 0x000fe20003f21070 */
[----:B------:R-:W-:Y:S01]  /*30c0*/  IMAD.X R9, RZ, RZ, UR7, P3 ;  /* 0x00000007ff097e24 */ /* 0x000fe200098e06ff */
[----:B-----5:R-:W-:-:S02]  /*30d0*/  ISETP.LT.OR P0, PT, R2, 0x5, !P0 ;  /* 0x000000050200780c */ /* 0x020fc40004701670 */
[----:B------:R-:W-:Y:S02]  /*30e0*/  IADD3 R11, P4, PT, R10, 0x100, RZ ;  /* 0x000001000a0b7810 */ /* 0x000fe40007f9e0ff */
[----:B------:R-:W-:Y:S02]  /*30f0*/  ISETP.LT.AND.EX P1, PT, R12, R9, PT, P1 ;  /* 0x000000090c00720c */ /* 0x000fe40003f21310 */
[----:B------:R-:W-:-:S03]  /*3100*/  ISETP.GE.AND P3, PT, R5, 0x5, PT ;  /* 0x000000050500780c */ /* 0x000fc60003f66270 */
[----:B------:R-:W-:Y:S02]  /*3110*/  @!P2 SEL R3, R10, R3, P1 ;  /* 0x000000030a03a207 */ /* 0x000fe40000800000 */
[----:B------:R-:W-:Y:S02]  /*3120*/  @!P2 SEL R9, R12, R9, P1 ;  /* 0x000000090c09a207 */ /* 0x000fe40000800000 */
[----:B------:R-:W-:Y:S01]  /*3130*/  SEL R2, R3, R10, P0 ;  /* 0x0000000a03027207 */ /* 0x000fe20000000000 */
[----:B------:R-:W-:Y:S01]  /*3140*/  IMAD.X R10, RZ, RZ, R12, P4 ;  /* 0x000000ffff0a7224 */ /* 0x000fe200020e060c */
[----:B------:R-:W-:Y:S02]  /*3150*/  SEL R9, R9, R12, P0 ;  /* 0x0000000c09097207 */ /* 0x000fe40000000000 */
[----:B------:R-:W-:Y:S02]  /*3160*/  ISETP.LT.U32.AND P1, PT, R11, R2, PT ;  /* 0x000000020b00720c */ /* 0x000fe40003f21070 */
[----:B------:R-:W-:Y:S01]  /*3170*/  ISETP.LT.OR P0, PT, R4, 0x5, P0 ;  /* 0x000000050400780c */ /* 0x000fe20000701670 */
[----:B------:R-:W-:Y:S01]  /*3180*/  IMAD.MOV.U32 R4, RZ, RZ, RZ ;  /* 0x000000ffff047224 */ /* 0x000fe200078e00ff */
[----:B------:R-:W-:-:S02]  /*3190*/  ISETP.LT.AND.EX P1, PT, R10, R9, PT, P1 ;  /* 0x000000090a00720c */ /* 0x000fc40003f21310 */
[----:B------:R-:W-:Y:S02]  /*31a0*/  ISETP.LT.OR P2, PT, R5, 0x5, P0 ;  /* 0x000000050500780c */ /* 0x000fe40000741670 */
[----:B------:R-:W-:Y:S02]  /*31b0*/  @!P3 SEL R9, R10, R9, P1 ;  /* 0x000000090a09b207 */ /* 0x000fe40000800000 */
[----:B------:R-:W-:Y:S02]  /*31c0*/  @!P3 SEL R2, R11, R2, P1 ;  /* 0x000000020b02b207 */ /* 0x000fe40000800000 */
[----:B------:R-:W-:Y:S01]  /*31d0*/  SEL R5, R9, R10, P0 ;  /* 0x0000000a09057207 */ /* 0x000fe20000000000 */
[----:B------:R-:W-:Y:S01]  /*31e0*/  IMAD.MOV.U32 R9, RZ, RZ, 0x400 ;  /* 0x00000400ff097424 */ /* 0x000fe200078e00ff */
[----:B------:R-:W-:Y:S02]  /*31f0*/  SEL R2, R2, R11, P0 ;  /* 0x0000000b02027207 */ /* 0x000fe40000000000 */
[----:B------:R-:W-:Y:S01]  /*3200*/  SEL R3, RZ, 0x1, !P2 ;  /* 0x00000001ff037807 */ /* 0x000fe20005000000 */
[----:B------:R-:W-:Y:S06]  /*3210*/  BRA.U !UP0, `(.L_x_176) ;  /* 0x0000000508187547 */ /* 0x000fec000b800000 */
[----:B------:R-:W-:Y:S01]  /*3220*/  IMAD.MOV.U32 R9, RZ, RZ, 0x400 ;  /* 0x00000400ff097424 */ /* 0x000fe200078e00ff */
[----:B------:R-:W0:Y:S01]  /*3230*/  LDCU.64 UR6, c[0x0][0x390] ;  /* 0x00007200ff0677ac */ /* 0x000e220008000a00 */
[----:B------:R-:W-:Y:S01]  /*3240*/  IMAD.MOV.U32 R4, RZ, RZ, RZ ;  /* 0x000000ffff047224 */ /* 0x000fe200078e00ff */
[----:B------:R-:W2:Y:S01]  /*3250*/  LDCU.64 UR4, c[0x0][0x3a0] ;  /* 0x00007400ff0477ac */ /* 0x000ea20008000a00 */
[----:B------:R-:W-:-:S05]  /*3260*/  NOP ;  /* 0x0000000000007918 */ /* 0x000fca0000000000 */
.L_x_178:
[----:B------:R-:W-:-:S04]  /*3270*/  LEA R12, P0, R9, R6, 0x2 ;  /* 0x00000006090c7211 */ /* 0x000fc800078010ff */
[----:B------:R-:W-:-:S05]  /*3280*/  LEA.HI.X R13, R9, R7, R4, 0x2, P0 ;  /* 0x00000007090d7211 */ /* 0x000fca00000f1404 */
[----:B------:R-:W3:Y:S04]  /*3290*/  LDG.E R15, desc[UR8][R12.64] ;  /* 0x000000080c0f7981 */ /* 0x000ee8000c1e1900 */
[----:B------:R-:W4:Y:S04]  /*32a0*/  LDG.E R11, desc[UR8][R12.64+0x400] ;  /* 0x000400080c0b7981 */ /* 0x000f28000c1e1900 */
[----:B------:R-:W5:Y:S04]  /*32b0*/  LDG.E R14, desc[UR8][R12.64+0x800] ;  /* 0x000800080c0e7981 */ /* 0x000f68000c1e1900 */
[----:B------:R1:W2:Y:S01]  /*32c0*/  LDG.E R10, desc[UR8][R12.64+0xc00] ;  /* 0x000c00080c0a7981 */ /* 0x0002a2000c1e1900 */
[----:B------:R-:W-:Y:S01]  /*32d0*/  IMAD.MOV.U32 R16, RZ, RZ, R2 ;  /* 0x000000ffff107224 */ /* 0x000fe200078e0002 */
[----:B------:R-:W-:-:S02]  /*32e0*/  LOP3.LUT P3, RZ, R3, 0xff, RZ, 0xc0, !PT ;  /* 0x000000ff03ff7812 */ /* 0x000fc4000786c0ff */
[----:B---3--:R-:W-:Y:S02]  /*32f0*/  ISETP.GE.AND P2, PT, R15, 0x5, PT ;  /* 0x000000050f00780c */ /* 0x008fe40003f46270 */
[----:B0-----:R-:W-:Y:S02]  /*3300*/  IADD3 R15, P1, P4, R9, UR6, R8 ;  /* 0x00000006090f7c10 */ /* 0x001fe4000fc3e008 */
[----:B------:R-:W-:Y:S02]  /*3310*/  SEL R2, RZ, 0x1, P2 ;  /* 0x00000001ff027807 */ /* 0x000fe40001000000 */
[----:B------:R-:W-:Y:S02]  /*3320*/  ISETP.LT.U32.AND P0, PT, R15, R16, PT ;  /* 0x000000100f00720c */ /* 0x000fe40003f01070 */
[----:B------:R-:W-:-:S03]  /*3330*/  IADD3.X R17, PT, PT, R4, UR7, RZ, P1, P4 ;  /* 0x0000000704117c10 */ /* 0x000fc60008fe84ff */
[----:B------:R-:W-:Y:S02]  /*3340*/  @P3 SEL R2, R3, 0x1, P2 ;  /* 0x0000000103023807 */ /* 0x000fe40001000000 */
[-C--:B------:R-:W-:Y:S02]  /*3350*/  ISETP.LT.AND.EX P0, PT, R17, R5.reuse, PT, P0 ;  /* 0x000000051100720c */ /* 0x080fe40003f01300 */
[C---:B-1----:R-:W-:Y:S02]  /*3360*/  IADD3 R12, P5, PT, R15.reuse, 0x100, RZ ;  /* 0x000001000f0c7810 */ /* 0x042fe40007fbe0ff */
[----:B------:R-:W-:Y:S02]  /*3370*/  @!P2 SEL R16, R15, R16, P0 ;  /* 0x000000100f10a207 */ /* 0x000fe40000000000 */
[----:B----4-:R-:W-:Y:S02]  /*3380*/  ISETP.GE.AND P4, PT, R11, 0x5, PT ;  /* 0x000000050b00780c */ /* 0x010fe40003f86270 */
[----:B------:R-:W-:-:S02]  /*3390*/  @!P2 SEL R5, R17, R5, P0 ;  /* 0x000000051105a207 */ /* 0x000fc40000000000 */
[----:B------:R-:W-:Y:S01]  /*33a0*/  SEL R3, R15, R16, !P3 ;  /* 0x000000100f037207 */ /* 0x000fe20005800000 */
[----:B------:R-:W-:Y:S01]  /*33b0*/  IMAD.X R16, RZ, RZ, R17, P5 ;  /* 0x000000ffff107224 */ /* 0x000fe200028e0611 */
[----:B------:R-:W-:Y:S02]  /*33c0*/  LOP3.LUT P1, RZ, R2, 0xff, RZ, 0xc0, !PT ;  /* 0x000000ff02ff7812 */ /* 0x000fe4000782c0ff */
[----:B------:R-:W-:Y:S02]  /*33d0*/  SEL R5, R17, R5, !P3 ;  /* 0x0000000511057207 */ /* 0x000fe40005800000 */
[----:B------:R-:W-:Y:S02]  /*33e0*/  ISETP.LT.U32.AND P0, PT, R12, R3, PT ;  /* 0x000000030c00720c */ /* 0x000fe40003f01070 */
[----:B------:R-:W-:Y:S02]  /*33f0*/  SEL R13, RZ, 0x1, P4 ;  /* 0x00000001ff0d7807 */ /* 0x000fe40002000000 */
[----:B------:R-:W-:-:S02]  /*3400*/  ISETP.LT.AND.EX P0, PT, R16, R5, PT, P0 ;  /* 0x000000051000720c */ /* 0x000fc40003f01300 */
[----:B-----5:R-:W-:Y:S02]  /*3410*/  ISETP.GE.AND P2, PT, R14, 0x5, PT ;  /* 0x000000050e00780c */ /* 0x020fe40003f46270 */
[----:B------:R-:W-:Y:S02]  /*3420*/  @!P4 SEL R3, R12, R3, P0 ;  /* 0x000000030c03c207 */ /* 0x000fe40000000000 */
[----:B------:R-:W-:Y:S02]  /*3430*/  @!P4 SEL R5, R16, R5, P0 ;  /* 0x000000051005c207 */ /* 0x000fe40000000000 */
[----:B------:R-:W-:Y:S02]  /*3440*/  IADD3 R11, P0, PT, R15, 0x200, RZ ;  /* 0x000002000f0b7810 */ /* 0x000fe40007f1e0ff */
[----:B------:R-:W-:Y:S02]  /*3450*/  @P1 SEL R13, R2, 0x1, P4 ;  /* 0x00000001020d1807 */ /* 0x000fe40002000000 */
[----:B------:R-:W-:Y:S01]  /*3460*/  SEL R2, R12, R3, !P1 ;  /* 0x000000030c027207 */ /* 0x000fe20004800000 */
[----:B------:R-:W-:Y:S01]  /*3470*/  IMAD.X R12, RZ, RZ, R17, P0 ;  /* 0x000000ffff0c7224 */ /* 0x000fe200000e0611 */
[----:B------:R-:W-:-:S02]  /*3480*/  SEL R5, R16, R5, !P1 ;  /* 0x0000000510057207 */ /* 0x000fc40004800000 */
[-C--:B------:R-:W-:Y:S02]  /*3490*/  ISETP.LT.U32.AND P0, PT, R11, R2.reuse, PT ;  /* 0x000000020b00720c */ /* 0x080fe40003f01070 */
[----:B------:R-:W-:Y:S02]  /*34a0*/  LOP3.LUT P1, RZ, R13, 0xff, RZ, 0xc0, !PT ;  /* 0x000000ff0dff7812 */ /* 0x000fe4000782c0ff */
[CC--:B------:R-:W-:Y:S02]  /*34b0*/  ISETP.LT.AND.EX P0, PT, R12.reuse, R5.reuse, PT, P0 ;  /* 0x000000050c00720c */ /* 0x0c0fe40003f01300 */
[----:B--2---:R-:W-:Y:S02]  /*34c0*/  IADD3 R3, P4, PT, -R9, UR4, RZ ;  /* 0x0000000409037c10 */ /* 0x004fe4000ff9e1ff */
[----:B------:R-:W-:Y:S02]  /*34d0*/  @!P2 SEL R2, R11, R2, P0 ;  /* 0x000000020b02a207 */ /* 0x000fe40000000000 */
[----:B------:R-:W-:-:S02]  /*34e0*/  @!P2 SEL R5, R12, R5, P0 ;  /* 0x000000050c05a207 */ /* 0x000fc40000000000 */
[----:B------:R-:W-:Y:S02]  /*34f0*/  SEL R2, R11, R2, !P1 ;  /* 0x000000020b027207 */ /* 0x000fe40004800000 */
[----:B------:R-:W-:Y:S02]  /*3500*/  IADD3 R11, P0, PT, R15, 0x300, RZ ;  /* 0x000003000f0b7810 */ /* 0x000fe40007f1e0ff */
[----:B------:R-:W-:Y:S02]  /*3510*/  ISETP.GE.AND P3, PT, R10, 0x5, PT ;  /* 0x000000050a00780c */ /* 0x000fe40003f66270 */
[----:B------:R-:W-:Y:S01]  /*3520*/  SEL R5, R12, R5, !P1 ;  /* 0x000000050c057207 */ /* 0x000fe20004800000 */
[----:B------:R-:W-:Y:S01]  /*3530*/  IMAD.X R10, RZ, RZ, R17, P0 ;  /* 0x000000ffff0a7224 */ /* 0x000fe200000e0611 */
[----:B------:R-:W-:Y:S02]  /*3540*/  ISETP.GE.U32.AND P0, PT, R3, 0x400, PT ;  /* 0x000004000300780c */ /* 0x000fe40003f06070 */
[----:B------:R-:W-:-:S02]  /*3550*/  IADD3.X R12, PT, PT, ~R4, UR5, RZ, P4, !PT ;  /* 0x00000005040c7c10 */ /* 0x000fc4000a7fe5ff */
[----:B------:R-:W-:Y:S02]  /*3560*/  SEL R14, RZ, 0x1, P2 ;  /* 0x00000001ff0e7807 */ /* 0x000fe40001000000 */
[----:B------:R-:W-:Y:S02]  /*3570*/  @P1 SEL R14, R13, 0x1, P2 ;  /* 0x000000010d0e1807 */ /* 0x000fe40001000000 */
[----:B------:R-:W-:Y:S02]  /*3580*/  ISETP.GE.U32.AND.EX P0, PT, R12, RZ, PT, P0 ;  /* 0x000000ff0c00720c */ /* 0x000fe40003f06100 */
        /* <DEDUP_REMOVED lines=8> */
[----:B------:R-:W-:Y:S01]  /*3610*/  SEL R5, R10, R5, !P2 ;  /* 0x000000050a057207 */ /* 0x000fe20005000000 */
[----:B------:R-:W-:Y:S06]  /*3620*/  @!P0 BRA `(.L_x_177) ;  /* 0x0000001000288947 */ /* 0x000fec0003800000 */
[----:B------:R-:W-:-:S05]  /*3630*/  IADD3 R9, P0, PT, R9, 0x400, RZ ;  /* 0x0000040009097810 */ /* 0x000fca0007f1e0ff */
[----:B------:R-:W-:Y:S01]  /*3640*/  IMAD.X R4, RZ, RZ, R4, P0 ;  /* 0x000000ffff047224 */ /* 0x000fe200000e0604 */
[----:B------:R-:W-:-:S04]  /*3650*/  ISETP.GT.U32.AND P0, PT, R9, UR10, PT ;  /* 0x0000000a09007c0c */ /* 0x000fc8000bf04070 */
[----:B------:R-:W-:-:S13]  /*3660*/  ISETP.GT.U32.AND.EX P0, PT, R4, UR11, PT, P0 ;  /* 0x0000000b04007c0c */ /* 0x000fda000bf04100 */
[----:B------:R-:W-:Y:S05]  /*3670*/  @!P0 BRA `(.L_x_178) ;  /* 0xfffffff800fc8947 */ /* 0x000fea000383ffff */
.L_x_176:
[C---:B------:R-:W-:Y:S01]  /*3680*/  IADD3 R7, PT, PT, -R9.reuse, UR4, RZ ;  /* 0x0000000409077c10 */ /* 0x040fe2000fffe1ff */
[----:B------:R-:W0:Y:S01]  /*3690*/  LDCU.64 UR10, c[0x0][0x380] ;  /* 0x00007000ff0a77ac */ /* 0x000e220008000a00 */
[----:B------:R-:W-:Y:S01]  /*36a0*/  ISETP.GE.U32.AND P1, PT, R9, UR4, PT ;  /* 0x0000000409007c0c */ /* 0x000fe2000bf26070 */
[----:B------:R-:W-:Y:S01]  /*36b0*/  BSSY.RECONVERGENT B1, `(.L_x_177) ;  /* 0x0000101000017945 */ /* 0x000fe20003800200 */
[----:B------:R-:W-:-:S04]  /*36c0*/  ISETP.GE.AND P0, PT, R8, R7, PT ;  /* 0x000000070800720c */ /* 0x000fc80003f06270 */
[----:B------:R-:W-:-:S13]  /*36d0*/  ISETP.GE.U32.OR.EX P0, PT, R4, UR5, P0, P1 ;  /* 0x0000000504007c0c */ /* 0x000fda0008706510 */
[----:B0-----:R-:W-:Y:S05]  /*36e0*/  @P0 BRA `(.L_x_179) ;  /* 0x0000000c00f40947 */ /* 0x001fea0003800000 */
[----:B------:R-:W-:Y:S01]  /*36f0*/  LOP3.LUT R6, RZ, R8, RZ, 0x33, !PT ;  /* 0x00000008ff067212 */ /* 0x000fe200078e33ff */
[----:B------:R-:W-:Y:S01]  /*3700*/  BSSY.RECONVERGENT B2, `(.L_x_180) ;  /* 0x000007c000027945 */ /* 0x000fe20003800200 */
[----:B------:R-:W-:Y:S02]  /*3710*/  IMAD.MOV.U32 R10, RZ, RZ, R8 ;  /* 0x000000ffff0a7224 */ /* 0x000fe400078e0008 */
[----:B------:R-:W-:-:S04]  /*3720*/  IADD3 R11, PT, PT, -R9, UR4, R6 ;  /* 0x00000004090b7c10 */ /* 0x000fc8000fffe106 */
[C---:B------:R-:W-:Y:S02]  /*3730*/  ISETP.GE.U32.AND P0, PT, R11.reuse, 0x700, PT ;  /* 0x000007000b00780c */ /* 0x040fe40003f06070 */
[----:B------:R-:W-:-:S04]  /*3740*/  LEA.HI R12, R11, 0x1, RZ, 0x18 ;  /* 0x000000010b0c7811 */ /* 0x000fc800078fc0ff */
[----:B------:R-:W-:-:S04]  /*3750*/  LOP3.LUT R23, R12, 0x7, RZ, 0xc0, !PT ;  /* 0x000000070c177812 */ /* 0x000fc800078ec0ff */
[----:B------:R-:W-:-:S03]  /*3760*/  ISETP.NE.AND P1, PT, R23, RZ, PT ;  /* 0x000000ff1700720c */ /* 0x000fc60003f25270 */
[----:B------:R-:W-:Y:S10]  /*3770*/  @!P0 BRA `(.L_x_181) ;  /* 0x0000000400d08947 */ /* 0x000ff40003800000 */
[----:B------:R-:W-:Y:S01]  /*3780*/  LOP3.LUT R13, R12, 0x1fffff8, RZ, 0xc0, !PT ;  /* 0x01fffff80c0d7812 */ /* 0x000fe200078ec0ff */
[----:B------:R-:W-:-:S04]  /*3790*/  IMAD.MOV.U32 R10, RZ, RZ, R8 ;  /* 0x000000ffff0a7224 */ /* 0x000fc800078e0008 */
[----:B------:R-:W-:-:S07]  /*37a0*/  IMAD.MOV R13, RZ, RZ, -R13 ;  /* 0x000000ffff0d7224 */ /* 0x000fce00078e0a0d */
.L_x_182:
        /* <DEDUP_REMOVED lines=18> */
[----:B------:R-:W-:-:S04]  /*38d0*/  ISETP.LT.U32.AND P0, PT, R14, R27, PT ;  /* 0x0000001b0e00720c */ /* 0x000fc80003f01070 */
[----:B------:R-:W-:Y:S02]  /*38e0*/  ISETP.LT.AND.EX P0, PT, R2, R5, PT, P0 ;  /* 0x000000050200720c */ /* 0x000fe40003f01300 */
[----:B--2---:R-:W-:-:S04]  /*38f0*/  ISETP.GE.AND P5, PT, R21, 0x5, PT ;  /* 0x000000051500780c */ /* 0x004fc80003fa6270 */
[----:B------:R-:W-:Y:S02]  /*3900*/  SEL R21, RZ, 0x1, P5 ;  /* 0x00000001ff157807 */ /* 0x000fe40002800000 */
[----:B------:R-:W-:Y:S02]  /*3910*/  @P4 SEL R21, R3, 0x1, P5 ;  /* 0x0000000103154807 */ /* 0x000fe40002800000 */
[----:B------:R-:W-:Y:S02]  /*3920*/  IADD3 R3, P6, PT, R14, 0x100, RZ ;  /* 0x000001000e037810 */ /* 0x000fe40007fde0ff */
[----:B------:R-:W-:Y:S02]  /*3930*/  LOP3.LUT P3, RZ, R21, 0xff, RZ, 0xc0, !PT ;  /* 0x000000ff15ff7812 */ /* 0x000fe4000786c0ff */
[----:B---3--:R-:W-:Y:S01]  /*3940*/  ISETP.GE.AND P2, PT, R22, 0x5, PT ;  /* 0x000000051600780c */ /* 0x008fe20003f46270 */
[----:B0-----:R-:W-:Y:S01]  /*3950*/  IMAD.X R7, RZ, RZ, R2, P6 ;  /* 0x000000ffff077224 */ /* 0x001fe200030e0602 */
[----:B------:R-:W-:-:S02]  /*3960*/  @!P5 SEL R27, R14, R27, P0 ;  /* 0x0000001b0e1bd207 */ /* 0x000fc40000000000 */
[----:B------:R-:W-:Y:S02]  /*3970*/  @!P5 SEL R5, R2, R5, P0 ;  /* 0x000000050205d207 */ /* 0x000fe40000000000 */
[----:B------:R-:W-:Y:S02]  /*3980*/  SEL R6, R14, R27, !P4 ;  /* 0x0000001b0e067207 */ /* 0x000fe40006000000 */
[----:B------:R-:W-:Y:S02]  /*3990*/  SEL R22, R2, R5, !P4 ;  /* 0x0000000502167207 */ /* 0x000fe40006000000 */
[----:B------:R-:W-:Y:S02]  /*39a0*/  ISETP.LT.U32.AND P0, PT, R3, R6, PT ;  /* 0x000000060300720c */ /* 0x000fe40003f01070 */
[----:B------:R-:W-:Y:S02]  /*39b0*/  SEL R24, RZ, 0x1, P2 ;  /* 0x00000001ff187807 */ /* 0x000fe40001000000 */
[----:B------:R-:W-:-:S02]  /*39c0*/  ISETP.LT.AND.EX P0, PT, R7, R22, PT, P0 ;  /* 0x000000160700720c */ /* 0x000fc40003f01300 */
[----:B------:R-:W-:Y:S02]  /*39d0*/  @P3 SEL R24, R21, 0x1, P2 ;  /* 0x0000000115183807 */ /* 0x000fe40001000000 */
[----:B------:R-:W-:Y:S02]  /*39e0*/  @!P2 SEL R6, R3, R6, P0 ;  /* 0x000000060306a207 */ /* 0x000fe40000000000 */
[----:B----4-:R-:W-:Y:S02]  /*39f0*/  ISETP.GE.AND P4, PT, R20, 0x5, PT ;  /* 0x000000051400780c */ /* 0x010fe40003f86270 */
[----:B------:R-:W-:Y:S02]  /*3a00*/  @!P2 SEL R22, R7, R22, P0 ;  /* 0x000000160716a207 */ /* 0x000fe40000000000 */
[----:B------:R-:W-:Y:S02]  /*3a10*/  LOP3.LUT P5, RZ, R24, 0xff, RZ, 0xc0, !PT ;  /* 0x000000ff18ff7812 */ /* 0x000fe400078ac0ff */
[----:B------:R-:W-:-:S02]  /*3a20*/  IADD3 R20, P0, PT, R14, 0x200, RZ ;  /* 0x000002000e147810 */ /* 0x000fc40007f1e0ff */
[----:B------:R-:W-:Y:S02]  /*3a30*/  SEL R3, R3, R6, !P3 ;  /* 0x0000000603037207 */ /* 0x000fe40005800000 */
[----:B------:R-:W-:Y:S01]  /*3a40*/  SEL R7, R7, R22, !P3 ;  /* 0x0000001607077207 */ /* 0x000fe20005800000 */
[----:B------:R-:W-:Y:S01]  /*3a50*/  IMAD.X R22, RZ, RZ, R2, P0 ;  /* 0x000000ffff167224 */ /* 0x000fe200000e0602 */
[----:B------:R-:W-:Y:S02]  /*3a60*/  ISETP.LT.U32.AND P0, PT, R20, R3, PT ;  /* 0x000000031400720c */ /* 0x000fe40003f01070 */
[----:B------:R-:W-:Y:S02]  /*3a70*/  SEL R6, RZ, 0x1, P4 ;  /* 0x00000001ff067807 */ /* 0x000fe40002000000 */
[----:B------:R-:W-:Y:S02]  /*3a80*/  ISETP.LT.AND.EX P0, PT, R22, R7, PT, P0 ;  /* 0x000000071600720c */ /* 0x000fe40003f01300 */
[----:B------:R-:W-:-:S02]  /*3a90*/  @P5 SEL R6, R24, 0x1, P4 ;  /* 0x0000000118065807 */ /* 0x000fc40002000000 */
[----:B------:R-:W-:Y:S02]  /*3aa0*/  @!P4 SEL R3, R20, R3, P0 ;  /* 0x000000031403c207 */ /* 0x000fe40000000000 */
[----:B------:R-:W-:Y:S02]  /*3ab0*/  @!P4 SEL R7, R22, R7, P0 ;  /* 0x000000071607c207 */ /* 0x000fe40000000000 */
[----:B------:R-:W-:Y:S02]  /*3ac0*/  IADD3 R5, P0, PT, R14, 0x300, RZ ;  /* 0x000003000e057810 */ /* 0x000fe40007f1e0ff */
[----:B------:R-:W-:Y:S02]  /*3ad0*/  LOP3.LUT P2, RZ, R6, 0xff, RZ, 0xc0, !PT ;  /* 0x000000ff06ff7812 */ /* 0x000fe4000784c0ff */
[----:B-----5:R-:W-:Y:S02]  /*3ae0*/  ISETP.GE.AND P4, PT, R19, 0x5, PT ;  /* 0x000000051300780c */ /* 0x020fe40003f86270 */
[----:B------:R-:W-:-:S02]  /*3af0*/  SEL R20, R20, R3, !P5 ;  /* 0x0000000314147207 */ /* 0x000fc40006800000 */
[----:B------:R-:W-:Y:S01]  /*3b00*/  SEL R22, R22, R7, !P5 ;  /* 0x0000000716167207 */ /* 0x000fe20006800000 */
[----:B------:R-:W-:Y:S01]  /*3b10*/  IMAD.X R7, RZ, RZ, R2, P0 ;  /* 0x000000ffff077224 */ /* 0x000fe200000e0602 */
[----:B------:R-:W-:Y:S02]  /*3b20*/  ISETP.LT.U32.AND P0, PT, R5, R20, PT ;  /* 0x000000140500720c */ /* 0x000fe40003f01070 */
[----:B------:R-:W-:Y:S02]  /*3b30*/  SEL R3, RZ, 0x1, P4 ;  /* 0x00000001ff037807 */ /* 0x000fe40002000000 */
[----:B------:R-:W-:Y:S02]  /*3b40*/  ISETP.LT.AND.EX P0, PT, R7, R22, PT, P0 ;  /* 0x000000160700720c */ /* 0x000fe40003f01300 */
[----:B------:R-:W-:Y:S02]  /*3b50*/  @P2 SEL R3, R6, 0x1, P4 ;  /* 0x0000000106032807 */ /* 0x000fe40002000000 */
[----:B------:R-:W-:-:S02]  /*3b60*/  @!P4 SEL R20, R5, R20, P0 ;  /* 0x000000140514c207 */ /* 0x000fc40000000000 */
[----:B------:R-:W-:Y:S02]  /*3b70*/  @!P4 SEL R22, R7, R22, P0 ;  /* 0x000000160716c207 */ /* 0x000fe40000000000 */
[----:B------:R-:W-:Y:S02]  /*3b80*/  IADD3 R6, P0, PT, R14, 0x400, RZ ;  /* 0x000004000e067810 */ /* 0x000fe40007f1e0ff */
[----:B------:R-:W-:Y:S02]  /*3b90*/  ISETP.GE.AND P4, PT, R18, 0x5, PT ;  /* 0x000000051200780c */ /* 0x000fe40003f86270 */
[----:B------:R-:W-:Y:S01]  /*3ba0*/  LOP3.LUT P3, RZ, R3, 0xff, RZ, 0xc0, !PT ;  /* 0x000000ff03ff7812 */ /* 0x000fe2000786c0ff */
[----:B------:R-:W-:Y:S01]  /*3bb0*/  IMAD.X R18, RZ, RZ, R2, P0 ;  /* 0x000000ffff127224 */ /* 0x000fe200000e0602 */
[----:B------:R-:W-:Y:S02]  /*3bc0*/  SEL R5, R5, R20, !P2 ;  /* 0x0000001405057207 */ /* 0x000fe40005000000 */
[----:B------:R-:W-:-:S02]  /*3bd0*/  SEL R7, R7, R22, !P2 ;  /* 0x0000001607077207 */ /* 0x000fc40005000000 */
[----:B------:R-:W-:Y:S02]  /*3be0*/  ISETP.LT.U32.AND P0, PT, R6, R5, PT ;  /* 0x000000050600720c */ /* 0x000fe40003f01070 */
[----:B------:R-:W-:Y:S02]  /*3bf0*/  SEL R19, RZ, 0x1, P4 ;  /* 0x00000001ff137807 */ /* 0x000fe40002000000 */
[----:B------:R-:W-:Y:S02]  /*3c00*/  ISETP.LT.AND.EX P0, PT, R18, R7, PT, P0 ;  /* 0x000000071200720c */ /* 0x000fe40003f01300 */
[----:B------:R-:W-:Y:S02]  /*3c10*/  ISETP.GE.AND P2, PT, R17, 0x5, PT ;  /* 0x000000051100780c */ /* 0x000fe40003f46270 */
[----:B------:R-:W-:Y:S02]  /*3c20*/  @!P4 SEL R5, R6, R5, P0 ;  /* 0x000000050605c207 */ /* 0x000fe40000000000 */
[----:B------:R-:W-:-:S02]  /*3c30*/  @P3 SEL R19, R3, 0x1, P4 ;  /* 0x0000000103133807 */ /* 0x000fc40002000000 */
[----:B------:R-:W-:Y:S02]  /*3c40*/  @!P4 SEL R7, R18, R7, P0 ;  /* 0x000000071207c207 */ /* 0x000fe40000000000 */
[----:B------:R-:W-:Y:S02]  /*3c50*/  IADD3 R3, P0, PT, R14, 0x500, RZ ;  /* 0x000005000e037810 */ /* 0x000fe40007f1e0ff */
[----:B------:R-:W-:Y:S02]  /*3c60*/  SEL R6, R6, R5, !P3 ;  /* 0x0000000506067207 */ /* 0x000fe40005800000 */
[----:B------:R-:W-:Y:S01]  /*3c70*/  LOP3.LUT P5, RZ, R19, 0xff, RZ, 0xc0, !PT ;  /* 0x000000ff13ff7812 */ /* 0x000fe200078ac0ff */
[----:B------:R-:W-:Y:S01]  /*3c80*/  IMAD.X R5, RZ, RZ, R2, P0 ;  /* 0x000000ffff057224 */ /* 0x000fe200000e0602 */
[----:B------:R-:W-:Y:S02]  /*3c90*/  SEL R18, R18, R7, !P3 ;  /* 0x0000000712127207 */ /* 0x000fe40005800000 */
[----:B------:R-:W-:-:S02]  /*3ca0*/  ISETP.LT.U32.AND P0, PT, R3, R6, PT ;  /* 0x000000060300720c */ /* 0x000fc40003f01070 */
[----:B------:R-:W-:Y:S02]  /*3cb0*/  SEL R17, RZ, 0x1, P2 ;  /* 0x00000001ff117807 */ /* 0x000fe40001000000 */
[----:B------:R-:W-:Y:S02]  /*3cc0*/  ISETP.LT.AND.EX P0, PT, R5, R18, PT, P0 ;  /* 0x000000120500720c */ /* 0x000fe40003f01300 */
[----:B------:R-:W-:Y:S02]  /*3cd0*/  ISETP.GE.AND P4, PT, R16, 0x5, PT ;  /* 0x000000051000780c */ /* 0x000fe40003f86270 */
[----:B------:R-:W-:Y:S02]  /*3ce0*/  @!P2 SEL R6, R3, R6, P0 ;  /* 0x000000060306a207 */ /* 0x000fe40000000000 */
[----:B------:R-:W-:Y:S02]  /*3cf0*/  @!P2 SEL R18, R5, R18, P0 ;  /* 0x000000120512a207 */ /* 0x000fe40000000000 */
[----:B------:R-:W-:-:S02]  /*3d00*/  @P5 SEL R17, R19, 0x1, P2 ;  /* 0x0000000113115807 */ /* 0x000fc40001000000 */
[----:B------:R-:W-:Y:S02]  /*3d10*/  IADD3 R7, P0, PT, R14, 0x600, RZ ;  /* 0x000006000e077810 */ /* 0x000fe40007f1e0ff */
[----:B------:R-:W-:Y:S02]  /*3d20*/  SEL R16, R3, R6, !P5 ;  /* 0x0000000603107207 */ /* 0x000fe40006800000 */
[----:B------:R-:W-:Y:S01]  /*3d30*/  LOP3.LUT P3, RZ, R17, 0xff, RZ, 0xc0, !PT ;  /* 0x000000ff11ff7812 */ /* 0x000fe2000786c0ff */
[----:B------:R-:W-:Y:S01]  /*3d40*/  IMAD.X R6, RZ, RZ, R2, P0 ;  /* 0x000000ffff067224 */ /* 0x000fe200000e0602 */
[----:B------:R-:W-:Y:S02]  /*3d50*/  SEL R3, R5, R18, !P5 ;  /* 0x0000001205037207 */ /* 0x000fe40006800000 */
[----:B------:R-:W-:Y:S02]  /*3d60*/  ISETP.LT.U32.AND P0, PT, R7, R16, PT ;  /* 0x000000100700720c */ /* 0x000fe40003f01070 */
[----:B------:R-:W-:-:S02]  /*3d70*/  SEL R18, RZ, 0x1, P4 ;  /* 0x00000001ff127807 */ /* 0x000fc40002000000 */
[CC--:B------:R-:W-:Y:S02]  /*3d80*/  ISETP.LT.AND.EX P0, PT, R6.reuse, R3.reuse, PT, P0 ;  /* 0x000000030600720c */ /* 0x0c0fe40003f01300 */
[----:B------:R-:W-:Y:S02]  /*3d90*/  ISETP.GE.AND P2, PT, R15, 0x5, PT ;  /* 0x000000050f00780c */ /* 0x000fe40003f46270 */
[----:B------:R-:W-:Y:S02]  /*3da0*/  @!P4 SEL R16, R7, R16, P0 ;  /* 0x000000100710c207 */ /* 0x000fe40000000000 */
[----:B------:R-:W-:Y:S02]  /*3db0*/  @!P4 SEL R3, R6, R3, P0 ;  /* 0x000000030603c207 */ /* 0x000fe40000000000 */
[----:B------:R-:W-:Y:S02]  /*3dc0*/  IADD3 R14, P0, PT, R14, 0x700, RZ ;  /* 0x000007000e0e7810 */ /* 0x000fe40007f1e0ff */
[----:B------:R-:W-:-:S02]  /*3dd0*/  @P3 SEL R18, R17, 0x1, P4 ;  /* 0x0000000111123807 */ /* 0x000fc40002000000 */
[----:B------:R-:W-:Y:S01]  /*3de0*/  SEL R7, R7, R16, !P3 ;  /* 0x0000001007077207 */ /* 0x000fe20005800000 */
[----:B------:R-:W-:Y:S01]  /*3df0*/  IMAD.X R5, RZ, RZ, R2, P0 ;  /* 0x000000ffff057224 */ /* 0x000fe200000e0602 */
[----:B------:R-:W-:Y:S02]  /*3e00*/  ISETP.NE.AND P4, PT, R13, RZ, PT ;  /* 0x000000ff0d00720c */ /* 0x000fe40003f85270 */
[----:B------:R-:W-:Y:S02]  /*3e10*/  SEL R6, R6, R3, !P3 ;  /* 0x0000000306067207 */ /* 0x000fe40005800000 */
[----:B------:R-:W-:Y:S02]  /*3e20*/  LOP3.LUT P3, RZ, R18, 0xff, RZ, 0xc0, !PT ;  /* 0x000000ff12ff7812 */ /* 0x000fe4000786c0ff */
        /* <DEDUP_REMOVED lines=9> */
.L_x_181:
[----:B------:R-:W-:Y:S05]  /*3ec0*/  BSYNC.RECONVERGENT B2 ;  /* 0x0000000000027941 */ /* 0x000fea0003800200 */
.L_x_180:
[----:B------:R-:W-:Y:S05]  /*3ed0*/  @!P1 BRA `(.L_x_179) ;  /* 0x0000000400f89947 */ /* 0x000fea0003800000 */
[----:B------:R-:W-:Y:S01]  /*3ee0*/  ISETP.GE.U32.AND P0, PT, R23, 0x4, PT ;  /* 0x000000041700780c */ /* 0x000fe20003f06070 */
[----:B------:R-:W-:Y:S01]  /*3ef0*/  BSSY.RECONVERGENT B2, `(.L_x_183) ;  /* 0x0000040000027945 */ /* 0x000fe20003800200 */
[----:B------:R-:W-:-:S11]  /*3f00*/  LOP3.LUT P1, R6, R12, 0x3, RZ, 0xc0, !PT ;  /* 0x000000030c067812 */ /* 0x000fd6000782c0ff */
[----:B------:R-:W-:Y:S05]  /*3f10*/  @!P0 BRA `(.L_x_184) ;  /* 0x0000000000f48947 */ /* 0x000fea0003800000 */
[----:B------:R-:W0:Y:S01]  /*3f20*/  LDCU.64 UR12, c[0x0][0x380] ;  /* 0x00007000ff0c77ac */ /* 0x000e220008000a00 */
[----:B------:R-:W-:-:S05]  /*3f30*/  IADD3 R19, P0, PT, R10, R9, RZ ;  /* 0x000000090a137210 */ /* 0x000fca0007f1e0ff */
[----:B------:R-:W-:Y:S01]  /*3f40*/  IMAD.X R18, RZ, RZ, R4, P0 ;  /* 0x000000ffff127224 */ /* 0x000fe200000e0604 */
[----:B0-----:R-:W-:-:S04]  /*3f50*/  LEA R12, P0, R19, UR12, 0x2 ;  /* 0x0000000c130c7c11 */ /* 0x001fc8000f8010ff */
[----:B------:R-:W-:-:S05]  /*3f60*/  LEA.HI.X R13, R19, UR13, R18, 0x2, P0 ;  /* 0x0000000d130d7c11 */ /* 0x000fca00080f1412 */
[----:B------:R-:W2:Y:S04]  /*3f70*/  LDG.E R14, desc[UR8][R12.64] ;  /* 0x000000080c0e7981 */ /* 0x000ea8000c1e1900 */
[----:B------:R-:W3:Y:S04]  /*3f80*/  LDG.E R15, desc[UR8][R12.64+0x400] ;  /* 0x000400080c0f7981 */ /* 0x000ee8000c1e1900 */
[----:B------:R-:W4:Y:S04]  /*3f90*/  LDG.E R17, desc[UR8][R12.64+0x800] ;  /* 0x000800080c117981 */ /* 0x000f28000c1e1900 */
[----:B------:R0:W5:Y:S01]  /*3fa0*/  LDG.E R7, desc[UR8][R12.64+0xc00] ;  /* 0x000c00080c077981 */ /* 0x000162000c1e1900 */
[----:B------:R-:W-:Y:S01]  /*3fb0*/  LOP3.LUT P5, RZ, R3, 0xff, RZ, 0xc0, !PT ;  /* 0x000000ff03ff7812 */ /* 0x000fe200078ac0ff */
[----:B------:R-:W-:Y:S01]  /*3fc0*/  VIADD R16, R10, 0x100 ;  /* 0x000001000a107836 */ /* 0x000fe20000000000 */
[----:B------:R-:W-:-:S04]  /*3fd0*/  IADD3 R19, P0, PT, R19, UR6, RZ ;  /* 0x0000000613137c10 */ /* 0x000fc8000ff1e0ff */
[----:B------:R-:W-:Y:S02]  /*3fe0*/  IADD3.X R18, PT, PT, R18, UR7, RZ, P0, !PT ;  /* 0x0000000712127c10 */ /* 0x000fe400087fe4ff */
[----:B------:R-:W-:-:S04]  /*3ff0*/  ISETP.LT.U32.AND P0, PT, R19, R2, PT ;  /* 0x000000021300720c */ /* 0x000fc80003f01070 */
        /* <DEDUP_REMOVED lines=8> */
[----:B------:R-:W-:Y:S02]  /*4080*/  @!P4 SEL R5, R18, R5, P0 ;  /* 0x000000051205c207 */ /* 0x000fe40000000000 */
[----:B------:R-:W-:Y:S02]  /*4090*/  IADD3 R16, P0, P4, R9, UR6, R16 ;  /* 0x0000000609107c10 */ /* 0x000fe4000fc1e010 */
[----:B0-----:R-:W-:Y:S01]  /*40a0*/  SEL R13, R19, R2, !P5 ;  /* 0x00000002130d7207 */ /* 0x001fe20006800000 */
[----:B------:R-:W-:Y:S01]  /*40b0*/  VIADD R2, R10, 0x200 ;  /* 0x000002000a027836 */ /* 0x000fe20000000000 */
[----:B------:R-:W-:Y:S02]  /*40c0*/  SEL R12, R18, R5, !P5 ;  /* 0x00000005120c7207 */ /* 0x000fe40006800000 */
[----:B------:R-:W-:Y:S02]  /*40d0*/  IADD3.X R5, PT, PT, R4, UR7, RZ, P0, P4 ;  /* 0x0000000704057c10 */ /* 0x000fe400087e84ff */
[----:B------:R-:W-:-:S02]  /*40e0*/  ISETP.LT.U32.AND P0, PT, R16, R13, PT ;  /* 0x0000000d1000720c */ /* 0x000fc40003f01070 */
[----:B------:R-:W-:Y:S02]  /*40f0*/  @P3 SEL R15, R14, 0x1, P2 ;  /* 0x000000010e0f3807 */ /* 0x000fe40001000000 */
[-C--:B------:R-:W-:Y:S02]  /*4100*/  ISETP.LT.AND.EX P0, PT, R5, R12.reuse, PT, P0 ;  /* 0x0000000c0500720c */ /* 0x080fe40003f01300 */
[----:B----4-:R-:W-:Y:S02]  /*4110*/  ISETP.GE.AND P5, PT, R17, 0x5, PT ;  /* 0x000000051100780c */ /* 0x010fe40003fa6270 */
[----:B------:R-:W-:Y:S02]  /*4120*/  @!P2 SEL R13, R16, R13, P0 ;  /* 0x0000000d100da207 */ /* 0x000fe40000000000 */
[----:B------:R-:W-:Y:S02]  /*4130*/  @!P2 SEL R12, R5, R12, P0 ;  /* 0x0000000c050ca207 */ /* 0x000fe40000000000 */
[----:B------:R-:W-:Y:S01]  /*4140*/  IADD3 R3, P0, P2, R9, UR6, R2 ;  /* 0x0000000609037c10 */ /* 0x000fe2000fa1e002 */
[----:B------:R-:W-:Y:S01]  /*4150*/  VIADD R2, R10, 0x300 ;  /* 0x000003000a027836 */ /* 0x000fe20000000000 */
        /* <DEDUP_REMOVED lines=8> */
[----:B-----5:R-:W-:-:S02]  /*41e0*/  ISETP.GE.AND P2, PT, R7, 0x5, PT ;  /* 0x000000050700780c */ /* 0x020fc40003f46270 */
[----:B------:R-:W-:Y:S02]  /*41f0*/  @!P5 SEL R14, R3, R14, P0 ;  /* 0x0000000e030ed207 */ /* 0x000fe40000000000 */
[----:B------:R-:W-:Y:S02]  /*4200*/  @P4 SEL R13, R15, 0x1, P5 ;  /* 0x000000010f0d4807 */ /* 0x000fe40002800000 */
[C---:B------:R-:W-:Y:S02]  /*4210*/  @!P5 SEL R5, R12.reuse, R5, P0 ;  /* 0x000000050c05d207 */ /* 0x040fe40000000000 */
[----:B------:R-:W-:Y:S02]  /*4220*/  IADD3 R2, P0, P5, R9, UR6, R2 ;  /* 0x0000000609027c10 */ /* 0x000fe4000fd1e002 */
[----:B------:R-:W-:Y:S02]  /*4230*/  SEL R7, R3, R14, !P4 ;  /* 0x0000000e03077207 */ /* 0x000fe40006000000 */
[----:B------:R-:W-:-:S02]  /*4240*/  SEL R12, R12, R5, !P4 ;  /* 0x000000050c0c7207 */ /* 0x000fc40006000000 */
[----:B------:R-:W-:Y:S02]  /*4250*/  LOP3.LUT P3, RZ, R13, 0xff, RZ, 0xc0, !PT ;  /* 0x000000ff0dff7812 */ /* 0x000fe4000786c0ff */
        /* <DEDUP_REMOVED lines=9> */
.L_x_184:
[----:B------:R-:W-:Y:S05]  /*42f0*/  BSYNC.RECONVERGENT B2 ;  /* 0x0000000000027941 */ /* 0x000fea0003800200 */
.L_x_183:
[----:B------:R-:W-:Y:S05]  /*4300*/  @!P1 BRA `(.L_x_179) ;  /* 0x0000000000ec9947 */ /* 0x000fea0003800000 */
[----:B------:R-:W-:Y:S01]  /*4310*/  ISETP.NE.AND P0, PT, R6, 0x1, PT ;  /* 0x000000010600780c */ /* 0x000fe20003f05270 */
[----:B------:R-:W-:Y:S01]  /*4320*/  BSSY.RECONVERGENT B2, `(.L_x_185) ;  /* 0x0000025000027945 */ /* 0x000fe20003800200 */
[----:B------:R-:W-:-:S11]  /*4330*/  LOP3.LUT P1, RZ, R11, 0x100, RZ, 0xc0, !PT ;  /* 0x000001000bff7812 */ /* 0x000fd6000782c0ff */
[----:B------:R-:W-:Y:S05]  /*4340*/  @!P0 BRA `(.L_x_186) ;  /* 0x0000000000888947 */ /* 0x000fea0003800000 */
[----:B------:R-:W0:Y:S01]  /*4350*/  LDCU.64 UR12, c[0x0][0x380] ;  /* 0x00007000ff0c77ac */ /* 0x000e220008000a00 */
[----:B------:R-:W-:-:S05]  /*4360*/  IADD3 R11, P0, PT, R10, R9, RZ ;  /* 0x000000090a0b7210 */ /* 0x000fca0007f1e0ff */
[----:B------:R-:W-:Y:S01]  /*4370*/  IMAD.X R12, RZ, RZ, R4, P0 ;  /* 0x000000ffff0c7224 */ /* 0x000fe200000e0604 */
[----:B0-----:R-:W-:-:S04]  /*4380*/  LEA R6, P0, R11, UR12, 0x2 ;  /* 0x0000000c0b067c11 */ /* 0x001fc8000f8010ff */
[----:B------:R-:W-:-:S05]  /*4390*/  LEA.HI.X R7, R11, UR13, R12, 0x2, P0 ;  /* 0x0000000d0b077c11 */ /* 0x000fca00080f140c */
[----:B------:R-:W2:Y:S04]  /*43a0*/  LDG.E R13, desc[UR8][R6.64] ;  /* 0x00000008060d7981 */ /* 0x000ea8000c1e1900 */
[----:B------:R-:W3:Y:S01]  /*43b0*/  LDG.E R15, desc[UR8][R6.64+0x400] ;  /* 0x00040008060f7981 */ /* 0x000ee2000c1e1900 */
[----:B------:R-:W-:Y:S01]  /*43c0*/  IADD3 R11, P0, PT, R11, UR6, RZ ;  /* 0x000000060b0b7c10 */ /* 0x000fe2000ff1e0ff */
[C---:B------:R-:W-:Y:S01]  /*43d0*/  VIADD R14, R10.reuse, 0x100 ;  /* 0x000001000a0e7836 */ /* 0x040fe20000000000 */
[----:B------:R-:W-:Y:S01]  /*43e0*/  LOP3.LUT P2, RZ, R3, 0xff, RZ, 0xc0, !PT ;  /* 0x000000ff03ff7812 */ /* 0x000fe2000784c0ff */
[----:B------:R-:W-:Y:S01]  /*43f0*/  VIADD R10, R10, 0x200 ;  /* 0x000002000a0a7836 */ /* 0x000fe20000000000 */
[----:B------:R-:W-:Y:S02]  /*4400*/  IADD3.X R12, PT, PT, R12, UR7, RZ, P0, !PT ;  /* 0x000000070c0c7c10 */ /* 0x000fe400087fe4ff */
[----:B------:R-:W-:-:S04]  /*4410*/  ISETP.LT.U32.AND P0, PT, R11, R2, PT ;  /* 0x000000020b00720c */ /* 0x000fc80003f01070 */
[----:B------:R-:W-:Y:S02]  /*4420*/  ISETP.LT.AND.EX P0, PT, R12, R5, PT, P0 ;  /* 0x000000050c00720c */ /* 0x000fe40003f01300 */
[----:B--2---:R-:W-:-:S04]  /*4430*/  ISETP.GE.AND P3, PT, R13, 0x5, PT ;  /* 0x000000050d00780c */ /* 0x004fc80003f66270 */
[----:B------:R-:W-:Y:S02]  /*4440*/  SEL R13, RZ, 0x1, P3 ;  /* 0x00000001ff0d7807 */ /* 0x000fe40001800000 */
[----:B------:R-:W-:-:S07]  /*4450*/  @P2 SEL R13, R3, 0x1, P3 ;  /* 0x00000001030d2807 */ /* 0x000fce0001800000 */
[----:B------:R-:W-:Y:S02]  /*4460*/  @!P3 SEL R2, R11, R2, P0 ;  /* 0x000000020b02b207 */ /* 0x000fe40000000000 */
[C---:B------:R-:W-:Y:S02]  /*4470*/  @!P3 SEL R5, R12.reuse, R5, P0 ;  /* 0x000000050c05b207 */ /* 0x040fe40000000000 */
[----:B---3--:R-:W-:Y:S02]  /*4480*/  ISETP.GE.AND P3, PT, R15, 0x5, PT ;  /* 0x000000050f00780c */ /* 0x008fe40003f66270 */
        /* <DEDUP_REMOVED lines=14> */
.L_x_186:
[----:B------:R-:W-:Y:S05]  /*4570*/  BSYNC.RECONVERGENT B2 ;  /* 0x0000000000027941 */ /* 0x000fea0003800200 */
.L_x_185:
[----:B------:R-:W-:Y:S05]  /*4580*/  @P1 BRA `(.L_x_179) ;  /* 0x00000000004c1947 */ /* 0x000fea0003800000 */
[----:B------:R-:W0:Y:S01]  /*4590*/  LDCU.64 UR12, c[0x0][0x380] ;  /* 0x00007000ff0c77ac */ /* 0x000e220008000a00 */
[----:B------:R-:W-:-:S05]  /*45a0*/  IADD3 R9, P0, PT, R10, R9, RZ ;  /* 0x000000090a097210 */ /* 0x000fca0007f1e0ff */
[----:B------:R-:W-:Y:S01]  /*45b0*/  IMAD.X R4, RZ, RZ, R4, P0 ;  /* 0x000000ffff047224 */ /* 0x000fe200000e0604 */
[----:B0-----:R-:W-:-:S04]  /*45c0*/  LEA R6, P0, R9, UR12, 0x2 ;  /* 0x0000000c09067c11 */ /* 0x001fc8000f8010ff */
[----:B------:R-:W-:-:S05]  /*45d0*/  LEA.HI.X R7, R9, UR13, R4, 0x2, P0 ;  /* 0x0000000d09077c11 */ /* 0x000fca00080f1404 */
[----:B------:R-:W2:Y:S01]  /*45e0*/  LDG.E R6, desc[UR8][R6.64] ;  /* 0x0000000806067981 */ /* 0x000ea2000c1e1900 */
[----:B------:R-:W-:Y:S02]  /*45f0*/  IADD3 R9, P0, PT, R9, UR6, RZ ;  /* 0x0000000609097c10 */ /* 0x000fe4000ff1e0ff */
[----:B------:R-:W-:Y:S02]  /*4600*/  LOP3.LUT P2, RZ, R3, 0xff, RZ, 0xc0, !PT ;  /* 0x000000ff03ff7812 */ /* 0x000fe4000784c0ff */
        /* <DEDUP_REMOVED lines=11> */
.L_x_179:
[----:B------:R-:W-:Y:S05]  /*46c0*/  BSYNC.RECONVERGENT B1 ;  /* 0x0000000000017941 */ /* 0x000fea0003800200 */
.L_x_177:
        /* <DEDUP_REMOVED lines=24> */
.L_x_188:
[----:B------:R-:W-:Y:S05]  /*4850*/  BSYNC.RECONVERGENT B1 ;  /* 0x0000000000017941 */ /* 0x000fea0003800200 */
.L_x_187:
        /* <DEDUP_REMOVED lines=23> */
.L_x_190:
[----:B------:R-:W-:Y:S05]  /*49d0*/  BSYNC.RECONVERGENT B1 ;  /* 0x0000000000017941 */ /* 0x000fea0003800200 */
.L_x_189:
        /* <DEDUP_REMOVED lines=20> */
.L_x_192:
[----:B------:R-:W-:Y:S05]  /*4b20*/  BSYNC.RECONVERGENT B1 ;  /* 0x0000000000017941 */ /* 0x000fea0003800200 */
.L_x_191:
        /* <DEDUP_REMOVED lines=20> */
.L_x_194:
[----:B------:R-:W-:Y:S05]  /*4c70*/  BSYNC.RECONVERGENT B1 ;  /* 0x0000000000017941 */ /* 0x000fea0003800200 */
.L_x_193:
        /* <DEDUP_REMOVED lines=20> */
.L_x_196:
[----:B------:R-:W-:Y:S05]  /*4dc0*/  BSYNC.RECONVERGENT B1 ;  /* 0x0000000000017941 */ /* 0x000fea0003800200 */
.L_x_195:
        /* <DEDUP_REMOVED lines=11> */
.L_x_198:
[----:B------:R-:W-:Y:S05]  /*4e80*/  BSYNC.RECONVERGENT B1 ;  /* 0x0000000000017941 */ /* 0x000fea0003800200 */
.L_x_197:
        /* <DEDUP_REMOVED lines=84> */
.L_x_157:
[----:B------:R-:W-:Y:S05]  /*53d0*/  BSYNC.RECONVERGENT B0 ;  /* 0x0000000000007941 */ /* 0x000fea0003800200 */
.L_x_133:
[----:B------:R-:W-:Y:S05]  /*53e0*/  @P1 EXIT ;  /* 0x000000000000194d */ /* 0x000fea0003800000 */
[----:B------:R-:W5:Y:S01]  /*53f0*/  LDC.64 R10, c[0x0][0x3b8] ;  /* 0x0000ee00ff0a7b82 */ /* 0x000f620000000a00 */
[----:B0-----:R-:W-:Y:S02]  /*5400*/  PRMT R9, R3, 0x7610, R9 ;  /* 0x0000761003097816 */ /* 0x001fe40000000009 */
[----:B-1----:R-:W-:Y:S02]  /*5410*/  ISETP.NE.AND P1, PT, R0, RZ, PT ;  /* 0x000000ff0000720c */ /* 0x002fe40003f25270 */
[----:B------:R-:W-:-:S03]  /*5420*/  LOP3.LUT P2, RZ, R9, 0xff, RZ, 0xc0, !PT ;  /* 0x000000ff09ff7812 */ /* 0x000fc6000784c0ff */
[----:B--2-4-:R-:W0:Y:S08]  /*5430*/  LDC.64 R6, c[0x0][0x398] ;  /* 0x0000e600ff067b82 */ /* 0x014e300000000a00 */
[----:B------:R-:W-:Y:S02]  /*5440*/  @P1 SEL R9, R0, 0x1, !P2 ;  /* 0x0000000100091807 */ /* 0x000fe40005000000 */
[----:B-----5:R-:W-:-:S04]  /*5450*/  ISETP.LT.U32.AND P0, PT, R2, R10, PT ;  /* 0x0000000a0200720c */ /* 0x020fc80003f01070 */
[----:B------:R-:W-:-:S04]  /*5460*/  ISETP.LT.AND.EX P0, PT, R5, R11, PT, P0 ;  /* 0x0000000b0500720c */ /* 0x000fc80003f01300 */
[C---:B------:R-:W-:Y:S01]  /*5470*/  @P2 SEL R10, R2.reuse, R10, P0 ;  /* 0x0000000a020a2207 */ /* 0x040fe20000000000 */
[----:B0-----:R-:W-:Y:S01]  /*5480*/  STG.E.U8 desc[UR8][R6.64], R9 ;  /* 0x0000000906007986 */ /* 0x001fe2000c101108 */
[C---:B------:R-:W-:Y:S02]  /*5490*/  @P2 SEL R11, R5.reuse, R11, P0 ;  /* 0x0000000b050b2207 */ /* 0x040fe40000000000 */
[----:B---3--:R-:W-:Y:S02]  /*54a0*/  SEL R2, R2, R10, !P1 ;  /* 0x0000000a02027207 */ /* 0x008fe40004800000 */
[----:B------:R-:W-:-:S05]  /*54b0*/  SEL R3, R5, R11, !P1 ;  /* 0x0000000b05037207 */ /* 0x000fca0004800000 */
[----:B------:R-:W-:Y:S01]  /*54c0*/  STG.E.64 desc[UR8][R6.64+0x8], R2 ;  /* 0x0000080206007986 */ /* 0x000fe2000c101b08 */
[----:B------:R-:W-:Y:S05]  /*54d0*/  EXIT ;  /* 0x000000000000794d */ /* 0x000fea0003800000 */
.L_x_199:
        /* <DEDUP_REMOVED lines=10> */
.L_x_405:


//--------------------- .text._ZN3cub18CUB_300001_SM_10006detail6reduce28DeviceReduceSingleTileKernelINS2_10policy_hubIN4cuda3std3__45tupleIJblEEEjN6thrust24THRUST_300001_SM_1000_NS8cuda_cub9__find_if7functorIS9_EEE10Policy1000EPS9_SI_iSF_S9_S9_NS7_10__identityEEEvT0_T1_T2_T3_T4_T6_ --------------------------
	.section	.text._ZN3cub18CUB_300001_SM_10006detail6reduce28DeviceReduceSingleTileKernelINS2_10policy_hubIN4cuda3std3__45tupleIJblEEEjN6thrust24THRUST_300001_SM_1000_NS8cuda_cub9__find_if7functorIS9_EEE10Policy1000EPS9_SI_iSF_S9_S9_NS7_10__identityEEEvT0_T1_T2_T3_T4_T6_,"ax",@progbits
	.align	128
        .global         _ZN3cub18CUB_300001_SM_10006detail6reduce28DeviceReduceSingleTileKernelINS2_10policy_hubIN4cuda3std3__45tupleIJblEEEjN6thrust24THRUST_300001_SM_1000_NS8cuda_cub9__find_if7functorIS9_EEE10Policy1000EPS9_SI_iSF_S9_S9_NS7_10__identityEEEvT0_T1_T2_T3_T4_T6_
        .type           _ZN3cub18CUB_300001_SM_10006detail6reduce28DeviceReduceSingleTileKernelINS2_10policy_hubIN4cuda3std3__45tupleIJblEEEjN6thrust24THRUST_300001_SM_1000_NS8cuda_cub9__find_if7functorIS9_EEE10Policy1000EPS9_SI_iSF_S9_S9_NS7_10__identityEEEvT0_T1_T2_T3_T4_T6_,@function
        .size           _ZN3cub18CUB_300001_SM_10006detail6reduce28DeviceReduceSingleTileKernelINS2_10policy_hubIN4cuda3std3__45tupleIJblEEEjN6thrust24THRUST_300001_SM_1000_NS8cuda_cub9__find_if7functorIS9_EEE10Policy1000EPS9_SI_iSF_S9_S9_NS7_10__identityEEEvT0_T1_T2_T3_T4_T6_,(.L_x_406 - _ZN3cub18CUB_300001_SM_10006detail6reduce28DeviceReduceSingleTileKernelINS2_10policy_hubIN4cuda3std3__45tupleIJblEEEjN6thrust24THRUST_300001_SM_1000_NS8cuda_cub9__find_if7functorIS9_EEE10Policy1000EPS9_SI_iSF_S9_S9_NS7_10__identityEEEvT0_T1_T2_T3_T4_T6_)
        .other          _ZN3cub18CUB_300001_SM_10006detail6reduce28DeviceReduceSingleTileKernelINS2_10policy_hubIN4cuda3std3__45tupleIJblEEEjN6thrust24THRUST_300001_SM_1000_NS8cuda_cub9__find_if7functorIS9_EEE10Policy1000EPS9_SI_iSF_S9_S9_NS7_10__identityEEEvT0_T1_T2_T3_T4_T6_,@"STO_CUDA_ENTRY STV_DEFAULT"
_ZN3cub18CUB_300001_SM_10006detail6reduce28DeviceReduceSingleTileKernelINS2_10policy_hubIN4cuda3std3__45tupleIJblEEEjN6thrust24THRUST_300001_SM_1000_NS8cuda_cub9__find_if7functorIS9_EEE10Policy1000EPS9_SI_iSF_S9_S9_NS7_10__identityEEEvT0_T1_T2_T3_T4_T6_:
.text._ZN3cub18CUB_300001_SM_10006detail6reduce28DeviceReduceSingleTileKernelINS2_10policy_hubIN4cuda3std3__45tupleIJblEEEjN6thrust24THRUST_300001_SM_1000_NS8cuda_cub9__find_if7functorIS9_EEE10Policy1000EPS9_SI_iSF_S9_S9_NS7_10__identityEEEvT0_T1_T2_T3_T4_T6_:
        /* <DEDUP_REMOVED lines=14> */
.L_x_200:
        /* <DEDUP_REMOVED lines=15> */
.L_x_204:
[----:B------:R-:W-:Y:S05]  /*01d0*/  BSYNC.RECONVERGENT B1 ;  /* 0x0000000000017941 */ /* 0x000fea0003800200 */
.L_x_203:
        /* <DEDUP_REMOVED lines=18> */
.L_x_209:
        /* <DEDUP_REMOVED lines=19> */
.L_x_208:
[----:B------:R-:W-:Y:S05]  /*0430*/  BSYNC.RECONVERGENT B2 ;  /* 0x0000000000027941 */ /* 0x000fea0003800200 */
.L_x_207:
[----:B------:R-:W-:Y:S05]  /*0440*/  @!P1 BRA `(.L_x_206) ;  /* 0x0000000000c89947 */ /* 0x000fea0003800000 */
.L_x_210:
        /* <DEDUP_REMOVED lines=50> */
.L_x_206:
[----:B------:R-:W-:Y:S05]  /*0770*/  BSYNC.RECONVERGENT B1 ;  /* 0x0000000000017941 */ /* 0x000fea0003800200 */
.L_x_205:
        /* <DEDUP_REMOVED lines=26> */
.L_x_213:
[----:B------:R-:W-:Y:S05]  /*0920*/  BSYNC.RECONVERGENT B1 ;  /* 0x0000000000017941 */ /* 0x000fea0003800200 */
.L_x_212:
        /* <DEDUP_REMOVED lines=23> */
.L_x_215:
[----:B------:R-:W-:Y:S05]  /*0aa0*/  BSYNC.RECONVERGENT B1 ;  /* 0x0000000000017941 */ /* 0x000fea0003800200 */
.L_x_214:
        /* <DEDUP_REMOVED lines=20> */
.L_x_217:
[----:B------:R-:W-:Y:S05]  /*0bf0*/  BSYNC.RECONVERGENT B1 ;  /* 0x0000000000017941 */ /* 0x000fea0003800200 */
.L_x_216:
        /* <DEDUP_REMOVED lines=20> */
.L_x_219:
[----:B------:R-:W-:Y:S05]  /*0d40*/  BSYNC.RECONVERGENT B1 ;  /* 0x0000000000017941 */ /* 0x000fea0003800200 */
.L_x_218:
        /* <DEDUP_REMOVED lines=20> */
.L_x_221:
[----:B------:R-:W-:Y:S05]  /*0e90*/  BSYNC.RECONVERGENT B1 ;  /* 0x0000000000017941 */ /* 0x000fea0003800200 */
.L_x_220:
        /* <DEDUP_REMOVED lines=10> */
.L_x_223:
[----:B------:R-:W-:Y:S05]  /*0f40*/  BSYNC.RECONVERGENT B1 ;  /* 0x0000000000017941 */ /* 0x000fea0003800200 */
.L_x_222:
        /* <DEDUP_REMOVED lines=85> */
.L_x_211:
        /* <DEDUP_REMOVED lines=36> */
.L_x_226:
[----:B------:R-:W-:Y:S05]  /*16e0*/  BSYNC.RECONVERGENT B1 ;  /* 0x0000000000017941 */ /* 0x000fea0003800200 */
.L_x_225:
        /* <DEDUP_REMOVED lines=21> */
.L_x_228:
[----:B------:R-:W-:Y:S05]  /*1840*/  BSYNC.RECONVERGENT B1 ;  /* 0x0000000000017941 */ /* 0x000fea0003800200 */
.L_x_227:
        /* <DEDUP_REMOVED lines=20> */
.L_x_230:
[----:B------:R-:W-:Y:S05]  /*1990*/  BSYNC.RECONVERGENT B1 ;  /* 0x0000000000017941 */ /* 0x000fea0003800200 */
.L_x_229:
        /* <DEDUP_REMOVED lines=20> */
.L_x_232:
[----:B------:R-:W-:Y:S05]  /*1ae0*/  BSYNC.RECONVERGENT B1 ;  /* 0x0000000000017941 */ /* 0x000fea0003800200 */
.L_x_231:
        /* <DEDUP_REMOVED lines=20> */
.L_x_234:
[----:B------:R-:W-:Y:S05]  /*1c30*/  BSYNC.RECONVERGENT B1 ;  /* 0x0000000000017941 */ /* 0x000fea0003800200 */
.L_x_233:
        /* <DEDUP_REMOVED lines=10> */
.L_x_236:
[----:B------:R-:W-:Y:S05]  /*1ce0*/  BSYNC.RECONVERGENT B1 ;  /* 0x0000000000017941 */ /* 0x000fea0003800200 */
.L_x_235:
        /* <DEDUP_REMOVED lines=26> */
.L_x_237:
        /* <DEDUP_REMOVED lines=16> */
.L_x_238:
        /* <DEDUP_REMOVED lines=16> */
.L_x_239:
        /* <DEDUP_REMOVED lines=16> */
.L_x_240:
        /* <DEDUP_REMOVED lines=16> */
.L_x_241:
        /* <DEDUP_REMOVED lines=16> */
.L_x_242:
        /* <DEDUP_REMOVED lines=17> */
.L_x_202:
        /* <DEDUP_REMOVED lines=47> */
.L_x_245:
        /* <DEDUP_REMOVED lines=54> */
.L_x_243:
        /* <DEDUP_REMOVED lines=20> */
.L_x_249:
        /* <DEDUP_REMOVED lines=18> */
.L_x_248:
[----:B------:R-:W-:Y:S05]  /*2d50*/  BSYNC.RECONVERGENT B2 ;  /* 0x0000000000027941 */ /* 0x000fea0003800200 */
.L_x_247:
        /* <DEDUP_REMOVED lines=10> */
.L_x_250:
        /* <DEDUP_REMOVED lines=55> */
.L_x_246:
[----:B------:R-:W-:Y:S05]  /*3170*/  BSYNC.RECONVERGENT B1 ;  /* 0x0000000000017941 */ /* 0x000fea0003800200 */
.L_x_244:
        /* <DEDUP_REMOVED lines=24> */
.L_x_252:
[----:B------:R-:W-:Y:S05]  /*3300*/  BSYNC.RECONVERGENT B1 ;  /* 0x0000000000017941 */ /* 0x000fea0003800200 */
.L_x_251:
        /* <DEDUP_REMOVED lines=23> */
.L_x_254:
[----:B------:R-:W-:Y:S05]  /*3480*/  BSYNC.RECONVERGENT B1 ;  /* 0x0000000000017941 */ /* 0x000fea0003800200 */
.L_x_253:
        /* <DEDUP_REMOVED lines=20> */
.L_x_256:
[----:B------:R-:W-:Y:S05]  /*35d0*/  BSYNC.RECONVERGENT B1 ;  /* 0x0000000000017941 */ /* 0x000fea0003800200 */
.L_x_255:
        /* <DEDUP_REMOVED lines=20> */
.L_x_258:
[----:B------:R-:W-:Y:S05]  /*3720*/  BSYNC.RECONVERGENT B1 ;  /* 0x0000000000017941 */ /* 0x000fea0003800200 */
.L_x_257:
        /* <DEDUP_REMOVED lines=20> */
.L_x_260:
[----:B------:R-:W-:Y:S05]  /*3870*/  BSYNC.RECONVERGENT B1 ;  /* 0x0000000000017941 */ /* 0x000fea0003800200 */
.L_x_259:
        /* <DEDUP_REMOVED lines=10> */
.L_x_262:
[----:B------:R-:W-:Y:S05]  /*3920*/  BSYNC.RECONVERGENT B1 ;  /* 0x0000000000017941 */ /* 0x000fea0003800200 */
.L_x_261:
        /* <DEDUP_REMOVED lines=84> */
.L_x_224:
[----:B------:R-:W-:Y:S05]  /*3e70*/  BSYNC.RECONVERGENT B0 ;  /* 0x0000000000007941 */ /* 0x000fea0003800200 */
.L_x_201:
        /* <DEDUP_REMOVED lines=16> */
.L_x_263:
        /* <DEDUP_REMOVED lines=16> */
.L_x_406:


//--------------------- .text._ZN3cub18CUB_300001_SM_10006detail6reduce18DeviceReduceKernelINS2_10policy_hubIN4cuda3std3__45tupleIJblEEEjN6thrust24THRUST_300001_SM_1000_NS8cuda_cub9__find_if7functorIS9_EEE10Policy1000ENSB_12zip_iteratorINS8_IJNSD_26transform_input_iterator_tIbNSB_6detail15normal_iteratorINSB_10device_ptrIiEEEENS7_10__not_fn_tI17greater_than_fourEEEENSB_17counting_iteratorIlNSB_11use_defaultESU_SU_EEEEEEEjSF_S9_NS7_10__identityEEEvT0_PT3_T1_NS0_13GridEvenShareIS12_EET2_T4_ --------------------------
	.section	.text._ZN3cub18CUB_300001_SM_10006detail6reduce18DeviceReduceKernelINS2_10policy_hubIN4cuda3std3__45tupleIJblEEEjN6thrust24THRUST_300001_SM_1000_NS8cuda_cub9__find_if7functorIS9_EEE10Policy1000ENSB_12zip_iteratorINS8_IJNSD_26transform_input_iterator_tIbNSB_6detail15normal_iteratorINSB_10device_ptrIiEEEENS7_10__not_fn_tI17greater_than_fourEEEENSB_17counting_iteratorIlNSB_11use_defaultESU_SU_EEEEEEEjSF_S9_NS7_10__identityEEEvT0_PT3_T1_NS0_13GridEvenShareIS12_EET2_T4_,"ax",@progbits
	.align	128
        .global         _ZN3cub18CUB_300001_SM_10006detail6reduce18DeviceReduceKernelINS2_10policy_hubIN4cuda3std3__45tupleIJblEEEjN6thrust24THRUST_300001_SM_1000_NS8cuda_cub9__find_if7functorIS9_EEE10Policy1000ENSB_12zip_iteratorINS8_IJNSD_26transform_input_iterator_tIbNSB_6detail15normal_iteratorINSB_10device_ptrIiEEEENS7_10__not_fn_tI17greater_than_fourEEEENSB_17counting_iteratorIlNSB_11use_defaultESU_SU_EEEEEEEjSF_S9_NS7_10__identityEEEvT0_PT3_T1_NS0_13GridEvenShareIS12_EET2_T4_
        .type           _ZN3cub18CUB_300001_SM_10006detail6reduce18DeviceReduceKernelINS2_10policy_hubIN4cuda3std3__45tupleIJblEEEjN6thrust24THRUST_300001_SM_1000_NS8cuda_cub9__find_if7functorIS9_EEE10Policy1000ENSB_12zip_iteratorINS8_IJNSD_26transform_input_iterator_tIbNSB_6detail15normal_iteratorINSB_10device_ptrIiEEEENS7_10__not_fn_tI17greater_than_fourEEEENSB_17counting_iteratorIlNSB_11use_defaultESU_SU_EEEEEEEjSF_S9_NS7_10__identityEEEvT0_PT3_T1_NS0_13GridEvenShareIS12_EET2_T4_,@function
        .size           _ZN3cub18CUB_300001_SM_10006detail6reduce18DeviceReduceKernelINS2_10policy_hubIN4cuda3std3__45tupleIJblEEEjN6thrust24THRUST_300001_SM_1000_NS8cuda_cub9__find_if7functorIS9_EEE10Policy1000ENSB_12zip_iteratorINS8_IJNSD_26transform_input_iterator_tIbNSB_6detail15normal_iteratorINSB_10device_ptrIiEEEENS7_10__not_fn_tI17greater_than_fourEEEENSB_17counting_iteratorIlNSB_11use_defaultESU_SU_EEEEEEEjSF_S9_NS7_10__identityEEEvT0_PT3_T1_NS0_13GridEvenShareIS12_EET2_T4_,(.L_x_407 - _ZN3cub18CUB_300001_SM_10006detail6reduce18DeviceReduceKernelINS2_10policy_hubIN4cuda3std3__45tupleIJblEEEjN6thrust24THRUST_300001_SM_1000_NS8cuda_cub9__find_if7functorIS9_EEE10Policy1000ENSB_12zip_iteratorINS8_IJNSD_26transform_input_iterator_tIbNSB_6detail15normal_iteratorINSB_10device_ptrIiEEEENS7_10__not_fn_tI17greater_than_fourEEEENSB_17counting_iteratorIlNSB_11use_defaultESU_SU_EEEEEEEjSF_S9_NS7_10__identityEEEvT0_PT3_T1_NS0_13GridEvenShareIS12_EET2_T4_)
        .other          _ZN3cub18CUB_300001_SM_10006detail6reduce18DeviceReduceKernelINS2_10policy_hubIN4cuda3std3__45tupleIJblEEEjN6thrust24THRUST_300001_SM_1000_NS8cuda_cub9__find_if7functorIS9_EEE10Policy1000ENSB_12zip_iteratorINS8_IJNSD_26transform_input_iterator_tIbNSB_6detail15normal_iteratorINSB_10device_ptrIiEEEENS7_10__not_fn_tI17greater_than_fourEEEENSB_17counting_iteratorIlNSB_11use_defaultESU_SU_EEEEEEEjSF_S9_NS7_10__identityEEEvT0_PT3_T1_NS0_13GridEvenShareIS12_EET2_T4_,@"STO_CUDA_ENTRY STV_DEFAULT"
_ZN3cub18CUB_300001_SM_10006detail6reduce18DeviceReduceKernelINS2_10policy_hubIN4cuda3std3__45tupleIJblEEEjN6thrust24THRUST_300001_SM_1000_NS8cuda_cub9__find_if7functorIS9_EEE10Policy1000ENSB_12zip_iteratorINS8_IJNSD_26transform_input_iterator_tIbNSB_6detail15normal_iteratorINSB_10device_ptrIiEEEENS7_10__not_fn_tI17greater_than_fourEEEENSB_17counting_iteratorIlNSB_11use_defaultESU_SU_EEEEEEEjSF_S9_NS7_10__identityEEEvT0_PT3_T1_NS0_13GridEvenShareIS12_EET2_T4_:
.text._ZN3cub18CUB_300001_SM_10006detail6reduce18DeviceReduceKernelINS2_10policy_hubIN4cuda3std3__45tupleIJblEEEjN6thrust24THRUST_300001_SM_1000_NS8cuda_cub9__find_if7functorIS9_EEE10Policy1000ENSB_12zip_iteratorINS8_IJNSD_26transform_input_iterator_tIbNSB_6detail15normal_iteratorINSB_10device_ptrIiEEEENS7_10__not_fn_tI17greater_than_fourEEEENSB_17counting_iteratorIlNSB_11use_defaultESU_SU_EEEEEEEjSF_S9_NS7_10__identityEEEvT0_PT3_T1_NS0_13GridEvenShareIS12_EET2_T4_:
[----:B------:R-:W-:Y:S01]  /*0000*/  LDC R1, c[0x0][0x37c] ;  /* 0x0000df00ff017b82 */ /* 0x000fe20000000800 */
[----:B------:R-:W0:Y:S01]  /*0010*/  S2R R0, SR_CTAID.X ;  /* 0x0000000000007919 */ /* 0x000e220000002500 */
[----:B------:R-:W1:Y:S01]  /*0020*/  LDCU.64 UR4, c[0x0][0x3b8] ;  /* 0x00007700ff0477ac */ /* 0x000e620008000a00 */
[----:B------:R-:W-:Y:S01]  /*0030*/  BSSY.RECONVERGENT B0, `(.L_x_264) ;  /* 0x000055d000007945 */ /* 0x000fe20003800200 */
[----:B------:R-:W2:Y:S01]  /*0040*/  LDCU.64 UR10, c[0x0][0x358] ;  /* 0x00006b00ff0a77ac */ /* 0x000ea20008000a00 */
[----:B-1----:R-:W-:Y:S01]  /*0050*/  IMAD.U32 R13, RZ, RZ, UR4 ;  /* 0x00000004ff0d7e24 */ /* 0x002fe2000f8e00ff */
[----:B------:R-:W-:Y:S01]  /*0060*/  USHF.L.U32 UR4, UR5, 0xa, URZ ;  /* 0x0000000a05047899 */ /* 0x000fe200080006ff */
[----:B0-----:R-:W-:-:S04]  /*0070*/  IMAD.SHL.U32 R4, R0, 0x400, RZ ;  /* 0x0000040000047824 */ /* 0x001fc800078e00ff */
[----:B------:R-:W-:-:S05]  /*0080*/  IMAD.IADD R5, R13, 0x1, -R4 ;  /* 0x000000010d057824 */ /* 0x000fca00078e0a04 */
[----:B------:R-:W-:-:S13]  /*0090*/  ISETP.GT.U32.AND P0, PT, R5, 0x3ff, PT ;  /* 0x000003ff0500780c */ /* 0x000fda0003f04070 */
[----:B--2---:R-:W-:Y:S05]  /*00a0*/  @P0 BRA `(.L_x_265) ;  /* 0x0000002c00cc0947 */ /* 0x004fea0003800000 */
[----:B------:R-:W0:Y:S01]  /*00b0*/  S2R R14, SR_TID.X ;  /* 0x00000000000e7919 */ /* 0x000e220000002100 */
[----:B------:R-:W-:Y:S01]  /*00c0*/  CS2R R22, SRZ ;  /* 0x0000000000167805 */ /* 0x000fe2000001ff00 */
[----:B------:R-:W1:Y:S01]  /*00d0*/  LDCU.64 UR4, c[0x0][0x390] ;  /* 0x00007200ff0477ac */ /* 0x000e620008000a00 */
[----:B0-----:R-:W-:-:S13]  /*00e0*/  ISETP.GE.U32.AND P0, PT, R14, R5, PT ;  /* 0x000000050e00720c */ /* 0x001fda0003f06070 */
[----:B------:R-:W0:Y:S01]  /*00f0*/  @!P0 LDC.64 R2, c[0x0][0x380] ;  /* 0x0000e000ff028b82 */ /* 0x000e220000000a00 */
[----:B------:R-:W-:-:S07]  /*0100*/  @!P0 IMAD.IADD R9, R4, 0x1, R14 ;  /* 0x0000000104098824 */ /* 0x000fce00078e020e */
[----:B------:R-:W2:Y:S01]  /*0110*/  @!P0 LDC.64 R10, c[0x0][0x390] ;  /* 0x0000e400ff0a8b82 */ /* 0x000ea20000000a00 */
[----:B0-----:R-:W-:-:S06]  /*0120*/  @!P0 IMAD.WIDE.U32 R2, R9, 0x4, R2 ;  /* 0x0000000409028825 */ /* 0x001fcc00078e0002 */
[----:B------:R-:W3:Y:S01]  /*0130*/  @!P0 LDG.E R2, desc[UR10][R2.64] ;  /* 0x0000000a02028981 */ /* 0x000ee2000c1e1900 */
[----:B------:R-:W-:Y:S01]  /*0140*/  IMAD.MOV.U32 R7, RZ, RZ, R14 ;  /* 0x000000ffff077224 */ /* 0x000fe200078e000e */
[----:B--2---:R-:W-:Y:S01]  /*0150*/  @!P0 IADD3 R22, P3, PT, R9, R10, RZ ;  /* 0x0000000a09168210 */ /* 0x004fe20007f7e0ff */
[----:B------:R-:W-:Y:S01]  /*0160*/  @!P0 VIADD R7, R14, 0x100 ;  /* 0x000001000e078836 */ /* 0x000fe20000000000 */
[----:B------:R-:W-:Y:S01]  /*0170*/  PRMT R18, RZ, 0x7610, R18 ;  /* 0x00007610ff127816 */ /* 0x000fe20000000012 */
[----:B------:R-:W-:Y:S02]  /*0180*/  BSSY.RECONVERGENT B1, `(.L_x_266) ;  /* 0x0000114000017945 */ /* 0x000fe40003800200 */
[----:B------:R-:W-:Y:S01]  /*0190*/  @!P0 IMAD.X R23, RZ, RZ, R11, P3 ;  /* 0x000000ffff178224 */ /* 0x000fe200018e060b */
[----:B------:R-:W-:Y:S02]  /*01a0*/  ISETP.GE.U32.AND P2, PT, R7, R5, PT ;  /* 0x000000050700720c */ /* 0x000fe40003f46070 */
[----:B---3--:R-:W-:-:S04]  /*01b0*/  @!P0 ISETP.GE.AND P1, PT, R2, 0x5, PT ;  /* 0x000000050200880c */ /* 0x008fc80003f26270 */
[----:B------:R-:W-:-:S04]  /*01c0*/  @!P0 SEL R6, RZ, 0x1, P1 ;  /* 0x00000001ff068807 */ /* 0x000fc80000800000 */
[----:B------:R-:W-:-:S03]  /*01d0*/  @!P0 PRMT R18, R6, 0x7610, R18 ;  /* 0x0000761006128816 */ /* 0x000fc60000000012 */
[----:B-1----:R-:W-:Y:S05]  /*01e0*/  @P2 BRA `(.L_x_267) ;  /* 0x0000001000342947 */ /* 0x002fea0003800000 */
        /* <DEDUP_REMOVED lines=8> */
[----:B------:R-:W0:Y:S01]  /*0270*/  LDC.64 R2, c[0x0][0x380] ;  /* 0x0000e000ff027b82 */ /* 0x000e220000000a00 */
[----:B------:R-:W-:Y:S01]  /*0280*/  LOP3.LUT R20, R16, 0x1fffff8, RZ, 0xc0, !PT ;  /* 0x01fffff810147812 */ /* 0x000fe200078ec0ff */
[----:B------:R-:W-:Y:S01]  /*0290*/  BSSY.RECONVERGENT B3, `(.L_x_270) ;  /* 0x0000080000037945 */ /* 0x000fe20003800200 */
[----:B------:R-:W-:Y:S02]  /*02a0*/  VIADD R15, R7, 0x400 ;  /* 0x00000400070f7836 */ /* 0x000fe40000000000 */
[----:B------:R-:W-:Y:S02]  /*02b0*/  IMAD.IADD R19, R4, 0x1, R7 ;  /* 0x0000000104137824 */ /* 0x000fe400078e0207 */
[----:B------:R-:W-:-:S07]  /*02c0*/  IMAD.MOV R20, RZ, RZ, -R20 ;  /* 0x000000ffff147224 */ /* 0x000fce00078e0a14 */
.L_x_271:
[----:B0-----:R-:W-:-:S06]  /*02d0*/  IMAD.WIDE.U32 R8, R19, 0x4, R2 ;  /* 0x0000000413087825 */ /* 0x001fcc00078e0002 */
[----:B------:R-:W2:Y:S01]  /*02e0*/  LDG.E R8, desc[UR10][R8.64] ;  /* 0x0000000a08087981 */ /* 0x000ea2000c1e1900 */
[----:B------:R-:W-:-:S04]  /*02f0*/  VIADD R27, R19, 0x100 ;  /* 0x00000100131b7836 */ /* 0x000fc80000000000 */
[----:B------:R-:W-:-:S06]  /*0300*/  IMAD.WIDE.U32 R10, R27, 0x4, R2 ;  /* 0x000000041b0a7825 */ /* 0x000fcc00078e0002 */
[----:B------:R0:W3:Y:S01]  /*0310*/  LDG.E R10, desc[UR10][R10.64] ;  /* 0x0000000a0a0a7981 */ /* 0x0000e2000c1e1900 */
[----:B------:R-:W-:-:S04]  /*0320*/  VIADD R25, R19, 0x200 ;  /* 0x0000020013197836 */ /* 0x000fc80000000000 */
[----:B------:R-:W-:-:S06]  /*0330*/  IMAD.WIDE.U32 R12, R25, 0x4, R2 ;  /* 0x00000004190c7825 */ /* 0x000fcc00078e0002 */
[----:B------:R-:W4:Y:S01]  /*0340*/  LDG.E R12, desc[UR10][R12.64] ;  /* 0x0000000a0c0c7981 */ /* 0x000f22000c1e1900 */
[----:B------:R-:W-:Y:S01]  /*0350*/  LOP3.LUT P1, RZ, R18, 0xff, RZ, 0xc0, !PT ;  /* 0x000000ff12ff7812 */ /* 0x000fe2000782c0ff */
[----:B------:R-:W-:-:S04]  /*0360*/  VIADD R21, R19, 0x300 ;  /* 0x0000030013157836 */ /* 0x000fc80000000000 */
[----:B------:R-:W-:Y:S01]  /*0370*/  IMAD.WIDE.U32 R6, R21, 0x4, R2 ;  /* 0x0000000415067825 */ /* 0x000fe200078e0002 */
[----:B------:R-:W-:-:S04]  /*0380*/  IADD3 R29, P2, PT, R19, UR4, RZ ;  /* 0x00000004131d7c10 */ /* 0x000fc8000ff5e0ff */
[----:B------:R1:W5:Y:S01]  /*0390*/  LDG.E R26, desc[UR10][R6.64] ;  /* 0x0000000a061a7981 */ /* 0x000362000c1e1900 */
[----:B------:R-:W-:Y:S01]  /*03a0*/  ISETP.LT.U32.AND P0, PT, R29, R22, PT ;  /* 0x000000161d00720c */ /* 0x000fe20003f01070 */
[----:B0-----:R-:W-:-:S04]  /*03b0*/  VIADD R11, R19, 0x400 ;  /* 0x00000400130b7836 */ /* 0x001fc80000000000 */
[----:B-1----:R-:W-:-:S04]  /*03c0*/  IMAD.WIDE.U32 R6, R11, 0x4, R2 ;  /* 0x000000040b067825 */ /* 0x002fc800078e0002 */
[----:B------:R-:W-:Y:S01]  /*03d0*/  VIADD R13, R19, 0x500 ;  /* 0x00000500130d7836 */ /* 0x000fe20000000000 */
[----:B--2---:R-:W-:-:S04]  /*03e0*/  ISETP.GE.AND P4, PT, R8, 0x5, PT ;  /* 0x000000050800780c */ /* 0x004fc80003f86270 */
[----:B------:R-:W-:Y:S02]  /*03f0*/  SEL R9, RZ, 0x1, P4 ;  /* 0x00000001ff097807 */ /* 0x000fe40002000000 */
[----:B------:R-:W-:Y:S01]  /*0400*/  @P1 SEL R9, R18, 0x1, P4 ;  /* 0x0000000112091807 */ /* 0x000fe20002000000 */
[----:B------:R-:W-:-:S03]  /*0410*/  IMAD.X R18, RZ, RZ, UR5, P2 ;  /* 0x00000005ff127e24 */ /* 0x000fc600090e06ff */
[----:B------:R-:W-:Y:S02]  /*0420*/  LOP3.LUT P3, RZ, R9, 0xff, RZ, 0xc0, !PT ;  /* 0x000000ff09ff7812 */ /* 0x000fe4000786c0ff */
[-C--:B------:R-:W-:Y:S02]  /*0430*/  ISETP.LT.AND.EX P0, PT, R18, R23.reuse, PT, P0 ;  /* 0x000000171200720c */ /* 0x080fe40003f01300 */
[----:B---3--:R-:W-:Y:S02]  /*0440*/  ISETP.GE.AND P2, PT, R10, 0x5, PT ;  /* 0x000000050a00780c */ /* 0x008fe40003f46270 */
[----:B------:R-:W-:Y:S01]  /*0450*/  @!P4 SEL R22, R29, R22, P0 ;  /* 0x000000161d16c207 */ /* 0x000fe20000000000 */
[----:B------:R0:W2:Y:S01]  /*0460*/  LDG.E R10, desc[UR10][R6.64] ;  /* 0x0000000a060a7981 */ /* 0x0000a2000c1e1900 */
[----:B------:R-:W-:Y:S02]  /*0470*/  @!P4 SEL R23, R18, R23, P0 ;  /* 0x000000171217c207 */ /* 0x000fe40000000000 */
[----:B------:R-:W-:-:S02]  /*0480*/  IADD3 R27, P0, PT, R27, UR4, RZ ;  /* 0x000000041b1b7c10 */ /* 0x000fc4000ff1e0ff */
[----:B------:R-:W-:Y:S02]  /*0490*/  SEL R22, R29, R22, !P1 ;  /* 0x000000161d167207 */ /* 0x000fe40004800000 */
[----:B------:R-:W-:Y:S02]  /*04a0*/  SEL R8, RZ, 0x1, P2 ;  /* 0x00000001ff087807 */ /* 0x000fe40001000000 */
[----:B------:R-:W-:Y:S01]  /*04b0*/  @P3 SEL R8, R9, 0x1, P2 ;  /* 0x0000000109083807 */ /* 0x000fe20001000000 */
[----:B------:R-:W-:Y:S01]  /*04c0*/  IMAD.X R9, RZ, RZ, UR5, P0 ;  /* 0x00000005ff097e24 */ /* 0x000fe200080e06ff */
[----:B------:R-:W-:Y:S01]  /*04d0*/  SEL R23, R18, R23, !P1 ;  /* 0x0000001712177207 */ /* 0x000fe20004800000 */
[----:B0-----:R-:W-:Y:S01]  /*04e0*/  IMAD.WIDE.U32 R6, R13, 0x4, R2 ;  /* 0x000000040d067825 */ /* 0x001fe200078e0002 */
[----:B------:R-:W-:Y:S02]  /*04f0*/  ISETP.LT.U32.AND P0, PT, R27, R22, PT ;  /* 0x000000161b00720c */ /* 0x000fe40003f01070 */
[----:B------:R-:W-:-:S02]  /*0500*/  LOP3.LUT P4, RZ, R8, 0xff, RZ, 0xc0, !PT ;  /* 0x000000ff08ff7812 */ /* 0x000fc4000788c0ff */
[-C--:B------:R-:W-:Y:S01]  /*0510*/  ISETP.LT.AND.EX P0, PT, R9, R23.reuse, PT, P0 ;  /* 0x000000170900720c */ /* 0x080fe20003f01300 */
[----:B------:R0:W3:Y:S01]  /*0520*/  LDG.E R18, desc[UR10][R6.64] ;  /* 0x0000000a06127981 */ /* 0x0000e2000c1e1900 */
[----:B----4-:R-:W-:Y:S02]  /*0530*/  ISETP.GE.AND P1, PT, R12, 0x5, PT ;  /* 0x000000050c00780c */ /* 0x010fe40003f26270 */
[----:B------:R-:W-:Y:S02]  /*0540*/  @!P2 SEL R22, R27, R22, P0 ;  /* 0x000000161b16a207 */ /* 0x000fe40000000000 */
[----:B------:R-:W-:Y:S02]  /*0550*/  @!P2 SEL R23, R9, R23, P0 ;  /* 0x000000170917a207 */ /* 0x000fe40000000000 */
[----:B------:R-:W-:Y:S02]  /*0560*/  SEL R28, R27, R22, !P3 ;  /* 0x000000161b1c7207 */ /* 0x000fe40005800000 */
[----:B------:R-:W-:-:S02]  /*0570*/  IADD3 R27, P2, PT, R25, UR4, RZ ;  /* 0x00000004191b7c10 */ /* 0x000fc4000ff5e0ff */
[----:B------:R-:W-:Y:S01]  /*0580*/  SEL R12, R9, R23, !P3 ;  /* 0x00000017090c7207 */ /* 0x000fe20005800000 */
[----:B------:R-:W-:Y:S01]  /*0590*/  VIADD R23, R19, 0x600 ;  /* 0x0000060013177836 */ /* 0x000fe20000000000 */
[----:B------:R-:W-:Y:S01]  /*05a0*/  SEL R22, RZ, 0x1, P1 ;  /* 0x00000001ff167807 */ /* 0x000fe20000800000 */
[----:B------:R-:W-:Y:S01]  /*05b0*/  IMAD.X R25, RZ, RZ, UR5, P2 ;  /* 0x00000005ff197e24 */ /* 0x000fe200090e06ff */
[----:B------:R-:W-:Y:S01]  /*05c0*/  @P4 SEL R22, R8, 0x1, P1 ;  /* 0x0000000108164807 */ /* 0x000fe20000800000 */
[----:B------:R-:W-:Y:S01]  /*05d0*/  IMAD.WIDE.U32 R8, R23, 0x4, R2 ;  /* 0x0000000417087825 */ /* 0x000fe200078e0002 */
[----:B------:R-:W-:-:S04]  /*05e0*/  ISETP.LT.U32.AND P0, PT, R27, R28, PT ;  /* 0x0000001c1b00720c */ /* 0x000fc80003f01070 */
[----:B------:R-:W-:Y:S01]  /*05f0*/  ISETP.LT.AND.EX P0, PT, R25, R12, PT, P0 ;  /* 0x0000000c1900720c */ /* 0x000fe20003f01300 */
[----:B------:R1:W4:Y:S03]  /*0600*/  LDG.E R8, desc[UR10][R8.64] ;  /* 0x0000000a08087981 */ /* 0x000326000c1e1900 */
[----:B------:R-:W-:-:S04]  /*0610*/  @!P1 SEL R28, R27, R28, P0 ;  /* 0x0000001c1b1c9207 */ /* 0x000fc80000000000 */
[----:B------:R-:W-:Y:S01]  /*0620*/  SEL R28, R27, R28, !P4 ;  /* 0x0000001c1b1c7207 */ /* 0x000fe20006000000 */
[----:B------:R-:W-:-:S04]  /*0630*/  VIADD R27, R19, 0x700 ;  /* 0x00000700131b7836 */ /* 0x000fc80000000000 */
[----:B0-----:R-:W-:-:S06]  /*0640*/  IMAD.WIDE.U32 R6, R27, 0x4, R2 ;  /* 0x000000041b067825 */ /* 0x001fcc00078e0002 */
[----:B------:R0:W4:Y:S01]  /*0650*/  LDG.E R6, desc[UR10][R6.64] ;  /* 0x0000000a06067981 */ /* 0x000122000c1e1900 */
[----:B------:R-:W-:Y:S02]  /*0660*/  @!P1 SEL R12, R25, R12, P0 ;  /* 0x0000000c190c9207 */ /* 0x000fe40000000000 */
[----:B------:R-:W-:Y:S02]  /*0670*/  IADD3 R21, P1, PT, R21, UR4, RZ ;  /* 0x0000000415157c10 */ /* 0x000fe4000ff3e0ff */
[----:B-----5:R-:W-:Y:S02]  /*0680*/  ISETP.GE.AND P2, PT, R26, 0x5, PT ;  /* 0x000000051a00780c */ /* 0x020fe40003f46270 */
[----:B------:R-:W-:Y:S01]  /*0690*/  SEL R25, R25, R12, !P4 ;  /* 0x0000000c19197207 */ /* 0x000fe20006000000 */
[----:B------:R-:W-:Y:S01]  /*06a0*/  IMAD.X R12, RZ, RZ, UR5, P1 ;  /* 0x00000005ff0c7e24 */ /* 0x000fe200088e06ff */
[----:B------:R-:W-:Y:S02]  /*06b0*/  LOP3.LUT P3, RZ, R22, 0xff, RZ, 0xc0, !PT ;  /* 0x000000ff16ff7812 */ /* 0x000fe4000786c0ff */
[----:B------:R-:W-:-:S04]  /*06c0*/  ISETP.LT.U32.AND P0, PT, R21, R28, PT ;  /* 0x0000001c1500720c */ /* 0x000fc80003f01070 */
[----:B------:R-:W-:-:S04]  /*06d0*/  ISETP.LT.AND.EX P0, PT, R12, R25, PT, P0 ;  /* 0x000000190c00720c */ /* 0x000fc80003f01300 */
[----:B------:R-:W-:Y:S02]  /*06e0*/  @!P2 SEL R28, R21, R28, P0 ;  /* 0x0000001c151ca207 */ /* 0x000fe40000000000 */
[----:B------:R-:W-:Y:S02]  /*06f0*/  @!P2 SEL R25, R12, R25, P0 ;  /* 0x000000190c19a207 */ /* 0x000fe40000000000 */
[----:B------:R-:W-:Y:S02]  /*0700*/  IADD3 R11, P0, PT, R11, UR4, RZ ;  /* 0x000000040b0b7c10 */ /* 0x000fe4000ff1e0ff */
[----:B-1----:R-:W-:Y:S02]  /*0710*/  SEL R9, RZ, 0x1, P2 ;  /* 0x00000001ff097807 */ /* 0x002fe40001000000 */
[----:B------:R-:W-:Y:S02]  /*0720*/  SEL R28, R21, R28, !P3 ;  /* 0x0000001c151c7207 */ /* 0x000fe40005800000 */
[----:B------:R-:W-:-:S02]  /*0730*/  @P3 SEL R9, R22, 0x1, P2 ;  /* 0x0000000116093807 */ /* 0x000fc40001000000 */
[----:B0-----:R-:W-:Y:S01]  /*0740*/  SEL R7, R12, R25, !P3 ;  /* 0x000000190c077207 */ /* 0x001fe20005800000 */
[----:B------:R-:W-:Y:S01]  /*0750*/  IMAD.X R12, RZ, RZ, UR5, P0 ;  /* 0x00000005ff0c7e24 */ /* 0x000fe200080e06ff */
[----:B------:R-:W-:Y:S02]  /*0760*/  ISETP.LT.U32.AND P0, PT, R11, R28, PT ;  /* 0x0000001c0b00720c */ /* 0x000fe40003f01070 */
[----:B------:R-:W-:Y:S02]  /*0770*/  LOP3.LUT P4, RZ, R9, 0xff, RZ, 0xc0, !PT ;  /* 0x000000ff09ff7812 */ /* 0x000fe4000788c0ff */
[----:B------:R-:W-:Y:S01]  /*0780*/  ISETP.LT.AND.EX P0, PT, R12, R7, PT, P0 ;  /* 0x000000070c00720c */ /* 0x000fe20003f01300 */
[----:B------:R-:W-:Y:S02]  /*0790*/  VIADD R20, R20, 0x8 ;  /* 0x0000000814147836 */ /* 0x000fe40000000000 */
[----:B------:R-:W-:Y:S02]  /*07a0*/  VIADD R15, R15, 0x800 ;  /* 0x000008000f0f7836 */ /* 0x000fe40000000000 */
[----:B------:R-:W-:Y:S01]  /*07b0*/  VIADD R19, R19, 0x800 ;  /* 0x0000080013137836 */ /* 0x000fe20000000000 */
[----:B--2---:R-:W-:-:S04]  /*07c0*/  ISETP.GE.AND P1, PT, R10, 0x5, PT ;  /* 0x000000050a00780c */ /* 0x004fc80003f26270 */
[----:B------:R-:W-:Y:S02]  /*07d0*/  SEL R21, RZ, 0x1, P1 ;  /* 0x00000001ff157807 */ /* 0x000fe40000800000 */
[----:B------:R-:W-:-:S07]  /*07e0*/  @P4 SEL R21, R9, 0x1, P1 ;  /* 0x0000000109154807 */ /* 0x000fce0000800000 */
[----:B------:R-:W-:Y:S02]  /*07f0*/  @!P1 SEL R28, R11, R28, P0 ;  /* 0x0000001c0b1c9207 */ /* 0x000fe40000000000 */
[----:B------:R-:W-:Y:S02]  /*0800*/  @!P1 SEL R7, R12, R7, P0 ;  /* 0x000000070c079207 */ /* 0x000fe40000000000 */
[----:B------:R-:W-:Y:S02]  /*0810*/  IADD3 R10, P0, PT, R13, UR4, RZ ;  /* 0x000000040d0a7c10 */ /* 0x000fe4000ff1e0ff */
[----:B---3--:R-:W-:Y:S02]  /*0820*/  ISETP.GE.AND P3, PT, R18, 0x5, PT ;  /* 0x000000051200780c */ /* 0x008fe40003f66270 */
[----:B------:R-:W-:Y:S01]  /*0830*/  SEL R11, R11, R28, !P4 ;  /* 0x0000001c0b0b7207 */ /* 0x000fe20006000000 */
[----:B------:R-:W-:Y:S01]  /*0840*/  IMAD.X R9, RZ, RZ, UR5, P0 ;  /* 0x00000005ff097e24 */ /* 0x000fe200080e06ff */
[----:B------:R-:W-:-:S02]  /*0850*/  SEL R12, R12, R7, !P4 ;  /* 0x000000070c0c7207 */ /* 0x000fc40006000000 */
[----:B------:R-:W-:-:S04]  /*0860*/  ISETP.LT.U32.AND P0, PT, R10, R11, PT ;  /* 0x0000000b0a00720c */ /* 0x000fc80003f01070 */
[-C--:B------:R-:W-:Y:S02]  /*0870*/  ISETP.LT.AND.EX P0, PT, R9, R12.reuse, PT, P0 ;  /* 0x0000000c0900720c */ /* 0x080fe40003f01300 */
[----:B------:R-:W-:Y:S02]  /*0880*/  LOP3.LUT P2, RZ, R21, 0xff, RZ, 0xc0, !PT ;  /* 0x000000ff15ff7812 */ /* 0x000fe4000784c0ff */
[C---:B------:R-:W-:Y:S02]  /*0890*/  @!P3 SEL R11, R10.reuse, R11, P0 ;  /* 0x0000000b0a0bb207 */ /* 0x040fe40000000000 */
[----:B------:R-:W-:Y:S02]  /*08a0*/  @!P3 SEL R12, R9, R12, P0 ;  /* 0x0000000c090cb207 */ /* 0x000fe40000000000 */
[----:B------:R-:W-:Y:S02]  /*08b0*/  IADD3 R7, P0, PT, R23, UR4, RZ ;  /* 0x0000000417077c10 */ /* 0x000fe4000ff1e0ff */
[----:B------:R-:W-:-:S02]  /*08c0*/  SEL R10, R10, R11, !P2 ;  /* 0x0000000b0a0a7207 */ /* 0x000fc40005000000 */
[----:B----4-:R-:W-:Y:S01]  /*08d0*/  ISETP.GE.AND P4, PT, R8, 0x5, PT ;  /* 0x000000050800780c */ /* 0x010fe20003f86270 */
[----:B------:R-:W-:Y:S01]  /*08e0*/  IMAD.X R8, RZ, RZ, UR5, P0 ;  /* 0x00000005ff087e24 */ /* 0x000fe200080e06ff */
[----:B------:R-:W-:Y:S02]  /*08f0*/  SEL R9, R9, R12, !P2 ;  /* 0x0000000c09097207 */ /* 0x000fe40005000000 */
[----:B------:R-:W-:Y:S02]  /*0900*/  ISETP.LT.U32.AND P0, PT, R7, R10, PT ;  /* 0x0000000a0700720c */ /* 0x000fe40003f01070 */
[----:B------:R-:W-:Y:S02]  /*0910*/  SEL R13, RZ, 0x1, P3 ;  /* 0x00000001ff0d7807 */ /* 0x000fe40001800000 */
[----:B------:R-:W-:Y:S02]  /*0920*/  @P2 SEL R13, R21, 0x1, P3 ;  /* 0x00000001150d2807 */ /* 0x000fe40001800000 */
[----:B------:R-:W-:-:S02]  /*0930*/  ISETP.LT.AND.EX P0, PT, R8, R9, PT, P0 ;  /* 0x000000090800720c */ /* 0x000fc40003f01300 */
[----:B------:R-:W-:Y:S02]  /*0940*/  LOP3.LUT P1, RZ, R13, 0xff, RZ, 0xc0, !PT ;  /* 0x000000ff0dff7812 */ /* 0x000fe4000782c0ff */
[----:B------:R-:W-:Y:S02]  /*0950*/  @!P4 SEL R10, R7, R10, P0 ;  /* 0x0000000a070ac207 */ /* 0x000fe40000000000 */
[----:B------:R-:W-:Y:S02]  /*0960*/  @!P4 SEL R9, R8, R9, P0 ;  /* 0x000000090809c207 */ /* 0x000fe40000000000 */
[----:B------:R-:W-:Y:S02]  /*0970*/  IADD3 R22, P0, PT, R27, UR4, RZ ;  /* 0x000000041b167c10 */ /* 0x000fe4000ff1e0ff */
[----:B------:R-:W-:Y:S02]  /*0980*/  ISETP.GE.AND P2, PT, R6, 0x5, PT ;  /* 0x000000050600780c */ /* 0x000fe40003f46270 */
[----:B------:R-:W-:Y:S01]  /*0990*/  SEL R7, R7, R10, !P1 ;  /* 0x0000000a07077207 */ /* 0x000fe20004800000 */
[----:B------:R-:W-:Y:S01]  /*09a0*/  IMAD.X R23, RZ, RZ, UR5, P0 ;  /* 0x00000005ff177e24 */ /* 0x000fe200080e06ff */
[----:B------:R-:W-:-:S02]  /*09b0*/  SEL R6, R8, R9, !P1 ;  /* 0x0000000908067207 */ /* 0x000fc40004800000 */
[CC--:B------:R-:W-:Y:S02]  /*09c0*/  ISETP.LT.U32.AND P0, PT, R22.reuse, R7.reuse, PT ;  /* 0x000000071600720c */ /* 0x0c0fe40003f01070 */
[----:B------:R-:W-:Y:S02]  /*09d0*/  SEL R11, RZ, 0x1, P4 ;  /* 0x00000001ff0b7807 */ /* 0x000fe40002000000 */
[-C--:B------:R-:W-:Y:S02]  /*09e0*/  ISETP.LT.AND.EX P0, PT, R23, R6.reuse, PT, P0 ;  /* 0x000000061700720c */ /* 0x080fe40003f01300 */
[----:B------:R-:W-:Y:S02]  /*09f0*/  @P1 SEL R11, R13, 0x1, P4 ;  /* 0x000000010d0b1807 */ /* 0x000fe40002000000 */
[----:B------:R-:W-:Y:S02]  /*0a00*/  @!P2 SEL R7, R22, R7, P0 ;  /* 0x000000071607a207 */ /* 0x000fe40000000000 */
[----:B------:R-:W-:-:S02]  /*0a10*/  @!P2 SEL R6, R23, R6, P0 ;  /* 0x000000061706a207 */ /* 0x000fc40000000000 */
[----:B------:R-:W-:Y:S02]  /*0a20*/  ISETP.NE.AND P0, PT, R20, RZ, PT ;  /* 0x000000ff1400720c */ /* 0x000fe40003f05270 */
[----:B------:R-:W-:Y:S02]  /*0a30*/  LOP3.LUT P1, RZ, R11, 0xff, RZ, 0xc0, !PT ;  /* 0x000000ff0bff7812 */ /* 0x000fe4000782c0ff */
[----:B------:R-:W-:Y:S02]  /*0a40*/  SEL R18, RZ, 0x1, P2 ;  /* 0x00000001ff127807 */ /* 0x000fe40001000000 */
[----:B------:R-:W-:Y:S02]  /*0a50*/  SEL R22, R22, R7, !P1 ;  /* 0x0000000716167207 */ /* 0x000fe40004800000 */
[----:B------:R-:W-:-:S07]  /*0a60*/  SEL R23, R23, R6, !P1 ;  /* 0x0000000617177207 */ /* 0x000fce0004800000 */
[----:B------:R-:W-:Y:S01]  /*0a70*/  @P1 SEL R18, R11, 0x1, P2 ;  /* 0x000000010b121807 */ /* 0x000fe20001000000 */
[----:B------:R-:W-:Y:S06]  /*0a80*/  @P0 BRA `(.L_x_271) ;  /* 0xfffffff800100947 */ /* 0x000fec000383ffff */
[----:B------:R-:W-:Y:S05]  /*0a90*/  BSYNC.RECONVERGENT B3 ;  /* 0x0000000000037941 */ /* 0x000fea0003800200 */
.L_x_270:
[----:B------:R-:W-:-:S07]  /*0aa0*/  VIADD R7, R15, 0xfffffc00 ;  /* 0xfffffc000f077836 */ /* 0x000fce0000000000 */
.L_x_269:
[----:B------:R-:W-:Y:S05]  /*0ab0*/  BSYNC.RECONVERGENT B2 ;  /* 0x0000000000027941 */ /* 0x000fea0003800200 */
.L_x_268:
[----:B------:R-:W-:-:S13]  /*0ac0*/  ISETP.NE.AND P0, PT, R24, RZ, PT ;  /* 0x000000ff1800720c */ /* 0x000fda0003f05270 */
[----:B------:R-:W-:Y:S05]  /*0ad0*/  @!P0 BRA `(.L_x_267) ;  /* 0x0000000400f88947 */ /* 0x000fea0003800000 */
[----:B------:R-:W-:Y:S01]  /*0ae0*/  ISETP.GE.U32.AND P0, PT, R24, 0x4, PT ;  /* 0x000000041800780c */ /* 0x000fe20003f06070 */
[----:B------:R-:W-:Y:S01]  /*0af0*/  BSSY.RECONVERGENT B2, `(.L_x_272) ;  /* 0x0000042000027945 */ /* 0x000fe20003800200 */
[----:B------:R-:W-:-:S11]  /*0b00*/  LOP3.LUT P1, R16, R16, 0x3, RZ, 0xc0, !PT ;  /* 0x0000000310107812 */ /* 0x000fd6000782c0ff */
[----:B------:R-:W-:Y:S05]  /*0b10*/  @!P0 BRA `(.L_x_273) ;  /* 0x0000000000fc8947 */ /* 0x000fea0003800000 */
[----:B------:R-:W0:Y:S01]  /*0b20*/  LDC.64 R2, c[0x0][0x380] ;  /* 0x0000e000ff027b82 */ /* 0x000e220000000a00 */
[----:B------:R-:W-:Y:S01]  /*0b30*/  IMAD.IADD R19, R4, 0x1, R7 ;  /* 0x0000000104137824 */ /* 0x000fe200078e0207 */
[----:B------:R-:W1:Y:S03]  /*0b40*/  LDCU.64 UR6, c[0x0][0x390] ;  /* 0x00007200ff0677ac */ /* 0x000e660008000a00 */
[C---:B------:R-:W-:Y:S02]  /*0b50*/  VIADD R15, R19.reuse, 0x100 ;  /* 0x00000100130f7836 */ /* 0x040fe40000000000 */
[----:B0-----:R-:W-:-:S06]  /*0b60*/  IMAD.WIDE.U32 R24, R19, 0x4, R2 ;  /* 0x0000000413187825 */ /* 0x001fcc00078e0002 */
[----:B------:R-:W2:Y:S01]  /*0b70*/  LDG.E R24, desc[UR10][R24.64] ;  /* 0x0000000a18187981 */ /* 0x000ea2000c1e1900 */
[----:B------:R-:W-:-:S06]  /*0b80*/  IMAD.WIDE.U32 R20, R15, 0x4, R2 ;  /* 0x000000040f147825 */ /* 0x000fcc00078e0002 */
[----:B------:R-:W3:Y:S01]  /*0b90*/  LDG.E R20, desc[UR10][R20.64] ;  /* 0x0000000a14147981 */ /* 0x000ee2000c1e1900 */
[----:B------:R-:W-:-:S04]  /*0ba0*/  VIADD R13, R19, 0x200 ;  /* 0x00000200130d7836 */ /* 0x000fc80000000000 */
[----:B------:R-:W-:-:S06]  /*0bb0*/  IMAD.WIDE.U32 R8, R13, 0x4, R2 ;  /* 0x000000040d087825 */ /* 0x000fcc00078e0002 */
[----:B------:R0:W4:Y:S01]  /*0bc0*/  LDG.E R8, desc[UR10][R8.64] ;  /* 0x0000000a08087981 */ /* 0x000122000c1e1900 */
[----:B------:R-:W-:-:S04]  /*0bd0*/  VIADD R11, R19, 0x300 ;  /* 0x00000300130b7836 */ /* 0x000fc80000000000 */
[----:B------:R-:W-:-:S06]  /*0be0*/  IMAD.WIDE.U32 R2, R11, 0x4, R2 ;  /* 0x000000040b027825 */ /* 0x000fcc00078e0002 */
[----:B------:R5:W4:Y:S01]  /*0bf0*/  LDG.E R2, desc[UR10][R2.64] ;  /* 0x0000000a02027981 */ /* 0x000b22000c1e1900 */
[----:B-1----:R-:W-:Y:S01]  /*0c00*/  IADD3 R19, P2, PT, R19, UR6, RZ ;  /* 0x0000000613137c10 */ /* 0x002fe2000ff5e0ff */
[----:B------:R-:W-:Y:S01]  /*0c10*/  VIADD R7, R7, 0x400 ;  /* 0x0000040007077836 */ /* 0x000fe20000000000 */
[----:B------:R-:W-:Y:S02]  /*0c20*/  LOP3.LUT P5, RZ, R18, 0xff, RZ, 0xc0, !PT ;  /* 0x000000ff12ff7812 */ /* 0x000fe400078ac0ff */
[----:B------:R-:W-:Y:S01]  /*0c30*/  ISETP.LT.U32.AND P0, PT, R19, R22, PT ;  /* 0x000000161300720c */ /* 0x000fe20003f01070 */
[----:B------:R-:W-:-:S05]  /*0c40*/  IMAD.X R10, RZ, RZ, UR7, P2 ;  /* 0x00000007ff0a7e24 */ /* 0x000fca00090e06ff */
[----:B------:R-:W-:Y:S02]  /*0c50*/  ISETP.LT.AND.EX P0, PT, R10, R23, PT, P0 ;  /* 0x000000170a00720c */ /* 0x000fe40003f01300 */
[----:B--2---:R-:W-:-:S04]  /*0c60*/  ISETP.GE.AND P4, PT, R24, 0x5, PT ;  /* 0x000000051800780c */ /* 0x004fc80003f86270 */
[----:B------:R-:W-:Y:S02]  /*0c70*/  SEL R6, RZ, 0x1, P4 ;  /* 0x00000001ff067807 */ /* 0x000fe40002000000 */
[----:B------:R-:W-:Y:S02]  /*0c80*/  @P5 SEL R6, R18, 0x1, P4 ;  /* 0x0000000112065807 */ /* 0x000fe40002000000 */
[----:B---3--:R-:W-:Y:S02]  /*0c90*/  ISETP.GE.AND P2, PT, R20, 0x5, PT ;  /* 0x000000051400780c */ /* 0x008fe40003f46270 */
[----:B------:R-:W-:Y:S02]  /*0ca0*/  LOP3.LUT P3, RZ, R6, 0xff, RZ, 0xc0, !PT ;  /* 0x000000ff06ff7812 */ /* 0x000fe4000786c0ff */
[----:B0-----:R-:W-:Y:S02]  /*0cb0*/  SEL R9, RZ, 0x1, P2 ;  /* 0x00000001ff097807 */ /* 0x001fe40001000000 */
[----:B------:R-:W-:-:S02]  /*0cc0*/  @!P4 SEL R22, R19, R22, P0 ;  /* 0x000000161316c207 */ /* 0x000fc40000000000 */
[C---:B------:R-:W-:Y:S02]  /*0cd0*/  @!P4 SEL R23, R10.reuse, R23, P0 ;  /* 0x000000170a17c207 */ /* 0x040fe40000000000 */
[----:B------:R-:W-:Y:S02]  /*0ce0*/  IADD3 R15, P0, PT, R15, UR6, RZ ;  /* 0x000000060f0f7c10 */ /* 0x000fe4000ff1e0ff */
[----:B------:R-:W-:Y:S02]  /*0cf0*/  SEL R22, R19, R22, !P5 ;  /* 0x0000001613167207 */ /* 0x000fe40006800000 */
[----:B------:R-:W-:Y:S01]  /*0d00*/  SEL R10, R10, R23, !P5 ;  /* 0x000000170a0a7207 */ /* 0x000fe20006800000 */
[----:B-----5:R-:W-:Y:S01]  /*0d10*/  IMAD.X R3, RZ, RZ, UR7, P0 ;  /* 0x00000007ff037e24 */ /* 0x020fe200080e06ff */
[----:B------:R-:W-:Y:S02]  /*0d20*/  ISETP.LT.U32.AND P0, PT, R15, R22, PT ;  /* 0x000000160f00720c */ /* 0x000fe40003f01070 */
[----:B------:R-:W-:-:S02]  /*0d30*/  @P3 SEL R9, R6, 0x1, P2 ;  /* 0x0000000106093807 */ /* 0x000fc40001000000 */
[----:B------:R-:W-:Y:S02]  /*0d40*/  ISETP.LT.AND.EX P0, PT, R3, R10, PT, P0 ;  /* 0x0000000a0300720c */ /* 0x000fe40003f01300 */
[----:B----4-:R-:W-:Y:S02]  /*0d50*/  ISETP.GE.AND P4, PT, R8, 0x5, PT ;  /* 0x000000050800780c */ /* 0x010fe40003f86270 */
[----:B------:R-:W-:Y:S02]  /*0d60*/  @!P2 SEL R22, R15, R22, P0 ;  /* 0x000000160f16a207 */ /* 0x000fe40000000000 */
[----:B------:R-:W-:Y:S02]  /*0d70*/  @!P2 SEL R10, R3, R10, P0 ;  /* 0x0000000a030aa207 */ /* 0x000fe40000000000 */
[----:B------:R-:W-:Y:S02]  /*0d80*/  IADD3 R13, P0, PT, R13, UR6, RZ ;  /* 0x000000060d0d7c10 */ /* 0x000fe4000ff1e0ff */
[----:B------:R-:W-:-:S02]  /*0d90*/  SEL R22, R15, R22, !P3 ;  /* 0x000000160f167207 */ /* 0x000fc40005800000 */
[----:B------:R-:W-:Y:S02]  /*0da0*/  LOP3.LUT P2, RZ, R9, 0xff, RZ, 0xc0, !PT ;  /* 0x000000ff09ff7812 */ /* 0x000fe4000784c0ff */
[----:B------:R-:W-:Y:S01]  /*0db0*/  SEL R6, R3, R10, !P3 ;  /* 0x0000000a03067207 */ /* 0x000fe20005800000 */
[----:B------:R-:W-:Y:S01]  /*0dc0*/  IMAD.X R3, RZ, RZ, UR7, P0 ;  /* 0x00000007ff037e24 */ /* 0x000fe200080e06ff */
[----:B------:R-:W-:Y:S02]  /*0dd0*/  ISETP.LT.U32.AND P0, PT, R13, R22, PT ;  /* 0x000000160d00720c */ /* 0x000fe40003f01070 */
[----:B------:R-:W-:Y:S02]  /*0de0*/  SEL R8, RZ, 0x1, P4 ;  /* 0x00000001ff087807 */ /* 0x000fe40002000000 */
[----:B------:R-:W-:Y:S02]  /*0df0*/  ISETP.LT.AND.EX P0, PT, R3, R6, PT, P0 ;  /* 0x000000060300720c */ /* 0x000fe40003f01300 */
[----:B------:R-:W-:-:S02]  /*0e00*/  ISETP.GE.AND P3, PT, R2, 0x5, PT ;  /* 0x000000050200780c */ /* 0x000fc40003f66270 */
[----:B------:R-:W-:Y:S02]  /*0e10*/  @!P4 SEL R22, R13, R22, P0 ;  /* 0x000000160d16c207 */ /* 0x000fe40000000000 */
[----:B------:R-:W-:Y:S02]  /*0e20*/  @!P4 SEL R6, R3, R6, P0 ;  /* 0x000000060306c207 */ /* 0x000fe40000000000 */
[----:B------:R-:W-:Y:S02]  /*0e30*/  IADD3 R11, P0, PT, R11, UR6, RZ ;  /* 0x000000060b0b7c10 */ /* 0x000fe4000ff1e0ff */
[----:B------:R-:W-:Y:S02]  /*0e40*/  @P2 SEL R8, R9, 0x1, P4 ;  /* 0x0000000109082807 */ /* 0x000fe40002000000 */
[----:B------:R-:W-:Y:S01]  /*0e50*/  SEL R22, R13, R22, !P2 ;  /* 0x000000160d167207 */ /* 0x000fe20005000000 */
[----:B------:R-:W-:Y:S01]  /*0e60*/  IMAD.X R23, RZ, RZ, UR7, P0 ;  /* 0x00000007ff177e24 */ /* 0x000fe200080e06ff */
[----:B------:R-:W-:-:S02]  /*0e70*/  SEL R2, R3, R6, !P2 ;  /* 0x0000000603027207 */ /* 0x000fc40005000000 */
        /* <DEDUP_REMOVED lines=8> */
[----:B------:R-:W-:-:S07]  /*0f00*/  SEL R23, R23, R2, !P2 ;  /* 0x0000000217177207 */ /* 0x000fce0005000000 */
.L_x_273:
[----:B------:R-:W-:Y:S05]  /*0f10*/  BSYNC.RECONVERGENT B2 ;  /* 0x0000000000027941 */ /* 0x000fea0003800200 */
.L_x_272:
[----:B------:R-:W-:Y:S05]  /*0f20*/  @!P1 BRA `(.L_x_267) ;  /* 0x0000000000e49947 */ /* 0x000fea0003800000 */
[----:B------:R-:W-:Y:S01]  /*0f30*/  ISETP.NE.AND P0, PT, R16, 0x1, PT ;  /* 0x000000011000780c */ /* 0x000fe20003f05270 */
[----:B------:R-:W-:Y:S01]  /*0f40*/  BSSY.RECONVERGENT B2, `(.L_x_274) ;  /* 0x0000024000027945 */ /* 0x000fe20003800200 */
[----:B------:R-:W-:-:S11]  /*0f50*/  LOP3.LUT P1, RZ, R17, 0x100, RZ, 0xc0, !PT ;  /* 0x0000010011ff7812 */ /* 0x000fd6000782c0ff */
        /* <DEDUP_REMOVED lines=18> */
[----:B---3--:R-:W-:-:S04]  /*1080*/  ISETP.GE.AND P3, PT, R2, 0x5, PT ;  /* 0x000000050200780c */ /* 0x008fc80003f66270 */
[----:B------:R-:W-:Y:S02]  /*1090*/  SEL R18, RZ, 0x1, P3 ;  /* 0x00000001ff127807 */ /* 0x000fe40001800000 */
[----:B------:R-:W-:Y:S02]  /*10a0*/  @!P4 SEL R22, R11, R22, P0 ;  /* 0x000000160b16c207 */ /* 0x000fe40000000000 */
[C---:B------:R-:W-:Y:S02]  /*10b0*/  @!P4 SEL R23, R6.reuse, R23, P0 ;  /* 0x000000170617c207 */ /* 0x040fe40000000000 */
[----:B------:R-:W-:Y:S02]  /*10c0*/  IADD3 R13, P0, PT, R13, UR6, RZ ;  /* 0x000000060d0d7c10 */ /* 0x000fe4000ff1e0ff */
[----:B------:R-:W-:Y:S02]  /*10d0*/  SEL R22, R11, R22, !P2 ;  /* 0x000000160b167207 */ /* 0x000fe40005000000 */
[----:B------:R-:W-:Y:S01]  /*10e0*/  SEL R23, R6, R23, !P2 ;  /* 0x0000001706177207 */ /* 0x000fe20005000000 */
[----:B------:R-:W-:Y:S01]  /*10f0*/  IMAD.X R2, RZ, RZ, UR7, P0 ;  /* 0x00000007ff027e24 */ /* 0x000fe200080e06ff */
[----:B------:R-:W-:-:S02]  /*1100*/  LOP3.LUT P2, RZ, R8, 0xff, RZ, 0xc0, !PT ;  /* 0x000000ff08ff7812 */ /* 0x000fc4000784c0ff */
[----:B------:R-:W-:-:S04]  /*1110*/  ISETP.LT.U32.AND P0, PT, R13, R22, PT ;  /* 0x000000160d00720c */ /* 0x000fc80003f01070 */
[----:B------:R-:W-:-:S04]  /*1120*/  ISETP.LT.AND.EX P0, PT, R2, R23, PT, P0 ;  /* 0x000000170200720c */ /* 0x000fc80003f01300 */
[C---:B------:R-:W-:Y:S02]  /*1130*/  @!P3 SEL R22, R13.reuse, R22, P0 ;  /* 0x000000160d16b207 */ /* 0x040fe40000000000 */
[----:B------:R-:W-:Y:S02]  /*1140*/  @!P3 SEL R23, R2, R23, P0 ;  /* 0x000000170217b207 */ /* 0x000fe40000000000 */
[----:B------:R-:W-:Y:S02]  /*1150*/  @P2 SEL R18, R8, 0x1, P3 ;  /* 0x0000000108122807 */ /* 0x000fe40001800000 */
[----:B------:R-:W-:Y:S02]  /*1160*/  SEL R22, R13, R22, !P2 ;  /* 0x000000160d167207 */ /* 0x000fe40005000000 */
[----:B------:R-:W-:-:S07]  /*1170*/  SEL R23, R2, R23, !P2 ;  /* 0x0000001702177207 */ /* 0x000fce0005000000 */
.L_x_275:
[----:B------:R-:W-:Y:S05]  /*1180*/  BSYNC.RECONVERGENT B2 ;  /* 0x0000000000027941 */ /* 0x000fea0003800200 */
.L_x_274:
[----:B------:R-:W-:Y:S05]  /*1190*/  @P1 BRA `(.L_x_267) ;  /* 0x0000000000481947 */ /* 0x000fea0003800000 */
[----:B------:R-:W0:Y:S01]  /*11a0*/  LDC.64 R2, c[0x0][0x380] ;  /* 0x0000e000ff027b82 */ /* 0x000e220000000a00 */
[----:B------:R-:W-:Y:S01]  /*11b0*/  IMAD.IADD R7, R4, 0x1, R7 ;  /* 0x0000000104077824 */ /* 0x000fe200078e0207 */
[----:B------:R-:W1:Y:S03]  /*11c0*/  LDCU.64 UR6, c[0x0][0x390] ;  /* 0x00007200ff0677ac */ /* 0x000e660008000a00 */
[----:B0-----:R-:W-:-:S06]  /*11d0*/  IMAD.WIDE.U32 R2, R7, 0x4, R2 ;  /* 0x0000000407027825 */ /* 0x001fcc00078e0002 */
[----:B------:R-:W2:Y:S01]  /*11e0*/  LDG.E R2, desc[UR10][R2.64] ;  /* 0x0000000a02027981 */ /* 0x000ea2000c1e1900 */
[----:B-1----:R-:W-:Y:S02]  /*11f0*/  IADD3 R7, P0, PT, R7, UR6, RZ ;  /* 0x0000000607077c10 */ /* 0x002fe4000ff1e0ff */
[----:B------:R-:W-:-:S03]  /*1200*/  LOP3.LUT P2, RZ, R18, 0xff, RZ, 0xc0, !PT ;  /* 0x000000ff12ff7812 */ /* 0x000fc6000784c0ff */
[----:B------:R-:W-:Y:S01]  /*1210*/  IMAD.X R6, RZ, RZ, UR7, P0 ;  /* 0x00000007ff067e24 */ /* 0x000fe200080e06ff */
        /* <DEDUP_REMOVED lines=10> */
.L_x_267:
[----:B------:R-:W-:Y:S05]  /*12c0*/  BSYNC.RECONVERGENT B1 ;  /* 0x0000000000017941 */ /* 0x000fea0003800200 */
.L_x_266:
[----:B------:R-:W-:-:S13]  /*12d0*/  ISETP.GE.U32.AND P0, PT, R5, 0x100, PT ;  /* 0x000001000500780c */ /* 0x000fda0003f06070 */
[----:B------:R-:W-:Y:S05]  /*12e0*/  @!P0 BRA `(.L_x_276) ;  /* 0x0000000c003c8947 */ /* 0x000fea0003800000 */
[----:B------:R-:W0:Y:S01]  /*12f0*/  S2R R6, SR_LANEID ;  /* 0x0000000000067919 */ /* 0x000e220000000000 */
[----:B------:R-:W-:Y:S01]  /*1300*/  LOP3.LUT R2, R18, 0xff, RZ, 0xc0, !PT ;  /* 0x000000ff12027812 */ /* 0x000fe200078ec0ff */
[----:B------:R-:W-:Y:S01]  /*1310*/  BSSY.RECONVERGENT B1, `(.L_x_277) ;  /* 0x0000016000017945 */ /* 0x000fe20003800200 */
[----:B------:R1:W2:Y:S04]  /*1320*/  SHFL.DOWN PT, R5, R22, 0x1, 0x1f ;  /* 0x08201f0016057f89 */ /* 0x0002a800000e0000 */
[----:B------:R1:W3:Y:S04]  /*1330*/  SHFL.DOWN PT, R4, R23, 0x1, 0x1f ;  /* 0x08201f0017047f89 */ /* 0x0002e800000e0000 */
[----:B------:R1:W4:Y:S01]  /*1340*/  SHFL.DOWN PT, R3, R2, 0x1, 0x1f ;  /* 0x08201f0002037f89 */ /* 0x00032200000e0000 */
        /* <DEDUP_REMOVED lines=18> */
.L_x_278:
[----:B------:R-:W-:Y:S05]  /*1470*/  BSYNC.RECONVERGENT B1 ;  /* 0x0000000000017941 */ /* 0x000fea0003800200 */
.L_x_277:
        /* <DEDUP_REMOVED lines=23> */
.L_x_280:
[----:B------:R-:W-:Y:S05]  /*15f0*/  BSYNC.RECONVERGENT B1 ;  /* 0x0000000000017941 */ /* 0x000fea0003800200 */
.L_x_279:
        /* <DEDUP_REMOVED lines=20> */
.L_x_282:
[----:B------:R-:W-:Y:S05]  /*1740*/  BSYNC.RECONVERGENT B1 ;  /* 0x0000000000017941 */ /* 0x000fea0003800200 */
.L_x_281:
        /* <DEDUP_REMOVED lines=20> */
.L_x_284:
[----:B------:R-:W-:Y:S05]  /*1890*/  BSYNC.RECONVERGENT B1 ;  /* 0x0000000000017941 */ /* 0x000fea0003800200 */
.L_x_283:
        /* <DEDUP_REMOVED lines=20> */
.L_x_286:
[----:B------:R-:W-:Y:S05]  /*19e0*/  BSYNC.RECONVERGENT B1 ;  /* 0x0000000000017941 */ /* 0x000fea0003800200 */
.L_x_285:
        /* <DEDUP_REMOVED lines=10> */
.L_x_288:
[----:B------:R-:W-:Y:S05]  /*1a90*/  BSYNC.RECONVERGENT B1 ;  /* 0x0000000000017941 */ /* 0x000fea0003800200 */
.L_x_287:
        /* <DEDUP_REMOVED lines=8> */
[----:B------:R-:W1:Y:S04]  /*1b20*/  LDS.64 R8, [UR4+0x20] ;  /* 0x00002004ff087984 */ /* 0x000e680008000a00 */
[----:B------:R-:W3:Y:S04]  /*1b30*/  LDS.U8 R14, [UR4+0x28] ;  /* 0x00002804ff0e7984 */ /* 0x000ee80008000000 */
[----:B------:R-:W3:Y:S04]  /*1b40*/  LDS.64 R6, [UR4+0x30] ;  /* 0x00003004ff067984 */ /* 0x000ee80008000a00 */
[----:B------:R-:W3:Y:S04]  /*1b50*/  LDS.U8 R15, [UR4+0x38] ;  /* 0x00003804ff0f7984 */ /* 0x000ee80008000000 */
[----:B0-----:R-:W0:Y:S04]  /*1b60*/  LDS.64 R2, [UR4+0x40] ;  /* 0x00004004ff027984 */ /* 0x001e280008000a00 */
[----:B------:R-:W0:Y:S04]  /*1b70*/  LDS.U8 R10, [UR4+0x48] ;  /* 0x00004804ff0a7984 */ /* 0x000e280008000000 */
[----:B--2-4-:R-:W2:Y:S01]  /*1b80*/  LDS.64 R4, [UR4+0x50] ;  /* 0x00005004ff047984 */ /* 0x014ea20008000a00 */
[----:B-----5:R-:W-:-:S04]  /*1b90*/  ISETP.NE.AND P2, PT, R12, RZ, PT ;  /* 0x000000ff0c00720c */ /* 0x020fc80003f45270 */
[----:B------:R-:W-:Y:S02]  /*1ba0*/  @P4 SEL R12, R18, 0x1, !P2 ;  /* 0x00000001120c4807 */ /* 0x000fe40005000000 */
[-C--:B-1----:R-:W-:Y:S01]  /*1bb0*/  ISETP.LT.U32.AND P0, PT, R8, R22.reuse, PT ;  /* 0x000000160800720c */ /* 0x082fe20003f01070 */
[----:B------:R-:W-:Y:S01]  /*1bc0*/  LDS.U8 R18, [UR4+0x78] ;  /* 0x00007804ff127984 */ /* 0x000fe20008000000 */
[----:B------:R-:W-:Y:S02]  /*1bd0*/  LOP3.LUT P3, RZ, R12, 0xff, RZ, 0xc0, !PT ;  /* 0x000000ff0cff7812 */ /* 0x000fe4000786c0ff */
[----:B------:R-:W-:Y:S02]  /*1be0*/  ISETP.LT.AND.EX P0, PT, R9, R23, PT, P0 ;  /* 0x000000170900720c */ /* 0x000fe40003f01300 */
[----:B---3--:R-:W-:Y:S02]  /*1bf0*/  ISETP.NE.AND P5, PT, R14, RZ, PT ;  /* 0x000000ff0e00720c */ /* 0x008fe40003fa5270 */
[----:B------:R-:W-:-:S02]  /*1c00*/  @P2 SEL R22, R8, R22, P0 ;  /* 0x0000001608162207 */ /* 0x000fc40000000000 */
[C---:B------:R-:W-:Y:S02]  /*1c10*/  @P2 SEL R23, R9.reuse, R23, P0 ;  /* 0x0000001709172207 */ /* 0x040fe40000000000 */
[----:B------:R-:W-:Y:S02]  /*1c20*/  SEL R11, R8, R22, !P4 ;  /* 0x00000016080b7207 */ /* 0x000fe40006000000 */
[----:B------:R-:W-:Y:S02]  /*1c30*/  SEL R13, R9, R23, !P4 ;  /* 0x00000017090d7207 */ /* 0x000fe40006000000 */
[----:B------:R-:W-:Y:S01]  /*1c40*/  ISETP.LT.U32.AND P0, PT, R6, R11, PT ;  /* 0x0000000b0600720c */ /* 0x000fe20003f01070 */
[----:B------:R-:W-:Y:S01]  /*1c50*/  LDS.64 R8, [UR4+0x60] ;  /* 0x00006004ff087984 */ /* 0x000fe20008000a00 */
[----:B------:R-:W-:Y:S02]  /*1c60*/  @P3 SEL R14, R12, 0x1, !P5 ;  /* 0x000000010c0e3807 */ /* 0x000fe40006800000 */
[----:B------:R-:W-:Y:S01]  /*1c70*/  ISETP.LT.AND.EX P0, PT, R7, R13, PT, P0 ;  /* 0x0000000d0700720c */ /* 0x000fe20003f01300 */
[----:B------:R-:W1:Y:S01]  /*1c80*/  LDS.U8 R12, [UR4+0x58] ;  /* 0x00005804ff0c7984 */ /* 0x000e620008000000 */
[----:B------:R-:W-:-:S02]  /*1c90*/  LOP3.LUT P2, RZ, R14, 0xff, RZ, 0xc0, !PT ;  /* 0x000000ff0eff7812 */ /* 0x000fc4000784c0ff */
[C---:B------:R-:W-:Y:S02]  /*1ca0*/  @P5 SEL R11, R6.reuse, R11, P0 ;  /* 0x0000000b060b5207 */ /* 0x040fe40000000000 */
[----:B------:R-:W-:Y:S02]  /*1cb0*/  ISETP.NE.AND P4, PT, R15, RZ, PT ;  /* 0x000000ff0f00720c */ /* 0x000fe40003f85270 */
[C---:B------:R-:W-:Y:S02]  /*1cc0*/  @P5 SEL R13, R7.reuse, R13, P0 ;  /* 0x0000000d070d5207 */ /* 0x040fe40000000000 */
[----:B------:R-:W-:Y:S02]  /*1cd0*/  SEL R11, R6, R11, !P3 ;  /* 0x0000000b060b7207 */ /* 0x000fe40005800000 */
[----:B------:R-:W-:Y:S02]  /*1ce0*/  SEL R13, R7, R13, !P3 ;  /* 0x0000000d070d7207 */ /* 0x000fe40005800000 */
[----:B0-----:R-:W-:Y:S01]  /*1cf0*/  ISETP.LT.U32.AND P0, PT, R2, R11, PT ;  /* 0x0000000b0200720c */ /* 0x001fe20003f01070 */
[----:B------:R-:W-:Y:S01]  /*1d00*/  LDS.64 R6, [UR4+0x70] ;  /* 0x00007004ff067984 */ /* 0x000fe20008000a00 */
[----:B------:R-:W-:-:S02]  /*1d10*/  @P2 SEL R15, R14, 0x1, !P4 ;  /* 0x000000010e0f2807 */ /* 0x000fc40006000000 */
[----:B------:R-:W-:Y:S01]  /*1d20*/  ISETP.LT.AND.EX P0, PT, R3, R13, PT, P0 ;  /* 0x0000000d0300720c */ /* 0x000fe20003f01300 */
[----:B------:R-:W0:Y:S01]  /*1d30*/  LDS.U8 R14, [UR4+0x68] ;  /* 0x00006804ff0e7984 */ /* 0x000e220008000000 */
[----:B------:R-:W-:Y:S02]  /*1d40*/  ISETP.NE.AND P3, PT, R10, RZ, PT ;  /* 0x000000ff0a00720c */ /* 0x000fe40003f65270 */
[C---:B------:R-:W-:Y:S02]  /*1d50*/  @P4 SEL R11, R2.reuse, R11, P0 ;  /* 0x0000000b020b4207 */ /* 0x040fe40000000000 */
[----:B------:R-:W-:Y:S02]  /*1d60*/  LOP3.LUT P5, RZ, R15, 0xff, RZ, 0xc0, !PT ;  /* 0x000000ff0fff7812 */ /* 0x000fe400078ac0ff */
[----:B------:R-:W-:Y:S02]  /*1d70*/  @P4 SEL R13, R3, R13, P0 ;  /* 0x0000000d030d4207 */ /* 0x000fe40000000000 */
[----:B------:R-:W-:-:S02]  /*1d80*/  SEL R11, R2, R11, !P2 ;  /* 0x0000000b020b7207 */ /* 0x000fc40005000000 */
[----:B------:R-:W-:Y:S02]  /*1d90*/  SEL R13, R3, R13, !P2 ;  /* 0x0000000d030d7207 */ /* 0x000fe40005000000 */
[C---:B--2---:R-:W-:Y:S01]  /*1da0*/  ISETP.LT.U32.AND P0, PT, R4.reuse, R11, PT ;  /* 0x0000000b0400720c */ /* 0x044fe20003f01070 */
[----:B------:R-:W2:Y:S03]  /*1db0*/  LDS.64 R2, [UR4+0x80] ;  /* 0x00008004ff027984 */ /* 0x000ea60008000a00 */
[----:B------:R-:W-:Y:S02]  /*1dc0*/  ISETP.LT.AND.EX P0, PT, R5, R13, PT, P0 ;  /* 0x0000000d0500720c */ /* 0x000fe40003f01300 */
[----:B------:R-:W-:Y:S02]  /*1dd0*/  @P5 SEL R10, R15, 0x1, !P3 ;  /* 0x000000010f0a5807 */ /* 0x000fe40005800000 */
[----:B------:R-:W-:-:S02]  /*1de0*/  @P3 SEL R11, R4, R11, P0 ;  /* 0x0000000b040b3207 */ /* 0x000fc40000000000 */
[----:B-1----:R-:W-:Y:S02]  /*1df0*/  ISETP.NE.AND P2, PT, R12, RZ, PT ;  /* 0x000000ff0c00720c */ /* 0x002fe40003f45270 */
[C---:B------:R-:W-:Y:S02]  /*1e00*/  @P3 SEL R13, R5.reuse, R13, P0 ;  /* 0x0000000d050d3207 */ /* 0x040fe40000000000 */
[----:B------:R-:W-:Y:S02]  /*1e10*/  SEL R11, R4, R11, !P5 ;  /* 0x0000000b040b7207 */ /* 0x000fe40006800000 */
[----:B------:R-:W-:Y:S02]  /*1e20*/  LOP3.LUT P4, RZ, R10, 0xff, RZ, 0xc0, !PT ;  /* 0x000000ff0aff7812 */ /* 0x000fe4000788c0ff */
[----:B------:R-:W-:Y:S02]  /*1e30*/  SEL R13, R5, R13, !P5 ;  /* 0x0000000d050d7207 */ /* 0x000fe40006800000 */
[----:B------:R-:W-:-:S04]  /*1e40*/  ISETP.LT.U32.AND P0, PT, R8, R11, PT ;  /* 0x0000000b0800720c */ /* 0x000fc80003f01070 */
[C---:B------:R-:W-:Y:S02]  /*1e50*/  ISETP.LT.AND.EX P0, PT, R9.reuse, R13, PT, P0 ;  /* 0x0000000d0900720c */ /* 0x040fe40003f01300 */
[----:B0-----:R-:W-:Y:S02]  /*1e60*/  ISETP.NE.AND P3, PT, R14, RZ, PT ;  /* 0x000000ff0e00720c */ /* 0x001fe40003f65270 */
[----:B------:R-:W-:Y:S02]  /*1e70*/  @P2 SEL R11, R8, R11, P0 ;  /* 0x0000000b080b2207 */ /* 0x000fe40000000000 */
[----:B------:R-:W-:Y:S02]  /*1e80*/  @P4 SEL R12, R10, 0x1, !P2 ;  /* 0x000000010a0c4807 */ /* 0x000fe40005000000 */
[----:B------:R-:W-:Y:S02]  /*1e90*/  @P2 SEL R13, R9, R13, P0 ;  /* 0x0000000d090d2207 */ /* 0x000fe40000000000 */
[----:B------:R-:W-:-:S02]  /*1ea0*/  SEL R5, R8, R11, !P4 ;  /* 0x0000000b08057207 */ /* 0x000fc40006000000 */
[----:B------:R-:W-:Y:S02]  /*1eb0*/  LOP3.LUT P5, RZ, R12, 0xff, RZ, 0xc0, !PT ;  /* 0x000000ff0cff7812 */ /* 0x000fe400078ac0ff */
[----:B------:R-:W-:Y:S02]  /*1ec0*/  SEL R9, R9, R13, !P4 ;  /* 0x0000000d09097207 */ /* 0x000fe40006000000 */
[----:B------:R-:W-:Y:S02]  /*1ed0*/  ISETP.LT.U32.AND P0, PT, R6, R5, PT ;  /* 0x000000050600720c */ /* 0x000fe40003f01070 */
[----:B------:R-:W-:Y:S02]  /*1ee0*/  ISETP.NE.AND P4, PT, R18, RZ, PT ;  /* 0x000000ff1200720c */ /* 0x000fe40003f85270 */
[----:B------:R-:W-:-:S04]  /*1ef0*/  ISETP.LT.AND.EX P0, PT, R7, R9, PT, P0 ;  /* 0x000000090700720c */ /* 0x000fc80003f01300 */
[----:B------:R-:W-:Y:S02]  /*1f00*/  @P3 SEL R5, R6, R5, P0 ;  /* 0x0000000506053207 */ /* 0x000fe40000000000 */
[----:B------:R-:W-:Y:S02]  /*1f10*/  @P5 SEL R14, R12, 0x1, !P3 ;  /* 0x000000010c0e5807 */ /* 0x000fe40005800000 */
[C---:B------:R-:W-:Y:S02]  /*1f20*/  @P3 SEL R9, R7.reuse, R9, P0 ;  /* 0x0000000907093207 */ /* 0x040fe40000000000 */
[----:B------:R-:W-:Y:S02]  /*1f30*/  SEL R5, R6, R5, !P5 ;  /* 0x0000000506057207 */ /* 0x000fe40006800000 */
[----:B------:R-:W-:Y:S02]  /*1f40*/  LOP3.LUT P2, RZ, R14, 0xff, RZ, 0xc0, !PT ;  /* 0x000000ff0eff7812 */ /* 0x000fe4000784c0ff */
[----:B------:R-:W-:-:S02]  /*1f50*/  SEL R7, R7, R9, !P5 ;  /* 0x0000000907077207 */ /* 0x000fc40006800000 */
[----:B--2---:R-:W-:-:S04]  /*1f60*/  ISETP.LT.U32.AND P0, PT, R2, R5, PT ;  /* 0x000000050200720c */ /* 0x004fc80003f01070 */
[----:B------:R-:W-:-:S04]  /*1f70*/  ISETP.LT.AND.EX P0, PT, R3, R7, PT, P0 ;  /* 0x000000070300720c */ /* 0x000fc80003f01300 */
[----:B------:R-:W-:Y:S02]  /*1f80*/  @P4 SEL R5, R2, R5, P0 ;  /* 0x0000000502054207 */ /* 0x000fe40000000000 */
[C---:B------:R-:W-:Y:S02]  /*1f90*/  @P4 SEL R7, R3.reuse, R7, P0 ;  /* 0x0000000703074207 */ /* 0x040fe40000000000 */
[----:B------:R-:W-:Y:S02]  /*1fa0*/  @P2 SEL R18, R14, 0x1, !P4 ;  /* 0x000000010e122807 */ /* 0x000fe40006000000 */
[----:B------:R-:W-:Y:S02]  /*1fb0*/  SEL R22, R2, R5, !P2 ;  /* 0x0000000502167207 */ /* 0x000fe40005000000 */
[----:B------:R-:W-:Y:S01]  /*1fc0*/  SEL R23, R3, R7, !P2 ;  /* 0x0000000703177207 */ /* 0x000fe20005000000 */
[----:B------:R-:W-:Y:S06]  /*1fd0*/  BRA `(.L_x_289) ;  /* 0x0000003400887947 */ /* 0x000fec0003800000 */
.L_x_276:
[----:B------:R-:W0:Y:S01]  /*1fe0*/  S2R R11, SR_LANEID ;  /* 0x00000000000b7919 */ /* 0x000e220000000000 */
[----:B------:R-:W-:Y:S01]  /*1ff0*/  LOP3.LUT R2, R14, 0x3e0, RZ, 0xc0, !PT ;  /* 0x000003e00e027812 */ /* 0x000fe200078ec0ff */
[----:B------:R-:W-:Y:S04]  /*2000*/  BSSY.RECONVERGENT B1, `(.L_x_290) ;  /* 0x0000022000017945 */ /* 0x000fe80003800200 */
[----:B------:R-:W-:Y:S01]  /*2010*/  VIADD R4, R2, 0x20 ;  /* 0x0000002002047836 */ /* 0x000fe20000000000 */
[----:B------:R-:W-:-:S04]  /*2020*/  LOP3.LUT R2, RZ, R2, RZ, 0x33, !PT ;  /* 0x00000002ff027212 */ /* 0x000fc800078e33ff */
[----:B------:R-:W-:Y:S01]  /*2030*/  ISETP.GT.U32.AND P0, PT, R4, R5, PT ;  /* 0x000000050400720c */ /* 0x000fe20003f04070 */
[----:B------:R-:W-:-:S05]  /*2040*/  IMAD.IADD R2, R5, 0x1, R2 ;  /* 0x0000000105027824 */ /* 0x000fca00078e0202 */
[----:B------:R-:W-:-:S05]  /*2050*/  SEL R2, R2, 0x1f, P0 ;  /* 0x0000001f02027807 */ /* 0x000fca0000000000 */
[----:B------:R1:W2:Y:S01]  /*2060*/  SHFL.DOWN PT, R4, R23, 0x1, R2 ;  /* 0x0820000017047989 */ /* 0x0002a200000e0002 */
[C---:B0-----:R-:W-:Y:S01]  /*2070*/  VIADD R3, R11.reuse, 0x2 ;  /* 0x000000020b037836 */ /* 0x041fe20000000000 */
[CC--:B------:R-:W-:Y:S01]  /*2080*/  ISETP.GE.AND P0, PT, R11.reuse, R2.reuse, PT ;  /* 0x000000020b00720c */ /* 0x0c0fe20003f06270 */
[C---:B------:R-:W-:Y:S01]  /*2090*/  VIADD R9, R11.reuse, 0x8 ;  /* 0x000000080b097836 */ /* 0x040fe20000000000 */
[C---:B------:R-:W-:Y:S01]  /*20a0*/  ISETP.NE.AND P1, PT, R11.reuse, RZ, PT ;  /* 0x000000ff0b00720c */ /* 0x040fe20003f25270 */
        /* <DEDUP_REMOVED lines=11> */
[----:B------:R-:W-:-:S04]  /*2160*/  LOP3.LUT P4, R6, R18, 0xff, RZ, 0xc0, !PT ;  /* 0x000000ff12067812 */ /* 0x000fc8000788c0ff */
[----:B------:R-:W-:-:S13]  /*2170*/  PLOP3.LUT P0, PT, P4, P0, PT, 0x2f, 0xf2 ;  /* 0x0000000000f2781c */ /* 0x000fda0002700577 */
[----:B0-----:R-:W-:Y:S02]  /*2180*/  @!P0 ISETP.LT.U32.AND P4, PT, R9, R22, PT ;  /* 0x000000160900820c */ /* 0x001fe40003f81070 */
[----:B------:R-:W-:Y:S02]  /*2190*/  @P0 ISETP.NE.AND P6, PT, R6, RZ, PT ;  /* 0x000000ff0600020c */ /* 0x000fe40003fc5270 */
[----:B------:R-:W-:Y:S02]  /*21a0*/  @!P0 PRMT R18, R8, 0x7610, R18 ;  /* 0x0000761008128816 */ /* 0x000fe40000000012 */
[----:B------:R-:W-:Y:S02]  /*21b0*/  @!P0 ISETP.LT.AND.EX P4, PT, R4, R23, PT, P4 ;  /* 0x000000170400820c */ /* 0x000fe40003f81340 */
[----:B------:R-:W-:Y:S02]  /*21c0*/  @P0 SEL R3, R3, R18, !P6 ;  /* 0x0000001203030207 */ /* 0x000fe40007000000 */
[----:B-1----:R-:W-:-:S02]  /*21d0*/  @!P0 SEL R22, R9, R22, P4 ;  /* 0x0000001609168207 */ /* 0x002fc40002000000 */
[C---:B------:R-:W-:Y:S02]  /*21e0*/  @!P0 SEL R23, R4.reuse, R23, P4 ;  /* 0x0000001704178207 */ /* 0x040fe40002000000 */
[----:B------:R-:W-:Y:S02]  /*21f0*/  @P0 PRMT R18, R3, 0x7610, R18 ;  /* 0x0000761003120816 */ /* 0x000fe40000000012 */
[----:B------:R-:W-:Y:S02]  /*2200*/  @P0 SEL R22, R9, R22, !P6 ;  /* 0x0000001609160207 */ /* 0x000fe40007000000 */
[----:B------:R-:W-:-:S07]  /*2210*/  @P0 SEL R23, R4, R23, !P6 ;  /* 0x0000001704170207 */ /* 0x000fce0007000000 */
.L_x_291:
[----:B------:R-:W-:Y:S05]  /*2220*/  BSYNC.RECONVERGENT B1 ;  /* 0x0000000000017941 */ /* 0x000fea0003800200 */
.L_x_290:
[----:B---3--:R-:W-:Y:S01]  /*2230*/  LOP3.LUT R3, R18, 0xff, RZ, 0xc0, !PT ;  /* 0x000000ff12037812 */ /* 0x008fe200078ec0ff */
[----:B------:R2:W3:Y:S01]  /*2240*/  SHFL.DOWN PT, R4, R23, 0x2, R2 ;  /* 0x0840000017047989 */ /* 0x0004e200000e0002 */
[----:B------:R-:W-:Y:S01]  /*2250*/  ISETP.GT.AND P4, PT, R7, R2, PT ;  /* 0x000000020700720c */ /* 0x000fe20003f84270 */
[----:B------:R-:W-:Y:S02]  /*2260*/  BSSY.RECONVERGENT B1, `(.L_x_292) ;  /* 0x0000012000017945 */ /* 0x000fe40003800200 */
[----:B------:R2:W4:Y:S04]  /*2270*/  SHFL.DOWN PT, R7, R22, 0x2, R2 ;  /* 0x0840000016077989 */ /* 0x00052800000e0002 */
[----:B------:R2:W0:Y:S01]  /*2280*/  SHFL.DOWN PT, R3, R3, 0x2, R2 ;  /* 0x0840000003037989 */ /* 0x00042200000e0002 */
        /* <DEDUP_REMOVED lines=10> */
[----:B-12---:R-:W-:-:S02]  /*2330*/  @!P0 SEL R22, R7, R22, P5 ;  /* 0x0000001607168207 */ /* 0x006fc40002800000 */
[C---:B------:R-:W-:Y:S02]  /*2340*/  @!P0 SEL R23, R4.reuse, R23, P5 ;  /* 0x0000001704178207 */ /* 0x040fe40002800000 */
[----:B------:R-:W-:Y:S02]  /*2350*/  @P0 PRMT R18, R3, 0x7610, R18 ;  /* 0x0000761003120816 */ /* 0x000fe40000000012 */
[----:B------:R-:W-:Y:S02]  /*2360*/  @P0 SEL R22, R7, R22, !P6 ;  /* 0x0000001607160207 */ /* 0x000fe40007000000 */
[----:B------:R-:W-:-:S07]  /*2370*/  @P0 SEL R23, R4, R23, !P6 ;  /* 0x0000001704170207 */ /* 0x000fce0007000000 */
.L_x_293:
[----:B------:R-:W-:Y:S05]  /*2380*/  BSYNC.RECONVERGENT B1 ;  /* 0x0000000000017941 */ /* 0x000fea0003800200 */
.L_x_292:
        /* <DEDUP_REMOVED lines=20> */
.L_x_295:
[----:B------:R-:W-:Y:S05]  /*24d0*/  BSYNC.RECONVERGENT B1 ;  /* 0x0000000000017941 */ /* 0x000fea0003800200 */
.L_x_294:
        /* <DEDUP_REMOVED lines=20> */
.L_x_297:
[----:B------:R-:W-:Y:S05]  /*2620*/  BSYNC.RECONVERGENT B1 ;  /* 0x0000000000017941 */ /* 0x000fea0003800200 */
.L_x_296:
        /* <DEDUP_REMOVED lines=8> */
[----:B-12---:R-:W-:-:S04]  /*26b0*/  LOP3.LUT P2, R2, R18, 0xff, RZ, 0xc0, !PT ;  /* 0x000000ff12027812 */ /* 0x006fc8000784c0ff */
[----:B------:R-:W-:-:S13]  /*26c0*/  PLOP3.LUT P0, PT, P2, P0, PT, 0x2f, 0xf2 ;  /* 0x0000000000f2781c */ /* 0x000fda0001700577 */
[----:B----4-:R-:W-:Y:S02]  /*26d0*/  @!P0 ISETP.LT.U32.AND P2, PT, R7, R22, PT ;  /* 0x000000160700820c */ /* 0x010fe40003f41070 */
[----:B------:R-:W-:Y:S02]  /*26e0*/  @P0 ISETP.NE.AND P3, PT, R2, RZ, PT ;  /* 0x000000ff0200020c */ /* 0x000fe40003f65270 */
[----:B------:R-:W-:Y:S02]  /*26f0*/  @!P0 PRMT R18, R6, 0x7610, R18 ;  /* 0x0000761006128816 */ /* 0x000fe40000000012 */
[----:B---3--:R-:W-:Y:S02]  /*2700*/  @!P0 ISETP.LT.AND.EX P2, PT, R4, R23, PT, P2 ;  /* 0x000000170400820c */ /* 0x008fe40003f41320 */
[----:B------:R-:W-:Y:S02]  /*2710*/  @P0 SEL R2, R3, R18, !P3 ;  /* 0x0000001203020207 */ /* 0x000fe40005800000 */
[----:B------:R-:W-:-:S02]  /*2720*/  @!P0 SEL R22, R7, R22, P2 ;  /* 0x0000001607168207 */ /* 0x000fc40001000000 */
[----:B------:R-:W-:Y:S02]  /*2730*/  @!P0 SEL R23, R4, R23, P2 ;  /* 0x0000001704178207 */ /* 0x000fe40001000000 */
[----:B------:R-:W-:Y:S02]  /*2740*/  @P0 PRMT R18, R2, 0x7610, R18 ;  /* 0x0000761002120816 */ /* 0x000fe40000000012 */
[----:B------:R-:W-:Y:S02]  /*2750*/  @P0 SEL R22, R7, R22, !P3 ;  /* 0x0000001607160207 */ /* 0x000fe40005800000 */
[----:B------:R-:W-:-:S07]  /*2760*/  @P0 SEL R23, R4, R23, !P3 ;  /* 0x0000001704170207 */ /* 0x000fce0005800000 */
.L_x_299:
[----:B------:R-:W-:Y:S05]  /*2770*/  BSYNC.RECONVERGENT B1 ;  /* 0x0000000000017941 */ /* 0x000fea0003800200 */
.L_x_298:
[----:B------:R-:W-:Y:S04]  /*2780*/  BSSY.RECONVERGENT B1, `(.L_x_300) ;  /* 0x000000a000017945 */ /* 0x000fe80003800200 */
[----:B------:R-:W-:Y:S05]  /*2790*/  @P1 BRA `(.L_x_301) ;  /* 0x0000000000201947 */ /* 0x000fea0003800000 */
[----:B---3--:R-:W3:Y:S01]  /*27a0*/  S2R R4, SR_CgaCtaId ;  /* 0x0000000000047919 */ /* 0x008ee20000008800 */
[----:B0-----:R-:W-:Y:S02]  /*27b0*/  MOV R3, 0x400 ;  /* 0x0000040000037802 */ /* 0x001fe40000000f00 */
[----:B-12---:R-:W-:-:S04]  /*27c0*/  SHF.R.U32.HI R2, RZ, 0x1, R14 ;  /* 0x00000001ff027819 */ /* 0x006fc8000001160e */
[----:B------:R-:W-:Y:S02]  /*27d0*/  LOP3.LUT R2, R2, 0x1f0, RZ, 0xc0, !PT ;  /* 0x000001f002027812 */ /* 0x000fe400078ec0ff */
[----:B---3--:R-:W-:-:S05]  /*27e0*/  LEA R3, R4, R3, 0x18 ;  /* 0x0000000304037211 */ /* 0x008fca00078ec0ff */
[----:B------:R-:W-:-:S05]  /*27f0*/  IMAD.IADD R3, R2, 0x1, R3 ;  /* 0x0000000102037824 */ /* 0x000fca00078e0203 */
[----:B------:R0:W-:Y:S04]  /*2800*/  STS.64 [R3+0x10], R22 ;  /* 0x0000101603007388 */ /* 0x0001e80000000a00 */
[----:B------:R0:W-:Y:S02]  /*2810*/  STS.U8 [R3+0x8], R18 ;  /* 0x0000081203007388 */ /* 0x0001e40000000000 */
.L_x_301:
[----:B------:R-:W-:Y:S05]  /*2820*/  BSYNC.RECONVERGENT B1 ;  /* 0x0000000000017941 */ /* 0x000fea0003800200 */
.L_x_300:
[----:B------:R-:W-:Y:S01]  /*2830*/  BAR.SYNC.DEFER_BLOCKING 0x0 ;  /* 0x0000000000007b1d */ /* 0x000fe20000010000 */
[----:B------:R-:W-:-:S13]  /*2840*/  ISETP.NE.AND P1, PT, R14, RZ, PT ;  /* 0x000000ff0e00720c */ /* 0x000fda0003f25270 */
[----:B------:R-:W-:Y:S05]  /*2850*/  @P1 BRA `(.L_x_289) ;  /* 0x0000002c00681947 */ /* 0x000fea0003800000 */
[C---:B------:R-:W-:Y:S02]  /*2860*/  ISETP.GE.U32.AND P0, PT, R5.reuse, 0x21, PT ;  /* 0x000000210500780c */ /* 0x040fe40003f06070 */
[C---:B------:R-:W-:Y:S02]  /*2870*/  ISETP.GE.U32.AND P2, PT, R5.reuse, 0x41, PT ;  /* 0x000000410500780c */ /* 0x040fe40003f46070 */
[C---:B------:R-:W-:Y:S02]  /*2880*/  ISETP.GE.U32.AND P3, PT, R5.reuse, 0x61, PT ;  /* 0x000000610500780c */ /* 0x040fe40003f66070 */
[----:B------:R-:W-:-:S07]  /*2890*/  ISETP.GE.U32.AND P4, PT, R5, 0x81, PT ;  /* 0x000000810500780c */ /* 0x000fce0003f86070 */
[----:B------:R-:W-:Y:S06]  /*28a0*/  @!P0 BRA `(.L_x_302) ;  /* 0x00000000003c8947 */ /* 0x000fec0003800000 */
[----:B------:R-:W5:Y:S01]  /*28b0*/  S2UR UR5, SR_CgaCtaId ;  /* 0x00000000000579c3 */ /* 0x000f620000008800 */
[----:B------:R-:W-:Y:S01]  /*28c0*/  UMOV UR4, 0x400 ;  /* 0x0000040000047882 */ /* 0x000fe20000000000 */
[----:B------:R-:W-:Y:S01]  /*28d0*/  LOP3.LUT P5, RZ, R18, 0xff, RZ, 0xc0, !PT ;  /* 0x000000ff12ff7812 */ /* 0x000fe200078ac0ff */
[----:B-----5:R-:W-:-:S09]  /*28e0*/  ULEA UR4, UR5, UR4, 0x18 ;  /* 0x0000000405047291 */ /* 0x020fd2000f8ec0ff */
[----:B---3--:R-:W3:Y:S04]  /*28f0*/  LDS.U8 R4, [UR4+0x18] ;  /* 0x00001804ff047984 */ /* 0x008ee80008000000 */
[----:B012---:R-:W0:Y:S01]  /*2900*/  LDS.64 R2, [UR4+0x20] ;  /* 0x00002004ff027984 */ /* 0x007e220008000a00 */
[----:B---3--:R-:W-:Y:S02]  /*2910*/  ISETP.NE.AND P6, PT, R4, RZ, PT ;  /* 0x000000ff0400720c */ /* 0x008fe40003fc5270 */
        /* <DEDUP_REMOVED lines=8> */
.L_x_302:
[----:B------:R-:W-:Y:S01]  /*29a0*/  ISETP.GE.U32.AND P5, PT, R5, 0xa1, PT ;  /* 0x000000a10500780c */ /* 0x000fe20003fa6070 */
[----:B------:R-:W-:-:S12]  /*29b0*/  @!P2 BRA `(.L_x_303) ;  /* 0x00000000003ca947 */ /* 0x000fd80003800000 */
        /* <DEDUP_REMOVED lines=15> */
.L_x_303:
        /* <DEDUP_REMOVED lines=17> */
.L_x_304:
        /* <DEDUP_REMOVED lines=17> */
.L_x_305:
[----:B------:R-:W-:Y:S05]  /*2cd0*/  @!P5 BRA `(.L_x_306) ;  /* 0x00000000003cd947 */ /* 0x000fea0003800000 */
        /* <DEDUP_REMOVED lines=15> */
.L_x_306:
        /* <DEDUP_REMOVED lines=16> */
.L_x_307:
        /* <DEDUP_REMOVED lines=17> */
.L_x_265:
[----:B------:R-:W0:Y:S01]  /*2fe0*/  S2R R11, SR_TID.X ;  /* 0x00000000000b7919 */ /* 0x000e220000002100 */
[----:B------:R-:W1:Y:S01]  /*2ff0*/  LDCU.64 UR6, c[0x0][0x380] ;  /* 0x00007000ff0677ac */ /* 0x000e620008000a00 */
[----:B0-----:R-:W-:-:S05]  /*3000*/  IADD3 R3, P0, PT, R4, R11, RZ ;  /* 0x0000000b04037210 */ /* 0x001fca0007f1e0ff */
[----:B------:R-:W-:Y:S01]  /*3010*/  IMAD.X R6, RZ, RZ, RZ, P0 ;  /* 0x000000ffff067224 */ /* 0x000fe200000e06ff */
[----:B-1----:R-:W-:-:S04]  /*3020*/  LEA R2, P0, R3, UR6, 0x2 ;  /* 0x0000000603027c11 */ /* 0x002fc8000f8010ff */
[----:B------:R-:W-:Y:S01]  /*3030*/  LEA.HI.X R3, R3, UR7, R6, 0x2, P0 ;  /* 0x0000000703037c11 */ /* 0x000fe200080f1406 */
[----:B------:R-:W0:Y:S04]  /*3040*/  LDCU.64 UR6, c[0x0][0x390] ;  /* 0x00007200ff0677ac */ /* 0x000e280008000a00 */
[----:B------:R-:W2:Y:S04]  /*3050*/  LDG.E R7, desc[UR10][R2.64] ;  /* 0x0000000a02077981 */ /* 0x000ea8000c1e1900 */
[----:B------:R-:W3:Y:S04]  /*3060*/  LDG.E R8, desc[UR10][R2.64+0x800] ;  /* 0x0008000a02087981 */ /* 0x000ee8000c1e1900 */
[----:B------:R-:W4:Y:S04]  /*3070*/  LDG.E R6, desc[UR10][R2.64+0x400] ;  /* 0x0004000a02067981 */ /* 0x000f28000c1e1900 */
[----:B------:R1:W5:Y:S01]  /*3080*/  LDG.E R9, desc[UR10][R2.64+0xc00] ;  /* 0x000c000a02097981 */ /* 0x000362000c1e1900 */
[----:B------:R-:W-:Y:S01]  /*3090*/  VIADD R22, R11, 0x100 ;  /* 0x000001000b167836 */ /* 0x000fe20000000000 */
[----:B0-----:R-:W-:Y:S01]  /*30a0*/  IADD3 R10, P1, PT, R4, UR6, RZ ;  /* 0x00000006040a7c10 */ /* 0x001fe2000ff3e0ff */
[----:B------:R-:W-:-:S04]  /*30b0*/  IMAD.U32 R12, RZ, RZ, UR7 ;  /* 0x00000007ff0c7e24 */ /* 0x000fc8000f8e00ff */
[----:B------:R-:W-:Y:S01]  /*30c0*/  IMAD.X R23, RZ, RZ, R12, P1 ;  /* 0x000000ffff177224 */ /* 0x000fe200008e060c */
[----:B--2---:R-:W-:Y:S01]  /*30d0*/  ISETP.GE.AND P0, PT, R7, 0x5, PT ;  /* 0x000000050700780c */ /* 0x004fe20003f06270 */
[----:B------:R-:W-:-:S03]  /*30e0*/  VIADD R7, R11, 0x200 ;  /* 0x000002000b077836 */ /* 0x000fc60000000000 */
[----:B------:R-:W-:Y:S02]  /*30f0*/  SEL R22, R11, R22, !P0 ;  /* 0x000000160b167207 */ /* 0x000fe40004000000 */
[-C--:B------:R-:W-:Y:S02]  /*3100*/  IADD3 R7, P3, PT, R7, R10.reuse, RZ ;  /* 0x0000000a07077210 */ /* 0x080fe40007f7e0ff */
[----:B------:R-:W-:Y:S02]  /*3110*/  IADD3 R22, P4, PT, R22, R10, RZ ;  /* 0x0000000a16167210 */ /* 0x000fe40007f9e0ff */
[----:B---3--:R-:W-:Y:S01]  /*3120*/  ISETP.GE.AND P2, PT, R8, 0x5, PT ;  /* 0x000000050800780c */ /* 0x008fe20003f46270 */
[--C-:B-1----:R-:W-:Y:S01]  /*3130*/  IMAD.X R2, RZ, RZ, R23.reuse, P3 ;  /* 0x000000ffff027224 */ /* 0x102fe200018e0617 */
[----:B------:R-:W-:Y:S01]  /*3140*/  ISETP.LT.U32.AND P1, PT, R7, R22, PT ;  /* 0x000000160700720c */ /* 0x000fe20003f21070 */
[----:B------:R-:W-:Y:S01]  /*3150*/  IMAD.X R23, RZ, RZ, R23, P4 ;  /* 0x000000ffff177224 */ /* 0x000fe200020e0617 */
[----:B----4-:R-:W-:-:S02]  /*3160*/  ISETP.LT.OR P0, PT, R6, 0x5, !P0 ;  /* 0x000000050600780c */ /* 0x010fc40004701670 */
[----:B------:R-:W-:Y:S02]  /*3170*/  IADD3 R3, P3, PT, R7, 0x100, RZ ;  /* 0x0000010007037810 */ /* 0x000fe40007f7e0ff */
[----:B------:R-:W-:Y:S02]  /*3180*/  ISETP.LT.AND.EX P1, PT, R2, R23, PT, P1 ;  /* 0x000000170200720c */ /* 0x000fe40003f21310 */
[----:B------:R-:W-:-:S03]  /*3190*/  ISETP.GE.U32.AND P4, PT, R5, UR4, PT ;  /* 0x0000000405007c0c */ /* 0x000fc6000bf86070 */
[----:B------:R-:W-:Y:S02]  /*31a0*/  @!P2 SEL R22, R7, R22, P1 ;  /* 0x000000160716a207 */ /* 0x000fe40000800000 */
[----:B------:R-:W-:Y:S02]  /*31b0*/  @!P2 SEL R23, R2, R23, P1 ;  /* 0x000000170217a207 */ /* 0x000fe40000800000 */
[----:B-----5:R-:W-:Y:S02]  /*31c0*/  ISETP.GE.AND P2, PT, R9, 0x5, PT ;  /* 0x000000050900780c */ /* 0x020fe40003f46270 */
[----:B------:R-:W-:Y:S02]  /*31d0*/  SEL R22, R22, R7, P0 ;  /* 0x0000000716167207 */ /* 0x000fe40000000000 */
        /* <DEDUP_REMOVED lines=12> */
[C---:B------:R-:W-:Y:S01]  /*32a0*/  VIADD R14, R4.reuse, UR4 ;  /* 0x00000004040e7c36 */ /* 0x040fe20008000000 */
[----:B------:R-:W-:Y:S01]  /*32b0*/  LOP3.LUT R2, RZ, R11, RZ, 0x33, !PT ;  /* 0x0000000bff027212 */ /* 0x000fe200078e33ff */
[C---:B------:R-:W-:Y:S01]  /*32c0*/  VIADD R3, R13.reuse, 0xfffffc00 ;  /* 0xfffffc000d037836 */ /* 0x040fe20000000000 */
[----:B------:R-:W-:Y:S01]  /*32d0*/  IADD3 R17, PT, PT, R4, UR4, R11 ;  /* 0x0000000404117c10 */ /* 0x000fe2000fffe00b */
[----:B------:R-:W0:Y:S01]  /*32e0*/  LDCU.64 UR8, c[0x0][0x390] ;  /* 0x00007200ff0877ac */ /* 0x000e220008000a00 */
[----:B------:R-:W-:Y:S01]  /*32f0*/  IADD3 R5, PT, PT, R13, -UR4, R2 ;  /* 0x800000040d057c10 */ /* 0x000fe2000fffe002 */
[----:B------:R-:W-:Y:S01]  /*3300*/  IMAD.MOV.U32 R2, RZ, RZ, RZ ;  /* 0x000000ffff027224 */ /* 0x000fe200078e00ff */
[----:B------:R-:W-:Y:S01]  /*3310*/  ISETP.GT.U32.AND P0, PT, R14, R3, PT ;  /* 0x000000030e00720c */ /* 0x000fe20003f04070 */
[----:B------:R-:W1:Y:S01]  /*3320*/  LDCU.64 UR12, c[0x0][0x3b8] ;  /* 0x00007700ff0c77ac */ /* 0x000e620008000a00 */
[----:B------:R-:W-:Y:S02]  /*3330*/  VIADD R17, R17, 0x400 ;  /* 0x0000040011117836 */ /* 0x000fe40000000000 */
[----:B------:R-:W-:-:S09]  /*3340*/  IMAD.IADD R4, R5, 0x1, -R4 ;  /* 0x0000000105047824 */ /* 0x000fd200078e0a04 */
[----:B------:R-:W-:Y:S05]  /*3350*/  @P0 BRA `(.L_x_309) ;  /* 0x0000000400180947 */ /* 0x000fea0003800000 */
.L_x_310:
[----:B------:R-:W2:Y:S01]  /*3360*/  LDC.64 R6, c[0x0][0x380] ;  /* 0x0000e000ff067b82 */ /* 0x000ea20000000a00 */
[----:B------:R-:W-:-:S04]  /*3370*/  IMAD.IADD R9, R11, 0x1, R14 ;  /* 0x000000010b097824 */ /* 0x000fc800078e020e */
[----:B--2---:R-:W-:-:S05]  /*3380*/  IMAD.WIDE.U32 R6, R9, 0x4, R6 ;  /* 0x0000000409067825 */ /* 0x004fca00078e0006 */
[----:B------:R-:W2:Y:S04]  /*3390*/  LDG.E R8, desc[UR10][R6.64] ;  /* 0x0000000a06087981 */ /* 0x000ea8000c1e1900 */
[----:B------:R-:W3:Y:S04]  /*33a0*/  LDG.E R10, desc[UR10][R6.64+0x400] ;  /* 0x0004000a060a7981 */ /* 0x000ee8000c1e1900 */
[----:B------:R-:W4:Y:S04]  /*33b0*/  LDG.E R13, desc[UR10][R6.64+0x800] ;  /* 0x0008000a060d7981 */ /* 0x000f28000c1e1900 */
[----:B------:R5:W4:Y:S01]  /*33c0*/  LDG.E R5, desc[UR10][R6.64+0xc00] ;  /* 0x000c000a06057981 */ /* 0x000b22000c1e1900 */
[----:B0-----:R-:W-:Y:S01]  /*33d0*/  UMOV UR6, UR8 ;  /* 0x0000000800067c82 */ /* 0x001fe20008000000 */
[----:B------:R-:W-:Y:S01]  /*33e0*/  IMAD.U32 R12, RZ, RZ, UR9 ;  /* 0x00000009ff0c7e24 */ /* 0x000fe2000f8e00ff */
[----:B------:R-:W-:Y:S01]  /*33f0*/  IADD3 R9, P1, PT, R9, UR6, RZ ;  /* 0x0000000609097c10 */ /* 0x000fe2000ff3e0ff */
[----:B-1----:R-:W-:Y:S01]  /*3400*/  UMOV UR5, UR13 ;  /* 0x0000000d00057c82 */ /* 0x002fe20008000000 */
[----:B------:R-:W-:Y:S01]  /*3410*/  LOP3.LUT P4, RZ, R18, 0xff, RZ, 0xc0, !PT ;  /* 0x000000ff12ff7812 */ /* 0x000fe2000788c0ff */
[----:B------:R-:W-:Y:S01]  /*3420*/  USHF.L.U32 UR4, UR5, 0xa, URZ ;  /* 0x0000000a05047899 */ /* 0x000fe200080006ff */
[C---:B------:R-:W-:Y:S01]  /*3430*/  ISETP.LT.U32.AND P0, PT, R9.reuse, R22, PT ;  /* 0x000000160900720c */ /* 0x040fe20003f01070 */
[C---:B------:R-:W-:Y:S01]  /*3440*/  VIADD R19, R9.reuse, 0x100 ;  /* 0x0000010009137836 */ /* 0x040fe20000000000 */
[----:B------:R-:W-:-:S02]  /*3450*/  IADD3 RZ, P5, PT, R9, 0x100, RZ ;  /* 0x0000010009ff7810 */ /* 0x000fc40007fbe0ff */
[----:B--2---:R-:W-:Y:S01]  /*3460*/  ISETP.GE.AND P2, PT, R8, 0x5, PT ;  /* 0x000000050800780c */ /* 0x004fe20003f46270 */
[----:B------:R-:W-:-:S03]  /*3470*/  IMAD.X R8, RZ, RZ, R12, P1 ;  /* 0x000000ffff087224 */ /* 0x000fc600008e060c */
[----:B------:R-:W-:Y:S01]  /*3480*/  SEL R15, RZ, 0x1, P2 ;  /* 0x00000001ff0f7807 */ /* 0x000fe20001000000 */
[----:B-----5:R-:W-:Y:S01]  /*3490*/  IMAD.X R6, RZ, RZ, R8, P5 ;  /* 0x000000ffff067224 */ /* 0x020fe200028e0608 */
[----:B------:R-:W-:Y:S02]  /*34a0*/  ISETP.LT.AND.EX P0, PT, R8, R23, PT, P0 ;  /* 0x000000170800720c */ /* 0x000fe40003f01300 */
[----:B------:R-:W-:Y:S02]  /*34b0*/  @P4 SEL R15, R18, 0x1, P2 ;  /* 0x00000001120f4807 */ /* 0x000fe40001000000 */
[----:B---3--:R-:W-:Y:S02]  /*34c0*/  ISETP.GE.AND P3, PT, R10, 0x5, PT ;  /* 0x000000050a00780c */ /* 0x008fe40003f66270 */
[----:B------:R-:W-:Y:S02]  /*34d0*/  LOP3.LUT P1, RZ, R15, 0xff, RZ, 0xc0, !PT ;  /* 0x000000ff0fff7812 */ /* 0x000fe4000782c0ff */
[----:B------:R-:W-:-:S02]  /*34e0*/  @!P2 SEL R22, R9, R22, P0 ;  /* 0x000000160916a207 */ /* 0x000fc40000000000 */
[C---:B------:R-:W-:Y:S02]  /*34f0*/  @!P2 SEL R23, R8.reuse, R23, P0 ;  /* 0x000000170817a207 */ /* 0x040fe40000000000 */
[----:B------:R-:W-:Y:S02]  /*3500*/  SEL R22, R9, R22, !P4 ;  /* 0x0000001609167207 */ /* 0x000fe40006000000 */
[----:B------:R-:W-:Y:S02]  /*3510*/  SEL R23, R8, R23, !P4 ;  /* 0x0000001708177207 */ /* 0x000fe40006000000 */
[----:B------:R-:W-:Y:S02]  /*3520*/  ISETP.LT.U32.AND P0, PT, R19, R22, PT ;  /* 0x000000161300720c */ /* 0x000fe40003f01070 */
[----:B------:R-:W-:Y:S02]  /*3530*/  SEL R10, RZ, 0x1, P3 ;  /* 0x00000001ff0a7807 */ /* 0x000fe40001800000 */
[----:B------:R-:W-:-:S02]  /*3540*/  ISETP.LT.AND.EX P0, PT, R6, R23, PT, P0 ;  /* 0x000000170600720c */ /* 0x000fc40003f01300 */
[----:B------:R-:W-:Y:S02]  /*3550*/  @P1 SEL R10, R15, 0x1, P3 ;  /* 0x000000010f0a1807 */ /* 0x000fe40001800000 */
[----:B------:R-:W-:Y:S02]  /*3560*/  @!P3 SEL R22, R19, R22, P0 ;  /* 0x000000161316b207 */ /* 0x000fe40000000000 */
[----:B------:R-:W-:Y:S02]  /*3570*/  @!P3 SEL R23, R6, R23, P0 ;  /* 0x000000170617b207 */ /* 0x000fe40000000000 */
[----:B------:R-:W-:Y:S02]  /*3580*/  IADD3 R7, P0, PT, R9, 0x200, RZ ;  /* 0x0000020009077810 */ /* 0x000fe40007f1e0ff */
[----:B----4-:R-:W-:Y:S01]  /*3590*/  ISETP.GE.AND P2, PT, R13, 0x5, PT ;  /* 0x000000050d00780c */ /* 0x010fe20003f46270 */
[----:B------:R-:W-:Y:S01]  /*35a0*/  IMAD.U32 R13, RZ, RZ, UR12 ;  /* 0x0000000cff0d7e24 */ /* 0x000fe2000f8e00ff */
[----:B------:R-:W-:-:S02]  /*35b0*/  SEL R22, R19, R22, !P1 ;  /* 0x0000001613167207 */ /* 0x000fc40004800000 */
[----:B------:R-:W-:Y:S01]  /*35c0*/  SEL R23, R6, R23, !P1 ;  /* 0x0000001706177207 */ /* 0x000fe20004800000 */
[----:B------:R-:W-:Y:S01]  /*35d0*/  IMAD.X R6, RZ, RZ, R8, P0 ;  /* 0x000000ffff067224 */ /* 0x000fe200000e0608 */
[----:B------:R-:W-:Y:S02]  /*35e0*/  LOP3.LUT P1, RZ, R10, 0xff, RZ, 0xc0, !PT ;  /* 0x000000ff0aff7812 */ /* 0x000fe4000782c0ff */
[----:B------:R-:W-:Y:S02]  /*35f0*/  ISETP.LT.U32.AND P0, PT, R7, R22, PT ;  /* 0x000000160700720c */ /* 0x000fe40003f01070 */
[----:B------:R-:W-:Y:S02]  /*3600*/  SEL R15, RZ, 0x1, P2 ;  /* 0x00000001ff0f7807 */ /* 0x000fe40001000000 */
[----:B------:R-:W-:-:S04]  /*3610*/  ISETP.LT.AND.EX P0, PT, R6, R23, PT, P0 ;  /* 0x000000170600720c */ /* 0x000fc80003f01300 */
[C---:B------:R-:W-:Y:S02]  /*3620*/  @!P2 SEL R22, R7.reuse, R22, P0 ;  /* 0x000000160716a207 */ /* 0x040fe40000000000 */
[----:B------:R-:W-:Y:S02]  /*3630*/  @!P2 SEL R23, R6, R23, P0 ;  /* 0x000000170617a207 */ /* 0x000fe40000000000 */
[----:B------:R-:W-:Y:S02]  /*3640*/  @P1 SEL R15, R10, 0x1, P2 ;  /* 0x000000010a0f1807 */ /* 0x000fe40001000000 */
[----:B------:R-:W-:Y:S02]  /*3650*/  SEL R22, R7, R22, !P1 ;  /* 0x0000001607167207 */ /* 0x000fe40004800000 */
[----:B------:R-:W-:Y:S02]  /*3660*/  SEL R23, R6, R23, !P1 ;  /* 0x0000001706177207 */ /* 0x000fe40004800000 */
[----:B------:R-:W-:Y:S01]  /*3670*/  ISETP.GE.AND P1, PT, R5, 0x5, PT ;  /* 0x000000050500780c */ /* 0x000fe20003f26270 */
[----:B------:R-:W-:Y:S01]  /*3680*/  IMAD.IADD R5, R13, 0x1, -R14 ;  /* 0x000000010d057824 */ /* 0x000fe200078e0a0e */
[----:B------:R-:W-:-:S02]  /*3690*/  IADD3 R9, P0, PT, R9, 0x300, RZ ;  /* 0x0000030009097810 */ /* 0x000fc40007f1e0ff */
[----:B------:R-:W-:Y:S02]  /*36a0*/  LOP3.LUT P2, RZ, R15, 0xff, RZ, 0xc0, !PT ;  /* 0x000000ff0fff7812 */ /* 0x000fe4000784c0ff */
[----:B------:R-:W-:Y:S01]  /*36b0*/  ISETP.GE.U32.AND P3, PT, R5, UR4, PT ;  /* 0x0000000405007c0c */ /* 0x000fe2000bf66070 */
[----:B------:R-:W-:Y:S01]  /*36c0*/  IMAD.X R8, RZ, RZ, R8, P0 ;  /* 0x000000ffff087224 */ /* 0x000fe200000e0608 */
[----:B------:R-:W-:Y:S02]  /*36d0*/  ISETP.LT.U32.AND P0, PT, R9, R22, PT ;  /* 0x000000160900720c */ /* 0x000fe40003f01070 */
[----:B------:R-:W-:Y:S02]  /*36e0*/  SEL R18, RZ, 0x1, P1 ;  /* 0x00000001ff127807 */ /* 0x000fe40000800000 */
[----:B------:R-:W-:-:S04]  /*36f0*/  ISETP.LT.AND.EX P0, PT, R8, R23, PT, P0 ;  /* 0x000000170800720c */ /* 0x000fc80003f01300 */
[----:B------:R-:W-:Y:S02]  /*3700*/  @!P1 SEL R22, R9, R22, P0 ;  /* 0x0000001609169207 */ /* 0x000fe40000000000 */
[C---:B------:R-:W-:Y:S02]  /*3710*/  @!P1 SEL R23, R8.reuse, R23, P0 ;  /* 0x0000001708179207 */ /* 0x040fe40000000000 */
[----:B------:R-:W-:Y:S02]  /*3720*/  @P2 SEL R18, R15, 0x1, P1 ;  /* 0x000000010f122807 */ /* 0x000fe40000800000 */
[----:B------:R-:W-:Y:S02]  /*3730*/  SEL R22, R9, R22, !P2 ;  /* 0x0000001609167207 */ /* 0x000fe40005000000 */
[----:B------:R-:W-:Y:S01]  /*3740*/  SEL R23, R8, R23, !P2 ;  /* 0x0000001708177207 */ /* 0x000fe20005000000 */
[----:B------:R-:W-:Y:S06]  /*3750*/  @!P3 BRA `(.L_x_308) ;  /* 0x000000100070b947 */ /* 0x000fec0003800000 */
[----:B------:R-:W-:Y:S02]  /*3760*/  VIADD R14, R14, UR4 ;  /* 0x000000040e0e7c36 */ /* 0x000fe40008000000 */
[----:B------:R-:W-:Y:S02]  /*3770*/  VIADD R17, R17, UR4 ;  /* 0x0000000411117c36 */ /* 0x000fe40008000000 */
[----:B------:R-:W-:Y:S01]  /*3780*/  VIADD R4, R4, -UR4 ;  /* 0x8000000404047c36 */ /* 0x000fe20008000000 */
[----:B------:R-:W-:Y:S01]  /*3790*/  ISETP.GT.U32.AND P0, PT, R14, R3, PT ;  /* 0x000000030e00720c */ /* 0x000fe20003f04070 */
[----:B------:R-:W-:-:S12]  /*37a0*/  VIADD R2, R2, 0x1 ;  /* 0x0000000102027836 */ /* 0x000fd80000000000 */
[----:B------:R-:W-:Y:S05]  /*37b0*/  @!P0 BRA `(.L_x_310) ;  /* 0xfffffff800e88947 */ /* 0x000fea000383ffff */
.L_x_309:
[----:B------:R-:W-:Y:S01]  /*37c0*/  IMAD.IADD R6, R13, 0x1, -R14 ;  /* 0x000000010d067824 */ /* 0x000fe200078e0a0e */
[----:B------:R-:W-:Y:S04]  /*37d0*/  BSSY.RECONVERGENT B1, `(.L_x_308) ;  /* 0x0000114000017945 */ /* 0x000fe80003800200 */
[----:B------:R-:W-:-:S04]  /*37e0*/  ISETP.GE.AND P0, PT, R11, R6, PT ;  /* 0x000000060b00720c */ /* 0x000fc80003f06270 */
[----:B------:R-:W-:-:S13]  /*37f0*/  ISETP.GE.U32.OR P0, PT, R14, R13, P0 ;  /* 0x0000000d0e00720c */ /* 0x000fda0000706470 */
[----:B------:R-:W-:Y:S05]  /*3800*/  @P0 BRA `(.L_x_311) ;  /* 0x0000001000400947 */ /* 0x000fea0003800000 */
[----:B------:R-:W-:Y:S01]  /*3810*/  LOP3.LUT R6, RZ, R11, RZ, 0x33, !PT ;  /* 0x0000000bff067212 */ /* 0x000fe200078e33ff */
[----:B------:R-:W-:Y:S01]  /*3820*/  IMAD.SHL.U32 R8, R0, 0x400, RZ ;  /* 0x0000040000087824 */ /* 0x000fe200078e00ff */
[----:B------:R-:W-:Y:S01]  /*3830*/  BSSY.RECONVERGENT B2, `(.L_x_312) ;  /* 0x0000090000027945 */ /* 0x000fe20003800200 */
[----:B------:R-:W-:Y:S02]  /*3840*/  IMAD R2, R2, UR5, RZ ;  /* 0x0000000502027c24 */ /* 0x000fe4000f8e02ff */
[----:B------:R-:W-:Y:S02]  /*3850*/  IMAD.IADD R13, R6, 0x1, R13 ;  /* 0x00000001060d7824 */ /* 0x000fe400078e020d */
[----:B------:R-:W-:-:S03]  /*3860*/  IMAD.MOV.U32 R5, RZ, RZ, R11 ;  /* 0x000000ffff057224 */ /* 0x000fc600078e000b */
[----:B------:R-:W-:-:S05]  /*3870*/  IADD3 R3, PT, PT, R13, -UR4, -R8 ;  /* 0x800000040d037c10 */ /* 0x000fca000fffe808 */
[----:B------:R-:W-:-:S05]  /*3880*/  IMAD R2, R2, -0x400, R3 ;  /* 0xfffffc0002027824 */ /* 0x000fca00078e0203 */
[C---:B------:R-:W-:Y:S02]  /*3890*/  ISETP.GE.U32.AND P0, PT, R2.reuse, 0x700, PT ;  /* 0x000007000200780c */ /* 0x040fe40003f06070 */
[----:B------:R-:W-:-:S04]  /*38a0*/  LEA.HI R15, R2, 0x1, RZ, 0x18 ;  /* 0x00000001020f7811 */ /* 0x000fc800078fc0ff */
[----:B------:R-:W-:-:S07]  /*38b0*/  LOP3.LUT R20, R15, 0x7, RZ, 0xc0, !PT ;  /* 0x000000070f147812 */ /* 0x000fce00078ec0ff */
[----:B------:R-:W-:Y:S05]  /*38c0*/  @!P0 BRA `(.L_x_313) ;  /* 0x0000000800188947 */ /* 0x000fea0003800000 */
[----:B------:R-:W2:Y:S01]  /*38d0*/  LDC.64 R2, c[0x0][0x380] ;  /* 0x0000e000ff027b82 */ /* 0x000ea20000000a00 */
[----:B------:R-:W-:Y:S01]  /*38e0*/  LEA.HI R4, R4, 0x1, RZ, 0x18 ;  /* 0x0000000104047811 */ /* 0x000fe200078fc0ff */
[----:B------:R-:W-:Y:S01]  /*38f0*/  BSSY.RECONVERGENT B3, `(.L_x_314) ;  /* 0x0000082000037945 */ /* 0x000fe20003800200 */
[----:B------:R-:W-:Y:S02]  /*3900*/  LOP3.LUT R10, R11, 0x400, RZ, 0xfc, !PT ;  /* 0x000004000b0a7812 */ /* 0x000fe400078efcff */
[----:B------:R-:W-:-:S05]  /*3910*/  LOP3.LUT R4, R4, 0x1fffff8, RZ, 0xc0, !PT ;  /* 0x01fffff804047812 */ /* 0x000fca00078ec0ff */
[----:B------:R-:W-:-:S07]  /*3920*/  IMAD.MOV R16, RZ, RZ, -R4 ;  /* 0x000000ffff107224 */ /* 0x000fce00078e0a04 */
.L_x_315:
[----:B------:R-:W-:-:S04]  /*3930*/  VIADD R29, R17, 0xfffffc00 ;  /* 0xfffffc00111d7836 */ /* 0x000fc80000000000 */
[----:B--2---:R-:W-:-:S06]  /*3940*/  IMAD.WIDE.U32 R26, R29, 0x4, R2 ;  /* 0x000000041d1a7825 */ /* 0x004fcc00078e0002 */
[----:B------:R2:W3:Y:S01]  /*3950*/  LDG.E R26, desc[UR10][R26.64] ;  /* 0x0000000a1a1a7981 */ /* 0x0004e2000c1e1900 */
[----:B------:R-:W-:-:S04]  /*3960*/  VIADD R25, R17, 0xfffffd00 ;  /* 0xfffffd0011197836 */ /* 0x000fc80000000000 */
[----:B------:R-:W-:-:S06]  /*3970*/  IMAD.WIDE.U32 R8, R25, 0x4, R2 ;  /* 0x0000000419087825 */ /* 0x000fcc00078e0002 */
[----:B------:R-:W4:Y:S01]  /*3980*/  LDG.E R8, desc[UR10][R8.64] ;  /* 0x0000000a08087981 */ /* 0x000f22000c1e1900 */
[----:B------:R-:W-:-:S04]  /*3990*/  VIADD R19, R17, 0xfffffe00 ;  /* 0xfffffe0011137836 */ /* 0x000fc80000000000 */
[----:B------:R-:W-:-:S05]  /*39a0*/  IMAD.WIDE.U32 R6, R19, 0x4, R2 ;  /* 0x0000000413067825 */ /* 0x000fca00078e0002 */
[----:B------:R5:W4:Y:S01]  /*39b0*/  LDG.E R24, desc[UR10][R6.64] ;  /* 0x0000000a06187981 */ /* 0x000b22000c1e1900 */
[----:B------:R-:W-:Y:S01]  /*39c0*/  VIADD R21, R17, 0xffffff00 ;  /* 0xffffff0011157836 */ /* 0x000fe20000000000 */
[----:B------:R-:W-:Y:S02]  /*39d0*/  LOP3.LUT P3, RZ, R18, 0xff, RZ, 0xc0, !PT ;  /* 0x000000ff12ff7812 */ /* 0x000fe4000786c0ff */
[----:B--2---:R-:W-:Y:S01]  /*39e0*/  IADD3 R27, P1, PT, R29, UR6, RZ ;  /* 0x000000061d1b7c10 */ /* 0x004fe2000ff3e0ff */
[----:B------:R-:W-:-:S04]  /*39f0*/  IMAD.WIDE.U32 R4, R21, 0x4, R2 ;  /* 0x0000000415047825 */ /* 0x000fc800078e0002 */
[----:B-----5:R-:W-:-:S04]  /*3a00*/  IMAD.WIDE.U32 R6, R17, 0x4, R2 ;  /* 0x0000000411067825 */ /* 0x020fc800078e0002 */
[----:B------:R-:W-:Y:S01]  /*3a10*/  IMAD.MOV.U32 R29, RZ, RZ, R23 ;  /* 0x000000ffff1d7224 */ /* 0x000fe200078e0017 */
[----:B------:R-:W2:Y:S01]  /*3a20*/  LDG.E R9, desc[UR10][R6.64] ;  /* 0x0000000a06097981 */ /* 0x000ea2000c1e1900 */
[----:B------:R-:W-:Y:S01]  /*3a30*/  IMAD.X R28, RZ, RZ, R12, P1 ;  /* 0x000000ffff1c7224 */ /* 0x000fe200008e060c */
[----:B---3--:R-:W-:Y:S01]  /*3a40*/  ISETP.GE.AND P4, PT, R26, 0x5, PT ;  /* 0x000000051a00780c */ /* 0x008fe20003f86270 */
[----:B------:R-:W-:Y:S02]  /*3a50*/  IMAD.MOV.U32 R26, RZ, RZ, R22 ;  /* 0x000000ffff1a7224 */ /* 0x000fe400078e0016 */
[----:B------:R3:W5:Y:S01]  /*3a60*/  LDG.E R22, desc[UR10][R4.64] ;  /* 0x0000000a04167981 */ /* 0x000762000c1e1900 */
[----:B------:R-:W-:Y:S02]  /*3a70*/  SEL R23, RZ, 0x1, P4 ;  /* 0x00000001ff177807 */ /* 0x000fe40002000000 */
[----:B------:R-:W-:Y:S02]  /*3a80*/  ISETP.LT.U32.AND P0, PT, R27, R26, PT ;  /* 0x0000001a1b00720c */ /* 0x000fe40003f01070 */
[----:B------:R-:W-:-:S02]  /*3a90*/  @P3 SEL R23, R18, 0x1, P4 ;  /* 0x0000000112173807 */ /* 0x000fc40002000000 */
[CC--:B------:R-:W-:Y:S02]  /*3aa0*/  ISETP.LT.AND.EX P0, PT, R28.reuse, R29.reuse, PT, P0 ;  /* 0x0000001d1c00720c */ /* 0x0c0fe40003f01300 */
[----:B------:R-:W-:Y:S02]  /*3ab0*/  LOP3.LUT P1, RZ, R23, 0xff, RZ, 0xc0, !PT ;  /* 0x000000ff17ff7812 */ /* 0x000fe4000782c0ff */
[----:B------:R-:W-:Y:S02]  /*3ac0*/  @!P4 SEL R26, R27, R26, P0 ;  /* 0x0000001a1b1ac207 */ /* 0x000fe40000000000 */
[----:B------:R-:W-:Y:S02]  /*3ad0*/  @!P4 SEL R29, R28, R29, P0 ;  /* 0x0000001d1c1dc207 */ /* 0x000fe40000000000 */
[----:B------:R-:W-:Y:S01]  /*3ae0*/  IADD3 R18, P0, PT, R25, UR6, RZ ;  /* 0x0000000619127c10 */ /* 0x000fe2000ff1e0ff */
[----:B------:R-:W-:-:S04]  /*3af0*/  VIADD R25, R17, 0x100 ;  /* 0x0000010011197836 */ /* 0x000fc80000000000 */
[----:B---3--:R-:W-:Y:S01]  /*3b00*/  IMAD.WIDE.U32 R4, R25, 0x4, R2 ;  /* 0x0000000419047825 */ /* 0x008fe200078e0002 */
[----:B----4-:R-:W-:Y:S02]  /*3b10*/  ISETP.GE.AND P2, PT, R8, 0x5, PT ;  /* 0x000000050800780c */ /* 0x010fe40003f46270 */
[----:B------:R-:W-:Y:S02]  /*3b20*/  SEL R28, R28, R29, !P3 ;  /* 0x0000001d1c1c7207 */ /* 0x000fe40005800000 */
[----:B------:R3:W4:Y:S01]  /*3b30*/  LDG.E R29, desc[UR10][R4.64] ;  /* 0x0000000a041d7981 */ /* 0x000722000c1e1900 */
[----:B------:R-:W-:Y:S02]  /*3b40*/  SEL R8, RZ, 0x1, P2 ;  /* 0x00000001ff087807 */ /* 0x000fe40001000000 */
[----:B------:R-:W-:Y:S01]  /*3b50*/  @P1 SEL R8, R23, 0x1, P2 ;  /* 0x0000000117081807 */ /* 0x000fe20001000000 */
[----:B------:R-:W-:-:S03]  /*3b60*/  VIADD R23, R17, 0x200 ;  /* 0x0000020011177836 */ /* 0x000fc60000000000 */
[----:B------:R-:W-:Y:S01]  /*3b70*/  LOP3.LUT P4, RZ, R8, 0xff, RZ, 0xc0, !PT ;  /* 0x000000ff08ff7812 */ /* 0x000fe2000788c0ff */
[----:B------:R-:W-:Y:S01]  /*3b80*/  IMAD.WIDE.U32 R6, R23, 0x4, R2 ;  /* 0x0000000417067825 */ /* 0x000fe200078e0002 */
[----:B------:R-:W-:Y:S02]  /*3b90*/  SEL R26, R27, R26, !P3 ;  /* 0x0000001a1b1a7207 */ /* 0x000fe40005800000 */
[----:B------:R-:W-:-:S03]  /*3ba0*/  ISETP.GE.AND P3, PT, R24, 0x5, PT ;  /* 0x000000051800780c */ /* 0x000fc60003f66270 */
[----:B------:R0:W4:Y:S01]  /*3bb0*/  LDG.E R6, desc[UR10][R6.64] ;  /* 0x0000000a06067981 */ /* 0x000122000c1e1900 */
[----:B------:R-:W-:-:S05]  /*3bc0*/  SEL R24, RZ, 0x1, P3 ;  /* 0x00000001ff187807 */ /* 0x000fca0001800000 */
[----:B------:R-:W-:Y:S01]  /*3bd0*/  @P4 SEL R24, R8, 0x1, P3 ;  /* 0x0000000108184807 */ /* 0x000fe20001800000 */
[----:B------:R-:W-:-:S04]  /*3be0*/  VIADD R8, R17, 0x300 ;  /* 0x0000030011087836 */ /* 0x000fc80000000000 */
[----:B---3--:R-:W-:-:S06]  /*3bf0*/  IMAD.WIDE.U32 R4, R8, 0x4, R2 ;  /* 0x0000000408047825 */ /* 0x008fcc00078e0002 */
[----:B------:R3:W4:Y:S01]  /*3c00*/  LDG.E R4, desc[UR10][R4.64] ;  /* 0x0000000a04047981 */ /* 0x000722000c1e1900 */
[----:B------:R-:W-:Y:S01]  /*3c10*/  IMAD.X R27, RZ, RZ, R12, P0 ;  /* 0x000000ffff1b7224 */ /* 0x000fe200000e060c */
[----:B------:R-:W-:-:S04]  /*3c20*/  ISETP.LT.U32.AND P0, PT, R18, R26, PT ;  /* 0x0000001a1200720c */ /* 0x000fc80003f01070 */
[----:B------:R-:W-:-:S04]  /*3c30*/  ISETP.LT.AND.EX P0, PT, R27, R28, PT, P0 ;  /* 0x0000001c1b00720c */ /* 0x000fc80003f01300 */
[C---:B------:R-:W-:Y:S02]  /*3c40*/  @!P2 SEL R26, R18.reuse, R26, P0 ;  /* 0x0000001a121aa207 */ /* 0x040fe40000000000 */
[----:B------:R-:W-:Y:S02]  /*3c50*/  @!P2 SEL R28, R27, R28, P0 ;  /* 0x0000001c1b1ca207 */ /* 0x000fe40000000000 */
[----:B------:R-:W-:Y:S02]  /*3c60*/  IADD3 R19, P0, PT, R19, UR6, RZ ;  /* 0x0000000613137c10 */ /* 0x000fe4000ff1e0ff */
[----:B------:R-:W-:Y:S02]  /*3c70*/  SEL R18, R18, R26, !P1 ;  /* 0x0000001a12127207 */ /* 0x000fe40004800000 */
[----:B------:R-:W-:Y:S01]  /*3c80*/  SEL R27, R27, R28, !P1 ;  /* 0x0000001c1b1b7207 */ /* 0x000fe20004800000 */
[----:B------:R-:W-:Y:S01]  /*3c90*/  IMAD.X R26, RZ, RZ, R12, P0 ;  /* 0x000000ffff1a7224 */ /* 0x000fe200000e060c */
[----:B------:R-:W-:-:S04]  /*3ca0*/  ISETP.LT.U32.AND P0, PT, R19, R18, PT ;  /* 0x000000121300720c */ /* 0x000fc80003f01070 */
[----:B------:R-:W-:-:S04]  /*3cb0*/  ISETP.LT.AND.EX P0, PT, R26, R27, PT, P0 ;  /* 0x0000001b1a00720c */ /* 0x000fc80003f01300 */
[----:B------:R-:W-:Y:S02]  /*3cc0*/  @!P3 SEL R18, R19, R18, P0 ;  /* 0x000000121312b207 */ /* 0x000fe40000000000 */
[----:B------:R-:W-:Y:S02]  /*3cd0*/  @!P3 SEL R27, R26, R27, P0 ;  /* 0x0000001b1a1bb207 */ /* 0x000fe40000000000 */
[----:B------:R-:W-:Y:S02]  /*3ce0*/  IADD3 R21, P3, PT, R21, UR6, RZ ;  /* 0x0000000615157c10 */ /* 0x000fe4000ff7e0ff */
[----:B------:R-:W-:Y:S02]  /*3cf0*/  SEL R18, R19, R18, !P4 ;  /* 0x0000001213127207 */ /* 0x000fe40006000000 */
[----:B------:R-:W-:Y:S01]  /*3d00*/  LOP3.LUT P1, RZ, R24, 0xff, RZ, 0xc0, !PT ;  /* 0x000000ff18ff7812 */ /* 0x000fe2000782c0ff */
[----:B------:R-:W-:Y:S01]  /*3d10*/  IMAD.X R19, RZ, RZ, R12, P3 ;  /* 0x000000ffff137224 */ /* 0x000fe200018e060c */
[----:B------:R-:W-:-:S02]  /*3d20*/  SEL R26, R26, R27, !P4 ;  /* 0x0000001b1a1a7207 */ /* 0x000fc40006000000 */
[----:B------:R-:W-:-:S04]  /*3d30*/  ISETP.LT.U32.AND P0, PT, R21, R18, PT ;  /* 0x000000121500720c */ /* 0x000fc80003f01070 */
[----:B------:R-:W-:Y:S02]  /*3d40*/  ISETP.LT.AND.EX P0, PT, R19, R26, PT, P0 ;  /* 0x0000001a1300720c */ /* 0x000fe40003f01300 */
[----:B--2---:R-:W-:Y:S01]  /*3d50*/  ISETP.GE.AND P3, PT, R9, 0x5, PT ;  /* 0x000000050900780c */ /* 0x004fe20003f66270 */
[----:B------:R-:W-:Y:S02]  /*3d60*/  VIADD R16, R16, 0x8 ;  /* 0x0000000810107836 */ /* 0x000fe40000000000 */
[----:B------:R-:W-:Y:S01]  /*3d70*/  VIADD R10, R10, 0x800 ;  /* 0x000008000a0a7836 */ /* 0x000fe20000000000 */
[----:B-----5:R-:W-:-:S04]  /*3d80*/  ISETP.GE.AND P2, PT, R22, 0x5, PT ;  /* 0x000000051600780c */ /* 0x020fc80003f46270 */
[----:B0-----:R-:W-:Y:S02]  /*3d90*/  SEL R7, RZ, 0x1, P2 ;  /* 0x00000001ff077807 */ /* 0x001fe40001000000 */
[----:B------:R-:W-:-:S07]  /*3da0*/  @P1 SEL R7, R24, 0x1, P2 ;  /* 0x0000000118071807 */ /* 0x000fce0001000000 */
[----:B------:R-:W-:Y:S02]  /*3db0*/  @!P2 SEL R18, R21, R18, P0 ;  /* 0x000000121512a207 */ /* 0x000fe40000000000 */
[----:B------:R-:W-:Y:S02]  /*3dc0*/  @!P2 SEL R26, R19, R26, P0 ;  /* 0x0000001a131aa207 */ /* 0x000fe40000000000 */
[----:B------:R-:W-:Y:S02]  /*3dd0*/  IADD3 R9, P0, PT, R17, UR6, RZ ;  /* 0x0000000611097c10 */ /* 0x000fe4000ff1e0ff */
[----:B------:R-:W-:Y:S02]  /*3de0*/  SEL R24, R21, R18, !P1 ;  /* 0x0000001215187207 */ /* 0x000fe40004800000 */
[----:B---3--:R-:W-:Y:S01]  /*3df0*/  SEL R5, R19, R26, !P1 ;  /* 0x0000001a13057207 */ /* 0x008fe20004800000 */
[----:B------:R-:W-:Y:S01]  /*3e00*/  IMAD.X R22, RZ, RZ, R12, P0 ;  /* 0x000000ffff167224 */ /* 0x000fe200000e060c */
[----:B------:R-:W-:-:S02]  /*3e10*/  ISETP.LT.U32.AND P0, PT, R9, R24, PT ;  /* 0x000000180900720c */ /* 0x000fc40003f01070 */
[----:B------:R-:W-:Y:S02]  /*3e20*/  LOP3.LUT P4, RZ, R7, 0xff, RZ, 0xc0, !PT ;  /* 0x000000ff07ff7812 */ /* 0x000fe4000788c0ff */
[----:B------:R-:W-:-:S04]  /*3e30*/  ISETP.LT.AND.EX P0, PT, R22, R5, PT, P0 ;  /* 0x000000051600720c */ /* 0x000fc80003f01300 */
[----:B------:R-:W-:Y:S02]  /*3e40*/  @!P3 SEL R24, R9, R24, P0 ;  /* 0x000000180918b207 */ /* 0x000fe40000000000 */
[----:B------:R-:W-:Y:S02]  /*3e50*/  @!P3 SEL R5, R22, R5, P0 ;  /* 0x000000051605b207 */ /* 0x000fe40000000000 */
[----:B------:R-:W-:Y:S02]  /*3e60*/  IADD3 R18, P0, PT, R25, UR6, RZ ;  /* 0x0000000619127c10 */ /* 0x000fe4000ff1e0ff */
[----:B----4-:R-:W-:Y:S02]  /*3e70*/  ISETP.GE.AND P2, PT, R29, 0x5, PT ;  /* 0x000000051d00780c */ /* 0x010fe40003f46270 */
[----:B------:R-:W-:Y:S02]  /*3e80*/  SEL R9, R9, R24, !P4 ;  /* 0x0000001809097207 */ /* 0x000fe40006000000 */
[----:B------:R-:W-:-:S02]  /*3e90*/  SEL R19, RZ, 0x1, P3 ;  /* 0x00000001ff137807 */ /* 0x000fc40001800000 */
[----:B------:R-:W-:Y:S01]  /*3ea0*/  @P4 SEL R19, R7, 0x1, P3 ;  /* 0x0000000107134807 */ /* 0x000fe20001800000 */
[----:B------:R-:W-:Y:S01]  /*3eb0*/  IMAD.X R7, RZ, RZ, R12, P0 ;  /* 0x000000ffff077224 */ /* 0x000fe200000e060c */
[----:B------:R-:W-:Y:S02]  /*3ec0*/  SEL R22, R22, R5, !P4 ;  /* 0x0000000516167207 */ /* 0x000fe40006000000 */
[----:B------:R-:W-:-:S04]  /*3ed0*/  ISETP.LT.U32.AND P0, PT, R18, R9, PT ;  /* 0x000000091200720c */ /* 0x000fc80003f01070 */
[-C--:B------:R-:W-:Y:S02]  /*3ee0*/  ISETP.LT.AND.EX P0, PT, R7, R22.reuse, PT, P0 ;  /* 0x000000160700720c */ /* 0x080fe40003f01300 */
[----:B------:R-:W-:Y:S02]  /*3ef0*/  LOP3.LUT P1, RZ, R19, 0xff, RZ, 0xc0, !PT ;  /* 0x000000ff13ff7812 */ /* 0x000fe4000782c0ff */
[----:B------:R-:W-:Y:S02]  /*3f00*/  @!P2 SEL R9, R18, R9, P0 ;  /* 0x000000091209a207 */ /* 0x000fe40000000000 */
[----:B------:R-:W-:Y:S02]  /*3f10*/  @!P2 SEL R22, R7, R22, P0 ;  /* 0x000000160716a207 */ /* 0x000fe40000000000 */
[----:B------:R-:W-:Y:S02]  /*3f20*/  IADD3 R5, P0, PT, R23, UR6, RZ ;  /* 0x0000000617057c10 */ /* 0x000fe4000ff1e0ff */
[----:B------:R-:W-:-:S02]  /*3f30*/  ISETP.GE.AND P4, PT, R6, 0x5, PT ;  /* 0x000000050600780c */ /* 0x000fc40003f86270 */
[----:B------:R-:W-:Y:S01]  /*3f40*/  SEL R18, R18, R9, !P1 ;  /* 0x0000000912127207 */ /* 0x000fe20004800000 */
[----:B------:R-:W-:Y:S01]  /*3f50*/  IMAD.X R6, RZ, RZ, R12, P0 ;  /* 0x000000ffff067224 */ /* 0x000fe200000e060c */
[----:B------:R-:W-:Y:S02]  /*3f60*/  SEL R7, R7, R22, !P1 ;  /* 0x0000001607077207 */ /* 0x000fe40004800000 */
[----:B------:R-:W-:Y:S02]  /*3f70*/  ISETP.LT.U32.AND P0, PT, R5, R18, PT ;  /* 0x000000120500720c */ /* 0x000fe40003f01070 */
[----:B------:R-:W-:Y:S02]  /*3f80*/  SEL R21, RZ, 0x1, P2 ;  /* 0x00000001ff157807 */ /* 0x000fe40001000000 */
[----:B------:R-:W-:Y:S02]  /*3f90*/  @P1 SEL R21, R19, 0x1, P2 ;  /* 0x0000000113151807 */ /* 0x000fe40001000000 */
[----:B------:R-:W-:-:S02]  /*3fa0*/  ISETP.LT.AND.EX P0, PT, R6, R7, PT, P0 ;  /* 0x000000070600720c */ /* 0x000fc40003f01300 */
[----:B------:R-:W-:Y:S02]  /*3fb0*/  LOP3.LUT P3, RZ, R21, 0xff, RZ, 0xc0, !PT ;  /* 0x000000ff15ff7812 */ /* 0x000fe4000786c0ff */
[C---:B------:R-:W-:Y:S02]  /*3fc0*/  @!P4 SEL R18, R5.reuse, R18, P0 ;  /* 0x000000120512c207 */ /* 0x040fe40000000000 */
[----:B------:R-:W-:Y:S02]  /*3fd0*/  @!P4 SEL R7, R6, R7, P0 ;  /* 0x000000070607c207 */ /* 0x000fe40000000000 */
[----:B------:R-:W-:Y:S02]  /*3fe0*/  IADD3 R8, P0, PT, R8, UR6, RZ ;  /* 0x0000000608087c10 */ /* 0x000fe4000ff1e0ff */
[----:B------:R-:W-:Y:S02]  /*3ff0*/  ISETP.GE.AND P1, PT, R4, 0x5, PT ;  /* 0x000000050400780c */ /* 0x000fe40003f26270 */
[----:B------:R-:W-:Y:S01]  /*4000*/  SEL R5, R5, R18, !P3 ;  /* 0x0000001205057207 */ /* 0x000fe20005800000 */
[----:B------:R-:W-:Y:S01]  /*4010*/  IMAD.X R23, RZ, RZ, R12, P0 ;  /* 0x000000ffff177224 */ /* 0x000fe200000e060c */
        /* <DEDUP_REMOVED lines=8> */
[----:B------:R-:W-:Y:S01]  /*40a0*/  LOP3.LUT P2, RZ, R9, 0xff, RZ, 0xc0, !PT ;  /* 0x000000ff09ff7812 */ /* 0x000fe2000784c0ff */
[----:B------:R-:W-:Y:S01]  /*40b0*/  VIADD R17, R17, 0x800 ;  /* 0x0000080011117836 */ /* 0x000fe20000000000 */
[----:B------:R-:W-:Y:S02]  /*40c0*/  SEL R18, RZ, 0x1, P1 ;  /* 0x00000001ff127807 */ /* 0x000fe40000800000 */
[----:B------:R-:W-:Y:S02]  /*40d0*/  SEL R22, R8, R5, !P2 ;  /* 0x0000000508167207 */ /* 0x000fe40005000000 */
[----:B------:R-:W-:-:S07]  /*40e0*/  SEL R23, R23, R4, !P2 ;  /* 0x0000000417177207 */ /* 0x000fce0005000000 */
[----:B------:R-:W-:Y:S01]  /*40f0*/  @P2 SEL R18, R9, 0x1, P1 ;  /* 0x0000000109122807 */ /* 0x000fe20000800000 */
[----:B------:R-:W-:Y:S06]  /*4100*/  @P0 BRA `(.L_x_315) ;  /* 0xfffffff800080947 */ /* 0x000fec000383ffff */
[----:B-1----:R-:W-:Y:S05]  /*4110*/  BSYNC.RECONVERGENT B3 ;  /* 0x0000000000037941 */ /* 0x002fea0003800200 */
.L_x_314:
[----:B------:R-:W-:-:S07]  /*4120*/  VIADD R5, R10, 0xfffffc00 ;  /* 0xfffffc000a057836 */ /* 0x000fce0000000000 */
.L_x_313:
[----:B01----:R-:W-:Y:S05]  /*4130*/  BSYNC.RECONVERGENT B2 ;  /* 0x0000000000027941 */ /* 0x003fea0003800200 */
.L_x_312:
[----:B------:R-:W-:-:S13]  /*4140*/  ISETP.NE.AND P0, PT, R20, RZ, PT ;  /* 0x000000ff1400720c */ /* 0x000fda0003f05270 */
[----:B------:R-:W-:Y:S05]  /*4150*/  @!P0 BRA `(.L_x_311) ;  /* 0x0000000400ec8947 */ /* 0x000fea0003800000 */
[----:B------:R-:W-:Y:S01]  /*4160*/  ISETP.GE.U32.AND P0, PT, R20, 0x4, PT ;  /* 0x000000041400780c */ /* 0x000fe20003f06070 */
[----:B------:R-:W-:Y:S01]  /*4170*/  BSSY.RECONVERGENT B2, `(.L_x_316) ;  /* 0x0000041000027945 */ /* 0x000fe20003800200 */
[----:B------:R-:W-:-:S11]  /*4180*/  LOP3.LUT P1, R15, R15, 0x3, RZ, 0xc0, !PT ;  /* 0x000000030f0f7812 */ /* 0x000fd6000782c0ff */
[----:B------:R-:W-:Y:S05]  /*4190*/  @!P0 BRA `(.L_x_317) ;  /* 0x0000000000f88947 */ /* 0x000fea0003800000 */
[----:B------:R-:W0:Y:S01]  /*41a0*/  LDC.64 R2, c[0x0][0x380] ;  /* 0x0000e000ff027b82 */ /* 0x000e220000000a00 */
[----:B------:R-:W-:-:S04]  /*41b0*/  IMAD.IADD R25, R5, 0x1, R14 ;  /* 0x0000000105197824 */ /* 0x000fc800078e020e */
        /* <DEDUP_REMOVED lines=10> */
[----:B------:R1:W5:Y:S01]  /*4260*/  LDG.E R2, desc[UR10][R2.64] ;  /* 0x0000000a02027981 */ /* 0x000362000c1e1900 */
[----:B------:R-:W-:Y:S01]  /*4270*/  IADD3 R25, P2, PT, R25, UR6, RZ ;  /* 0x0000000619197c10 */ /* 0x000fe2000ff5e0ff */
[----:B------:R-:W-:Y:S01]  /*4280*/  VIADD R5, R5, 0x400 ;  /* 0x0000040005057836 */ /* 0x000fe20000000000 */
[----:B------:R-:W-:Y:S02]  /*4290*/  LOP3.LUT P5, RZ, R18, 0xff, RZ, 0xc0, !PT ;  /* 0x000000ff12ff7812 */ /* 0x000fe400078ac0ff */
[----:B------:R-:W-:Y:S01]  /*42a0*/  ISETP.LT.U32.AND P0, PT, R25, R22, PT ;  /* 0x000000161900720c */ /* 0x000fe20003f01070 */
[----:B------:R-:W-:-:S05]  /*42b0*/  IMAD.X R10, RZ, RZ, R12, P2 ;  /* 0x000000ffff0a7224 */ /* 0x000fca00010e060c */
        /* <DEDUP_REMOVED lines=12> */
[----:B-1----:R-:W-:Y:S01]  /*4380*/  IMAD.X R3, RZ, RZ, R12, P0 ;  /* 0x000000ffff037224 */ /* 0x002fe200000e060c */
        /* <DEDUP_REMOVED lines=10> */
[----:B------:R-:W-:Y:S01]  /*4430*/  IMAD.X R3, RZ, RZ, R12, P0 ;  /* 0x000000ffff037224 */ /* 0x000fe200000e060c */
[----:B------:R-:W-:Y:S02]  /*4440*/  ISETP.LT.U32.AND P0, PT, R19, R22, PT ;  /* 0x000000161300720c */ /* 0x000fe40003f01070 */
[----:B------:R-:W-:Y:S02]  /*4450*/  SEL R6, RZ, 0x1, P4 ;  /* 0x00000001ff067807 */ /* 0x000fe40002000000 */
[----:B------:R-:W-:Y:S02]  /*4460*/  ISETP.LT.AND.EX P0, PT, R3, R4, PT, P0 ;  /* 0x000000040300720c */ /* 0x000fe40003f01300 */
[----:B-----5:R-:W-:-:S02]  /*4470*/  ISETP.GE.AND P3, PT, R2, 0x5, PT ;  /* 0x000000050200780c */ /* 0x020fc40003f66270 */
[----:B------:R-:W-:Y:S02]  /*4480*/  @!P4 SEL R22, R19, R22, P0 ;  /* 0x000000161316c207 */ /* 0x000fe40000000000 */
[----:B------:R-:W-:Y:S02]  /*4490*/  @!P4 SEL R4, R3, R4, P0 ;  /* 0x000000040304c207 */ /* 0x000fe40000000000 */
[----:B------:R-:W-:Y:S02]  /*44a0*/  IADD3 R17, P0, PT, R17, UR6, RZ ;  /* 0x0000000611117c10 */ /* 0x000fe4000ff1e0ff */
[----:B------:R-:W-:Y:S02]  /*44b0*/  @P2 SEL R6, R7, 0x1, P4 ;  /* 0x0000000107062807 */ /* 0x000fe40002000000 */
[----:B------:R-:W-:Y:S01]  /*44c0*/  SEL R22, R19, R22, !P2 ;  /* 0x0000001613167207 */ /* 0x000fe20005000000 */
[----:B------:R-:W-:Y:S01]  /*44d0*/  IMAD.X R23, RZ, RZ, R12, P0 ;  /* 0x000000ffff177224 */ /* 0x000fe200000e060c */
        /* <DEDUP_REMOVED lines=10> */
.L_x_317:
[----:B------:R-:W-:Y:S05]  /*4580*/  BSYNC.RECONVERGENT B2 ;  /* 0x0000000000027941 */ /* 0x000fea0003800200 */
.L_x_316:
[----:B------:R-:W-:Y:S05]  /*4590*/  @!P1 BRA `(.L_x_311) ;  /* 0x0000000000dc9947 */ /* 0x000fea0003800000 */
[----:B------:R-:W-:Y:S01]  /*45a0*/  ISETP.NE.AND P0, PT, R15, 0x1, PT ;  /* 0x000000010f00780c */ /* 0x000fe20003f05270 */
[----:B------:R-:W-:Y:S01]  /*45b0*/  BSSY.RECONVERGENT B2, `(.L_x_318) ;  /* 0x0000023000027945 */ /* 0x000fe20003800200 */
[----:B------:R-:W-:-:S11]  /*45c0*/  LOP3.LUT P1, RZ, R13, 0x100, RZ, 0xc0, !PT ;  /* 0x000001000dff7812 */ /* 0x000fd6000782c0ff */
        /* <DEDUP_REMOVED lines=24> */
[----:B------:R-:W-:Y:S01]  /*4750*/  IMAD.X R2, RZ, RZ, R12, P0 ;  /* 0x000000ffff027224 */ /* 0x000fe200000e060c */
        /* <DEDUP_REMOVED lines=8> */
.L_x_319:
[----:B------:R-:W-:Y:S05]  /*47e0*/  BSYNC.RECONVERGENT B2 ;  /* 0x0000000000027941 */ /* 0x000fea0003800200 */
.L_x_318:
[----:B------:R-:W-:Y:S05]  /*47f0*/  @P1 BRA `(.L_x_311) ;  /* 0x0000000000441947 */ /* 0x000fea0003800000 */
[----:B------:R-:W0:Y:S01]  /*4800*/  LDC.64 R2, c[0x0][0x380] ;  /* 0x0000e000ff027b82 */ /* 0x000e220000000a00 */
[----:B------:R-:W-:-:S04]  /*4810*/  IMAD.IADD R5, R5, 0x1, R14 ;  /* 0x0000000105057824 */ /* 0x000fc800078e020e */
[----:B0-----:R-:W-:-:S06]  /*4820*/  IMAD.WIDE.U32 R2, R5, 0x4, R2 ;  /* 0x0000000405027825 */ /* 0x001fcc00078e0002 */
[----:B------:R-:W2:Y:S01]  /*4830*/  LDG.E R2, desc[UR10][R2.64] ;  /* 0x0000000a02027981 */ /* 0x000ea2000c1e1900 */
[----:B------:R-:W-:Y:S02]  /*4840*/  IADD3 R5, P0, PT, R5, UR6, RZ ;  /* 0x0000000605057c10 */ /* 0x000fe4000ff1e0ff */
[----:B------:R-:W-:-:S03]  /*4850*/  LOP3.LUT P2, RZ, R18, 0xff, RZ, 0xc0, !PT ;  /* 0x000000ff12ff7812 */ /* 0x000fc6000784c0ff */
[----:B------:R-:W-:Y:S01]  /*4860*/  IMAD.X R12, RZ, RZ, R12, P0 ;  /* 0x000000ffff0c7224 */ /* 0x000fe200000e060c */
        /* <DEDUP_REMOVED lines=10> */
.L_x_311:
[----:B01----:R-:W-:Y:S05]  /*4910*/  BSYNC.RECONVERGENT B1 ;  /* 0x0000000000017941 */ /* 0x003fea0003800200 */
.L_x_308:
        /* <DEDUP_REMOVED lines=24> */
.L_x_321:
[----:B------:R-:W-:Y:S05]  /*4aa0*/  BSYNC.RECONVERGENT B1 ;  /* 0x0000000000017941 */ /* 0x000fea0003800200 */
.L_x_320:
        /* <DEDUP_REMOVED lines=23> */
.L_x_323:
[----:B------:R-:W-:Y:S05]  /*4c20*/  BSYNC.RECONVERGENT B1 ;  /* 0x0000000000017941 */ /* 0x000fea0003800200 */
.L_x_322:
        /* <DEDUP_REMOVED lines=20> */
.L_x_325:
[----:B------:R-:W-:Y:S05]  /*4d70*/  BSYNC.RECONVERGENT B1 ;  /* 0x0000000000017941 */ /* 0x000fea0003800200 */
.L_x_324:
        /* <DEDUP_REMOVED lines=20> */
.L_x_327:
[----:B------:R-:W-:Y:S05]  /*4ec0*/  BSYNC.RECONVERGENT B1 ;  /* 0x0000000000017941 */ /* 0x000fea0003800200 */
.L_x_326:
        /* <DEDUP_REMOVED lines=20> */
.L_x_329:
[----:B------:R-:W-:Y:S05]  /*5010*/  BSYNC.RECONVERGENT B1 ;  /* 0x0000000000017941 */ /* 0x000fea0003800200 */
.L_x_328:
        /* <DEDUP_REMOVED lines=10> */
.L_x_331:
[----:B------:R-:W-:Y:S05]  /*50c0*/  BSYNC.RECONVERGENT B1 ;  /* 0x0000000000017941 */ /* 0x000fea0003800200 */
.L_x_330:
        /* <DEDUP_REMOVED lines=82> */
[----:B------:R-:W-:-:S07]  /*55f0*/  SEL R23, R3, R7, !P2 ;  /* 0x0000000703177207 */ /* 0x000fce0005000000 */
.L_x_289:
[----:B------:R-:W-:Y:S05]  /*5600*/  BSYNC.RECONVERGENT B0 ;  /* 0x0000000000007941 */ /* 0x000fea0003800200 */
.L_x_264:
[----:B------:R-:W-:Y:S05]  /*5610*/  @P1 EXIT ;  /* 0x000000000000194d */ /* 0x000fea0003800000 */
[----:B012---:R-:W0:Y:S02]  /*5620*/  LDC.64 R2, c[0x0][0x398] ;  /* 0x0000e600ff027b82 */ /* 0x007e240000000a00 */
[----:B0-----:R-:W-:-:S05]  /*5630*/  IMAD.WIDE.U32 R2, R0, 0x10, R2 ;  /* 0x0000001000027825 */ /* 0x001fca00078e0002 */
[----:B------:R-:W-:Y:S04]  /*5640*/  STG.E.64 desc[UR10][R2.64+0x8], R22 ;  /* 0x0000081602007986 */ /* 0x000fe8000c101b0a */
[----:B------:R-:W-:Y:S01]  /*5650*/  STG.E.U8 desc[UR10][R2.64], R18 ;  /* 0x0000001202007986 */ /* 0x000fe2000c10110a */
[----:B------:R-:W-:Y:S05]  /*5660*/  EXIT ;  /* 0x000000000000794d */ /* 0x000fea0003800000 */
.L_x_332:
        /* <DEDUP_REMOVED lines=9> */
.L_x_407:


//--------------------- .text._ZN3cub18CUB_300001_SM_10006detail6reduce28DeviceReduceSingleTileKernelINS2_10policy_hubIN4cuda3std3__45tupleIJblEEEjN6thrust24THRUST_300001_SM_1000_NS8cuda_cub9__find_if7functorIS9_EEE10Policy1000ENSB_12zip_iteratorINS8_IJNSD_26transform_input_iterator_tIbNSB_6detail15normal_iteratorINSB_10device_ptrIiEEEENS7_10__not_fn_tI17greater_than_fourEEEENSB_17counting_iteratorIlNSB_11use_defaultESU_SU_EEEEEEEPS9_jSF_S9_S9_NS7_10__identityEEEvT0_T1_T2_T3_T4_T6_ --------------------------
	.section	.text._ZN3cub18CUB_300001_SM_10006detail6reduce28DeviceReduceSingleTileKernelINS2_10policy_hubIN4cuda3std3__45tupleIJblEEEjN6thrust24THRUST_300001_SM_1000_NS8cuda_cub9__find_if7functorIS9_EEE10Policy1000ENSB_12zip_iteratorINS8_IJNSD_26transform_input_iterator_tIbNSB_6detail15normal_iteratorINSB_10device_ptrIiEEEENS7_10__not_fn_tI17greater_than_fourEEEENSB_17counting_iteratorIlNSB_11use_defaultESU_SU_EEEEEEEPS9_jSF_S9_S9_NS7_10__identityEEEvT0_T1_T2_T3_T4_T6_,"ax",@progbits
	.align	128
        .global         _ZN3cub18CUB_300001_SM_10006detail6reduce28DeviceReduceSingleTileKernelINS2_10policy_hubIN4cuda3std3__45tupleIJblEEEjN6thrust24THRUST_300001_SM_1000_NS8cuda_cub9__find_if7functorIS9_EEE10Policy1000ENSB_12zip_iteratorINS8_IJNSD_26transform_input_iterator_tIbNSB_6detail15normal_iteratorINSB_10device_ptrIiEEEENS7_10__not_fn_tI17greater_than_fourEEEENSB_17counting_iteratorIlNSB_11use_defaultESU_SU_EEEEEEEPS9_jSF_S9_S9_NS7_10__identityEEEvT0_T1_T2_T3_T4_T6_
        .type           _ZN3cub18CUB_300001_SM_10006detail6reduce28DeviceReduceSingleTileKernelINS2_10policy_hubIN4cuda3std3__45tupleIJblEEEjN6thrust24THRUST_300001_SM_1000_NS8cuda_cub9__find_if7functorIS9_EEE10Policy1000ENSB_12zip_iteratorINS8_IJNSD_26transform_input_iterator_tIbNSB_6detail15normal_iteratorINSB_10device_ptrIiEEEENS7_10__not_fn_tI17greater_than_fourEEEENSB_17counting_iteratorIlNSB_11use_defaultESU_SU_EEEEEEEPS9_jSF_S9_S9_NS7_10__identityEEEvT0_T1_T2_T3_T4_T6_,@function
        .size           _ZN3cub18CUB_300001_SM_10006detail6reduce28DeviceReduceSingleTileKernelINS2_10policy_hubIN4cuda3std3__45tupleIJblEEEjN6thrust24THRUST_300001_SM_1000_NS8cuda_cub9__find_if7functorIS9_EEE10Policy1000ENSB_12zip_iteratorINS8_IJNSD_26transform_input_iterator_tIbNSB_6detail15normal_iteratorINSB_10device_ptrIiEEEENS7_10__not_fn_tI17greater_than_fourEEEENSB_17counting_iteratorIlNSB_11use_defaultESU_SU_EEEEEEEPS9_jSF_S9_S9_NS7_10__identityEEEvT0_T1_T2_T3_T4_T6_,(.L_x_408 - _ZN3cub18CUB_300001_SM_10006detail6reduce28DeviceReduceSingleTileKernelINS2_10policy_hubIN4cuda3std3__45tupleIJblEEEjN6thrust24THRUST_300001_SM_1000_NS8cuda_cub9__find_if7functorIS9_EEE10Policy1000ENSB_12zip_iteratorINS8_IJNSD_26transform_input_iterator_tIbNSB_6detail15normal_iteratorINSB_10device_ptrIiEEEENS7_10__not_fn_tI17greater_than_fourEEEENSB_17counting_iteratorIlNSB_11use_defaultESU_SU_EEEEEEEPS9_jSF_S9_S9_NS7_10__identityEEEvT0_T1_T2_T3_T4_T6_)
        .other          _ZN3cub18CUB_300001_SM_10006detail6reduce28DeviceReduceSingleTileKernelINS2_10policy_hubIN4cuda3std3__45tupleIJblEEEjN6thrust24THRUST_300001_SM_1000_NS8cuda_cub9__find_if7functorIS9_EEE10Policy1000ENSB_12zip_iteratorINS8_IJNSD_26transform_input_iterator_tIbNSB_6detail15normal_iteratorINSB_10device_ptrIiEEEENS7_10__not_fn_tI17greater_than_fourEEEENSB_17counting_iteratorIlNSB_11use_defaultESU_SU_EEEEEEEPS9_jSF_S9_S9_NS7_10__identityEEEvT0_T1_T2_T3_T4_T6_,@"STO_CUDA_ENTRY STV_DEFAULT"
_ZN3cub18CUB_300001_SM_10006detail6reduce28DeviceReduceSingleTileKernelINS2_10policy_hubIN4cuda3std3__45tupleIJblEEEjN6thrust24THRUST_300001_SM_1000_NS8cuda_cub9__find_if7functorIS9_EEE10Policy1000ENSB_12zip_iteratorINS8_IJNSD_26transform_input_iterator_tIbNSB_6detail15normal_iteratorINSB_10device_ptrIiEEEENS7_10__not_fn_tI17greater_than_fourEEEENSB_17counting_iteratorIlNSB_11use_defaultESU_SU_EEEEEEEPS9_jSF_S9_S9_NS7_10__identityEEEvT0_T1_T2_T3_T4_T6_:
.text._ZN3cub18CUB_300001_SM_10006detail6reduce28DeviceReduceSingleTileKernelINS2_10policy_hubIN4cuda3std3__45tupleIJblEEEjN6thrust24THRUST_300001_SM_1000_NS8cuda_cub9__find_if7functorIS9_EEE10Policy1000ENSB_12zip_iteratorINS8_IJNSD_26transform_input_iterator_tIbNSB_6detail15normal_iteratorINSB_10device_ptrIiEEEENS7_10__not_fn_tI17greater_than_fourEEEENSB_17counting_iteratorIlNSB_11use_defaultESU_SU_EEEEEEEPS9_jSF_S9_S9_NS7_10__identityEEEvT0_T1_T2_T3_T4_T6_:
        /* <DEDUP_REMOVED lines=14> */
.L_x_333:
[----:B------:R-:W-:Y:S01]  /*00e0*/  UISETP.GT.U32.AND UP0, UPT, UR4, 0x3ff, UPT ;  /* 0x000003ff0400788c */ /* 0x000fe2000bf04070 */
[----:B------:R-:W-:Y:S08]  /*00f0*/  BSSY.RECONVERGENT B0, `(.L_x_334) ;  /* 0x0000528000007945 */ /* 0x000ff00003800200 */
        /* <DEDUP_REMOVED lines=8> */
[----:B------:R-:W4:Y:S01]  /*0180*/  @!P0 LDG.E R4, desc[UR8][R4.64] ;  /* 0x0000000804048981 */ /* 0x000f22000c1e1900 */
[----:B------:R-:W-:Y:S01]  /*0190*/  IMAD.MOV.U32 R7, RZ, RZ, R3 ;  /* 0x000000ffff077224 */ /* 0x000fe200078e0003 */
[C---:B---3--:R-:W-:Y:S01]  /*01a0*/  @!P0 IADD3 R13, P3, PT, R3.reuse, R8, RZ ;  /* 0x00000008030d8210 */ /* 0x048fe20007f7e0ff */
[----:B------:R-:W-:Y:S01]  /*01b0*/  @!P0 VIADD R7, R3, 0x100 ;  /* 0x0000010003078836 */ /* 0x000fe20000000000 */
[----:B------:R-:W-:Y:S01]  /*01c0*/  PRMT R12, RZ, 0x7610, R12 ;  /* 0x00007610ff0c7816 */ /* 0x000fe2000000000c */
[----:B------:R-:W-:Y:S01]  /*01d0*/  BSSY.RECONVERGENT B1, `(.L_x_336) ;  /* 0x00000fb000017945 */ /* 0x000fe20003800200 */
[----:B------:R-:W-:Y:S02]  /*01e0*/  IMAD.MOV.U32 R0, RZ, RZ, RZ ;  /* 0x000000ffff007224 */ /* 0x000fe400078e00ff */
[----:B------:R-:W-:Y:S01]  /*01f0*/  ISETP.GE.U32.AND P2, PT, R7, UR4, PT ;  /* 0x0000000407007c0c */ /* 0x000fe2000bf46070 */
[----:B------:R-:W-:Y:S01]  /*0200*/  @!P0 IMAD.X R0, RZ, RZ, R9, P3 ;  /* 0x000000ffff008224 */ /* 0x000fe200018e0609 */
[----:B----4-:R-:W-:-:S04]  /*0210*/  @!P0 ISETP.GE.AND P1, PT, R4, 0x5, PT ;  /* 0x000000050400880c */ /* 0x010fc80003f26270 */
[----:B------:R-:W-:-:S04]  /*0220*/  @!P0 SEL R2, RZ, 0x1, P1 ;  /* 0x00000001ff028807 */ /* 0x000fc80000800000 */
[----:B------:R-:W-:-:S03]  /*0230*/  @!P0 PRMT R12, R2, 0x7610, R12 ;  /* 0x00007610020c8816 */ /* 0x000fc6000000000c */
[----:B--2---:R-:W-:Y:S05]  /*0240*/  @P2 BRA `(.L_x_337) ;  /* 0x0000000c00cc2947 */ /* 0x004fea0003800000 */
        /* <DEDUP_REMOVED lines=11> */
.L_x_340:
        /* <DEDUP_REMOVED lines=11> */
[----:B------:R-:W-:Y:S02]  /*03b0*/  IMAD.MOV.U32 R25, RZ, RZ, R0 ;  /* 0x000000ffff197224 */ /* 0x000fe400078e0000 */
[----:B------:R-:W-:Y:S01]  /*03c0*/  VIADD R8, R8, 0x8 ;  /* 0x0000000808087836 */ /* 0x000fe20000000000 */
[----:B--2---:R-:W-:Y:S02]  /*03d0*/  ISETP.GE.AND P5, PT, R10, 0x5, PT ;  /* 0x000000050a00780c */ /* 0x004fe40003fa6270 */
[C---:B------:R-:W-:Y:S01]  /*03e0*/  IADD3 R10, P2, PT, R7.reuse, UR6, RZ ;  /* 0x00000006070a7c10 */ /* 0x040fe2000ff5e0ff */
[----:B------:R-:W-:Y:S01]  /*03f0*/  VIADD R7, R7, 0x800 ;  /* 0x0000080007077836 */ /* 0x000fe20000000000 */
[----:B------:R-:W-:Y:S02]  /*0400*/  SEL R13, RZ, 0x1, P5 ;  /* 0x00000001ff0d7807 */ /* 0x000fe40002800000 */
[----:B------:R-:W-:Y:S01]  /*0410*/  ISETP.LT.U32.AND P0, PT, R10, R23, PT ;  /* 0x000000170a00720c */ /* 0x000fe20003f01070 */
[----:B------:R-:W-:Y:S01]  /*0420*/  IMAD.X R0, RZ, RZ, UR7, P2 ;  /* 0x00000007ff007e24 */ /* 0x000fe200090e06ff */
[----:B------:R-:W-:-:S02]  /*0430*/  @P4 SEL R13, R12, 0x1, P5 ;  /* 0x000000010c0d4807 */ /* 0x000fc40002800000 */
[----:B0-----:R-:W-:Y:S02]  /*0440*/  IADD3 R18, P6, PT, R10, 0x100, RZ ;  /* 0x000001000a127810 */ /* 0x001fe40007fde0ff */
[----:B------:R-:W-:Y:S02]  /*0450*/  ISETP.LT.AND.EX P0, PT, R0, R25, PT, P0 ;  /* 0x000000190000720c */ /* 0x000fe40003f01300 */
[----:B------:R-:W-:Y:S01]  /*0460*/  LOP3.LUT P3, RZ, R13, 0xff, RZ, 0xc0, !PT ;  /* 0x000000ff0dff7812 */ /* 0x000fe2000786c0ff */
[----:B------:R-:W-:Y:S01]  /*0470*/  IMAD.X R12, RZ, RZ, R0, P6 ;  /* 0x000000ffff0c7224 */ /* 0x000fe200030e0600 */
        /* <DEDUP_REMOVED lines=10> */
[----:B------:R-:W-:Y:S02]  /*0520*/  @!P2 SEL R25, R12, R25, P0 ;  /* 0x000000190c19a207 */ /* 0x000fe40000000000 */
[----:B------:R-:W-:Y:S02]  /*0530*/  LOP3.LUT P5, RZ, R24, 0xff, RZ, 0xc0, !PT ;  /* 0x000000ff18ff7812 */ /* 0x000fe400078ac0ff */
        /* <DEDUP_REMOVED lines=11> */
[----:B------:R-:W-:Y:S02]  /*05f0*/  IADD3 R12, P0, PT, R10, 0x300, RZ ;  /* 0x000003000a0c7810 */ /* 0x000fe40007f1e0ff */
[----:B------:R-:W-:Y:S02]  /*0600*/  LOP3.LUT P2, RZ, R13, 0xff, RZ, 0xc0, !PT ;  /* 0x000000ff0dff7812 */ /* 0x000fe4000784c0ff */
[----:B-----5:R-:W-:Y:S02]  /*0610*/  ISETP.GE.AND P4, PT, R21, 0x5, PT ;  /* 0x000000051500780c */ /* 0x020fe40003f86270 */
[----:B------:R-:W-:Y:S01]  /*0620*/  SEL R17, R17, R18, !P5 ;  /* 0x0000001211117207 */ /* 0x000fe20006800000 */
[----:B------:R-:W-:Y:S01]  /*0630*/  IMAD.X R18, RZ, RZ, R0, P0 ;  /* 0x000000ffff127224 */ /* 0x000fe200000e0600 */
[----:B------:R-:W-:Y:S02]  /*0640*/  SEL R19, R19, R20, !P5 ;  /* 0x0000001413137207 */ /* 0x000fe40006800000 */
[----:B------:R-:W-:-:S02]  /*0650*/  ISETP.LT.U32.AND P0, PT, R12, R17, PT ;  /* 0x000000110c00720c */ /* 0x000fc40003f01070 */
[----:B------:R-:W-:Y:S02]  /*0660*/  SEL R20, RZ, 0x1, P4 ;  /* 0x00000001ff147807 */ /* 0x000fe40002000000 */
[----:B------:R-:W-:Y:S02]  /*0670*/  ISETP.LT.AND.EX P0, PT, R18, R19, PT, P0 ;  /* 0x000000131200720c */ /* 0x000fe40003f01300 */
[----:B------:R-:W-:Y:S02]  /*0680*/  @P2 SEL R20, R13, 0x1, P4 ;  /* 0x000000010d142807 */ /* 0x000fe40002000000 */
[----:B------:R-:W-:Y:S02]  /*0690*/  @!P4 SEL R17, R12, R17, P0 ;  /* 0x000000110c11c207 */ /* 0x000fe40000000000 */
[----:B------:R-:W-:Y:S02]  /*06a0*/  @!P4 SEL R19, R18, R19, P0 ;  /* 0x000000131213c207 */ /* 0x000fe40000000000 */
[----:B------:R-:W-:-:S02]  /*06b0*/  IADD3 R13, P0, PT, R10, 0x400, RZ ;  /* 0x000004000a0d7810 */ /* 0x000fc40007f1e0ff */
[----:B------:R-:W-:Y:S02]  /*06c0*/  ISETP.GE.AND P4, PT, R16, 0x5, PT ;  /* 0x000000051000780c */ /* 0x000fe40003f86270 */
[----:B------:R-:W-:Y:S02]  /*06d0*/  LOP3.LUT P3, RZ, R20, 0xff, RZ, 0xc0, !PT ;  /* 0x000000ff14ff7812 */ /* 0x000fe4000786c0ff */
[----:B------:R-:W-:Y:S01]  /*06e0*/  SEL R16, R12, R17, !P2 ;  /* 0x000000110c107207 */ /* 0x000fe20005000000 */
[----:B------:R-:W-:Y:S01]  /*06f0*/  IMAD.X R17, RZ, RZ, R0, P0 ;  /* 0x000000ffff117224 */ /* 0x000fe200000e0600 */
[----:B------:R-:W-:Y:S02]  /*0700*/  SEL R18, R18, R19, !P2 ;  /* 0x0000001312127207 */ /* 0x000fe40005000000 */
[----:B------:R-:W-:Y:S02]  /*0710*/  ISETP.LT.U32.AND P0, PT, R13, R16, PT ;  /* 0x000000100d00720c */ /* 0x000fe40003f01070 */
[----:B------:R-:W-:-:S02]  /*0720*/  SEL R19, RZ, 0x1, P4 ;  /* 0x00000001ff137807 */ /* 0x000fc40002000000 */
[----:B------:R-:W-:Y:S02]  /*0730*/  ISETP.LT.AND.EX P0, PT, R17, R18, PT, P0 ;  /* 0x000000121100720c */ /* 0x000fe40003f01300 */
        /* <DEDUP_REMOVED lines=18> */
[----:B------:R-:W-:Y:S01]  /*0860*/  LOP3.LUT P3, RZ, R18, 0xff, RZ, 0xc0, !PT ;  /* 0x000000ff12ff7812 */ /* 0x000fe2000786c0ff */
[----:B------:R-:W-:Y:S01]  /*0870*/  IMAD.X R11, RZ, RZ, R0, P0 ;  /* 0x000000ffff0b7224 */ /* 0x000fe200000e0600 */
[----:B------:R-:W-:Y:S02]  /*0880*/  SEL R16, R16, R17, !P5 ;  /* 0x0000001110107207 */ /* 0x000fe40006800000 */
[----:B------:R-:W-:Y:S02]  /*0890*/  ISETP.LT.U32.AND P0, PT, R13, R12, PT ;  /* 0x0000000c0d00720c */ /* 0x000fe40003f01070 */
[----:B------:R-:W-:Y:S02]  /*08a0*/  SEL R15, RZ, 0x1, P4 ;  /* 0x00000001ff0f7807 */ /* 0x000fe40002000000 */
[----:B------:R-:W-:Y:S02]  /*08b0*/  ISETP.LT.AND.EX P0, PT, R11, R16, PT, P0 ;  /* 0x000000100b00720c */ /* 0x000fe40003f01300 */
[----:B------:R-:W-:-:S02]  /*08c0*/  ISETP.GE.AND P2, PT, R9, 0x5, PT ;  /* 0x000000050900780c */ /* 0x000fc40003f46270 */
[----:B------:R-:W-:Y:S02]  /*08d0*/  @!P4 SEL R12, R13, R12, P0 ;  /* 0x0000000c0d0cc207 */ /* 0x000fe40000000000 */
        /* <DEDUP_REMOVED lines=17> */
.L_x_339:
[----:B------:R-:W-:Y:S05]  /*09f0*/  BSYNC.RECONVERGENT B2 ;  /* 0x0000000000027941 */ /* 0x000fea0003800200 */
.L_x_338:
        /* <DEDUP_REMOVED lines=12> */
[C---:B--2---:R-:W-:Y:S01]  /*0ac0*/  IADD3 R16, P2, PT, R7.reuse, UR10, RZ ;  /* 0x0000000a07107c10 */ /* 0x044fe2000ff5e0ff */
[----:B------:R-:W-:Y:S01]  /*0ad0*/  VIADD R8, R7, 0x100 ;  /* 0x0000010007087836 */ /* 0x000fe20000000000 */
[----:B------:R-:W-:-:S02]  /*0ae0*/  LOP3.LUT P5, RZ, R12, 0xff, RZ, 0xc0, !PT ;  /* 0x000000ff0cff7812 */ /* 0x000fc400078ac0ff */
[----:B------:R-:W-:Y:S01]  /*0af0*/  ISETP.LT.U32.AND P0, PT, R16, R13, PT ;  /* 0x0000000d1000720c */ /* 0x000fe20003f01070 */
[----:B------:R-:W-:-:S05]  /*0b00*/  IMAD.X R15, RZ, RZ, UR11, P2 ;  /* 0x0000000bff0f7e24 */ /* 0x000fca00090e06ff */
[----:B------:R-:W-:Y:S02]  /*0b10*/  ISETP.LT.AND.EX P0, PT, R15, R0, PT, P0 ;  /* 0x000000000f00720c */ /* 0x000fe40003f01300 */
[----:B---3--:R-:W-:-:S04]  /*0b20*/  ISETP.GE.AND P4, PT, R6, 0x5, PT ;  /* 0x000000050600780c */ /* 0x008fc80003f86270 */
[----:B------:R-:W-:Y:S02]  /*0b30*/  SEL R6, RZ, 0x1, P4 ;  /* 0x00000001ff067807 */ /* 0x000fe40002000000 */
[----:B------:R-:W-:Y:S02]  /*0b40*/  @P5 SEL R6, R12, 0x1, P4 ;  /* 0x000000010c065807 */ /* 0x000fe40002000000 */
[----:B----4-:R-:W-:Y:S02]  /*0b50*/  ISETP.GE.AND P2, PT, R9, 0x5, PT ;  /* 0x000000050900780c */ /* 0x010fe40003f46270 */
[----:B------:R-:W-:-:S03]  /*0b60*/  LOP3.LUT P3, RZ, R6, 0xff, RZ, 0xc0, !PT ;  /* 0x000000ff06ff7812 */ /* 0x000fc6000786c0ff */
[----:B------:R-:W-:Y:S02]  /*0b70*/  @!P4 SEL R13, R16, R13, P0 ;  /* 0x0000000d100dc207 */ /* 0x000fe40000000000 */
[C---:B------:R-:W-:Y:S02]  /*0b80*/  @!P4 SEL R0, R15.reuse, R0, P0 ;  /* 0x000000000f00c207 */ /* 0x040fe40000000000 */
[----:B------:R-:W-:Y:S02]  /*0b90*/  IADD3 R8, P0, PT, R8, UR10, RZ ;  /* 0x0000000a08087c10 */ /* 0x000fe4000ff1e0ff */
[----:B------:R-:W-:Y:S02]  /*0ba0*/  SEL R9, R16, R13, !P5 ;  /* 0x0000000d10097207 */ /* 0x000fe40006800000 */
[----:B------:R-:W-:Y:S01]  /*0bb0*/  SEL R12, R15, R0, !P5 ;  /* 0x000000000f0c7207 */ /* 0x000fe20006800000 */
[----:B0-----:R-:W-:Y:S01]  /*0bc0*/  IMAD.X R5, RZ, RZ, UR11, P0 ;  /* 0x0000000bff057e24 */ /* 0x001fe200080e06ff */
[----:B------:R-:W-:Y:S01]  /*0bd0*/  ISETP.LT.U32.AND P0, PT, R8, R9, PT ;  /* 0x000000090800720c */ /* 0x000fe20003f01070 */
[----:B------:R-:W-:Y:S01]  /*0be0*/  VIADD R0, R7, 0x200 ;  /* 0x0000020007007836 */ /* 0x000fe20000000000 */
[----:B------:R-:W-:-:S02]  /*0bf0*/  SEL R15, RZ, 0x1, P2 ;  /* 0x00000001ff0f7807 */ /* 0x000fc40001000000 */
[CC--:B------:R-:W-:Y:S02]  /*0c00*/  ISETP.LT.AND.EX P0, PT, R5.reuse, R12.reuse, PT, P0 ;  /* 0x0000000c0500720c */ /* 0x0c0fe40003f01300 */
[----:B------:R-:W-:Y:S02]  /*0c10*/  @P3 SEL R15, R6, 0x1, P2 ;  /* 0x00000001060f3807 */ /* 0x000fe40001000000 */
[----:B------:R-:W-:Y:S02]  /*0c20*/  @!P2 SEL R9, R8, R9, P0 ;  /* 0x000000090809a207 */ /* 0x000fe40000000000 */
[----:B------:R-:W-:Y:S02]  /*0c30*/  @!P2 SEL R12, R5, R12, P0 ;  /* 0x0000000c050ca207 */ /* 0x000fe40000000000 */
[----:B------:R-:W-:Y:S01]  /*0c40*/  IADD3 R13, P0, PT, R0, UR10, RZ ;  /* 0x0000000a000d7c10 */ /* 0x000fe2000ff1e0ff */
[C---:B------:R-:W-:Y:S01]  /*0c50*/  VIADD R0, R7.reuse, 0x300 ;  /* 0x0000030007007836 */ /* 0x040fe20000000000 */
[----:B-----5:R-:W-:Y:S01]  /*0c60*/  ISETP.GE.AND P5, PT, R10, 0x5, PT ;  /* 0x000000050a00780c */ /* 0x020fe20003fa6270 */
[----:B------:R-:W-:Y:S01]  /*0c70*/  VIADD R7, R7, 0x400 ;  /* 0x0000040007077836 */ /* 0x000fe20000000000 */
[----:B------:R-:W-:-:S02]  /*0c80*/  SEL R4, R8, R9, !P3 ;  /* 0x0000000908047207 */ /* 0x000fc40005800000 */
[----:B------:R-:W-:Y:S01]  /*0c90*/  SEL R6, R5, R12, !P3 ;  /* 0x0000000c05067207 */ /* 0x000fe20005800000 */
[----:B------:R-:W-:Y:S01]  /*0ca0*/  IMAD.X R5, RZ, RZ, UR11, P0 ;  /* 0x0000000bff057e24 */ /* 0x000fe200080e06ff */
[----:B------:R-:W-:Y:S02]  /*0cb0*/  LOP3.LUT P4, RZ, R15, 0xff, RZ, 0xc0, !PT ;  /* 0x000000ff0fff7812 */ /* 0x000fe4000788c0ff */
        /* <DEDUP_REMOVED lines=17> */
[----:B------:R-:W-:Y:S02]  /*0dd0*/  SEL R13, R0, R13, !P3 ;  /* 0x0000000d000d7207 */ /* 0x000fe40005800000 */
[----:B------:R-:W-:Y:S02]  /*0de0*/  @P3 SEL R12, R8, 0x1, P2 ;  /* 0x00000001080c3807 */ /* 0x000fe40001000000 */
[----:B------:R-:W-:-:S07]  /*0df0*/  SEL R0, R4, R5, !P3 ;  /* 0x0000000504007207 */ /* 0x000fce0005800000 */
.L_x_342:
[----:B------:R-:W-:Y:S05]  /*0e00*/  BSYNC.RECONVERGENT B2 ;  /* 0x0000000000027941 */ /* 0x000fea0003800200 */
.L_x_341:
        /* <DEDUP_REMOVED lines=10> */
[----:B------:R-:W-:Y:S01]  /*0eb0*/  LOP3.LUT P2, RZ, R12, 0xff, RZ, 0xc0, !PT ;  /* 0x000000ff0cff7812 */ /* 0x000fe2000784c0ff */
[C---:B------:R-:W-:Y:S01]  /*0ec0*/  VIADD R8, R7.reuse, 0x100 ;  /* 0x0000010007087836 */ /* 0x040fe20000000000 */
[----:B---3--:R-:W-:Y:S02]  /*0ed0*/  ISETP.GE.AND P4, PT, R2, 0x5, PT ;  /* 0x000000050200780c */ /* 0x008fe40003f86270 */
[C---:B--2---:R-:W-:Y:S01]  /*0ee0*/  IADD3 R2, P3, PT, R7.reuse, UR10, RZ ;  /* 0x0000000a07027c10 */ /* 0x044fe2000ff7e0ff */
[----:B------:R-:W-:Y:S01]  /*0ef0*/  VIADD R7, R7, 0x200 ;  /* 0x0000020007077836 */ /* 0x000fe20000000000 */
[----:B------:R-:W-:-:S02]  /*0f00*/  SEL R6, RZ, 0x1, P4 ;  /* 0x00000001ff067807 */ /* 0x000fc40002000000 */
[----:B------:R-:W-:Y:S01]  /*0f10*/  ISETP.LT.U32.AND P0, PT, R2, R13, PT ;  /* 0x0000000d0200720c */ /* 0x000fe20003f01070 */
[----:B------:R-:W-:-:S04]  /*0f20*/  IMAD.X R9, RZ, RZ, UR11, P3 ;  /* 0x0000000bff097e24 */ /* 0x000fc800098e06ff */
[----:B------:R-:W-:Y:S02]  /*0f30*/  @P2 SEL R6, R12, 0x1, P4 ;  /* 0x000000010c062807 */ /* 0x000fe40002000000 */
[----:B----4-:R-:W-:Y:S02]  /*0f40*/  ISETP.GE.AND P3, PT, R10, 0x5, PT ;  /* 0x000000050a00780c */ /* 0x010fe40003f66270 */
[CC--:B------:R-:W-:Y:S02]  /*0f50*/  ISETP.LT.AND.EX P0, PT, R9.reuse, R0.reuse, PT, P0 ;  /* 0x000000000900720c */ /* 0x0c0fe40003f01300 */
[----:B------:R-:W-:Y:S02]  /*0f60*/  SEL R12, RZ, 0x1, P3 ;  /* 0x00000001ff0c7807 */ /* 0x000fe40001800000 */
[----:B------:R-:W-:Y:S02]  /*0f70*/  @!P4 SEL R13, R2, R13, P0 ;  /* 0x0000000d020dc207 */ /* 0x000fe40000000000 */
[----:B------:R-:W-:-:S02]  /*0f80*/  @!P4 SEL R0, R9, R0, P0 ;  /* 0x000000000900c207 */ /* 0x000fc40000000000 */
[----:B------:R-:W-:Y:S02]  /*0f90*/  IADD3 R8, P0, PT, R8, UR10, RZ ;  /* 0x0000000a08087c10 */ /* 0x000fe4000ff1e0ff */
[----:B------:R-:W-:Y:S02]  /*0fa0*/  SEL R13, R2, R13, !P2 ;  /* 0x0000000d020d7207 */ /* 0x000fe40005000000 */
[----:B------:R-:W-:Y:S01]  /*0fb0*/  SEL R0, R9, R0, !P2 ;  /* 0x0000000009007207 */ /* 0x000fe20005000000 */
[----:B------:R-:W-:Y:S01]  /*0fc0*/  IMAD.X R5, RZ, RZ, UR11, P0 ;  /* 0x0000000bff057e24 */ /* 0x000fe200080e06ff */
[----:B------:R-:W-:Y:S02]  /*0fd0*/  LOP3.LUT P2, RZ, R6, 0xff, RZ, 0xc0, !PT ;  /* 0x000000ff06ff7812 */ /* 0x000fe4000784c0ff */
[----:B------:R-:W-:-:S04]  /*0fe0*/  ISETP.LT.U32.AND P0, PT, R8, R13, PT ;  /* 0x0000000d0800720c */ /* 0x000fc80003f01070 */
[----:B------:R-:W-:-:S04]  /*0ff0*/  ISETP.LT.AND.EX P0, PT, R5, R0, PT, P0 ;  /* 0x000000000500720c */ /* 0x000fc80003f01300 */
[----:B------:R-:W-:Y:S02]  /*1000*/  @!P3 SEL R13, R8, R13, P0 ;  /* 0x0000000d080db207 */ /* 0x000fe40000000000 */
[C---:B------:R-:W-:Y:S02]  /*1010*/  @!P3 SEL R0, R5.reuse, R0, P0 ;  /* 0x000000000500b207 */ /* 0x040fe40000000000 */
[----:B------:R-:W-:Y:S02]  /*1020*/  @P2 SEL R12, R6, 0x1, P3 ;  /* 0x00000001060c2807 */ /* 0x000fe40001800000 */
[----:B------:R-:W-:Y:S02]  /*1030*/  SEL R13, R8, R13, !P2 ;  /* 0x0000000d080d7207 */ /* 0x000fe40005000000 */
[----:B------:R-:W-:-:S07]  /*1040*/  SEL R0, R5, R0, !P2 ;  /* 0x0000000005007207 */ /* 0x000fce0005000000 */
.L_x_344:
[----:B------:R-:W-:Y:S05]  /*1050*/  BSYNC.RECONVERGENT B2 ;  /* 0x0000000000027941 */ /* 0x000fea0003800200 */
.L_x_343:
        /* <DEDUP_REMOVED lines=18> */
.L_x_337:
[----:B------:R-:W-:Y:S05]  /*1180*/  BSYNC.RECONVERGENT B1 ;  /* 0x0000000000017941 */ /* 0x000fea0003800200 */
.L_x_336:
[----:B------:R-:W-:-:S09]  /*1190*/  UISETP.GE.U32.AND UP0, UPT, UR4, 0x100, UPT ;  /* 0x000001000400788c */ /* 0x000fd2000bf06070 */
[----:B------:R-:W-:Y:S05]  /*11a0*/  BRA.U !UP0, `(.L_x_345) ;  /* 0x0000000d08447547 */ /* 0x000fea000b800000 */
[----:B------:R-:W0:Y:S01]  /*11b0*/  S2R R6, SR_LANEID ;  /* 0x0000000000067919 */ /* 0x000e220000000000 */
[----:B------:R-:W-:Y:S01]  /*11c0*/  LOP3.LUT R2, R12, 0xff, RZ, 0xc0, !PT ;  /* 0x000000ff0c027812 */ /* 0x000fe200078ec0ff */
[----:B------:R-:W-:Y:S01]  /*11d0*/  BSSY.RECONVERGENT B1, `(.L_x_346) ;  /* 0x0000016000017945 */ /* 0x000fe20003800200 */
[----:B------:R2:W3:Y:S04]  /*11e0*/  SHFL.DOWN PT, R4, R13, 0x1, 0x1f ;  /* 0x08201f000d047f89 */ /* 0x0004e800000e0000 */
[----:B------:R2:W4:Y:S04]  /*11f0*/  SHFL.DOWN PT, R7, R0, 0x1, 0x1f ;  /* 0x08201f0000077f89 */ /* 0x00052800000e0000 */
[----:B------:R2:W1:Y:S01]  /*1200*/  SHFL.DOWN PT, R5, R2, 0x1, 0x1f ;  /* 0x08201f0002057f89 */ /* 0x00046200000e0000 */
        /* <DEDUP_REMOVED lines=18> */
.L_x_347:
[----:B------:R-:W-:Y:S05]  /*1330*/  BSYNC.RECONVERGENT B1 ;  /* 0x0000000000017941 */ /* 0x000fea0003800200 */
.L_x_346:
        /* <DEDUP_REMOVED lines=19> */
[C---:B------:R-:W-:Y:S02]  /*1470*/  @!P0 SEL R0, R7.reuse, R0, P3 ;  /* 0x0000000007008207 */ /* 0x040fe40001800000 */
[----:B------:R-:W-:Y:S02]  /*1480*/  @P0 PRMT R12, R2, 0x7610, R12 ;  /* 0x00007610020c0816 */ /* 0x000fe4000000000c */
[----:B------:R-:W-:Y:S02]  /*1490*/  @P0 SEL R13, R4, R13, !P6 ;  /* 0x0000000d040d0207 */ /* 0x000fe40007000000 */
[----:B------:R-:W-:-:S07]  /*14a0*/  @P0 SEL R0, R7, R0, !P6 ;  /* 0x0000000007000207 */ /* 0x000fce0007000000 */
.L_x_349:
[----:B------:R-:W-:Y:S05]  /*14b0*/  BSYNC.RECONVERGENT B1 ;  /* 0x0000000000017941 */ /* 0x000fea0003800200 */
.L_x_348:
        /* <DEDUP_REMOVED lines=16> */
[C---:B------:R-:W-:Y:S02]  /*15c0*/  @!P0 SEL R0, R7.reuse, R0, P2 ;  /* 0x0000000007008207 */ /* 0x040fe40001000000 */
[----:B------:R-:W-:Y:S02]  /*15d0*/  @P0 PRMT R12, R2, 0x7610, R12 ;  /* 0x00007610020c0816 */ /* 0x000fe4000000000c */
[----:B------:R-:W-:Y:S02]  /*15e0*/  @P0 SEL R13, R4, R13, !P3 ;  /* 0x0000000d040d0207 */ /* 0x000fe40005800000 */
[----:B------:R-:W-:-:S07]  /*15f0*/  @P0 SEL R0, R7, R0, !P3 ;  /* 0x0000000007000207 */ /* 0x000fce0005800000 */
.L_x_351:
[----:B------:R-:W-:Y:S05]  /*1600*/  BSYNC.RECONVERGENT B1 ;  /* 0x0000000000017941 */ /* 0x000fea0003800200 */
.L_x_350:
        /* <DEDUP_REMOVED lines=16> */
[C---:B------:R-:W-:Y:S02]  /*1710*/  @!P0 SEL R0, R7.reuse, R0, P2 ;  /* 0x0000000007008207 */ /* 0x040fe40001000000 */
[----:B------:R-:W-:Y:S02]  /*1720*/  @P0 PRMT R12, R2, 0x7610, R12 ;  /* 0x00007610020c0816 */ /* 0x000fe4000000000c */
[----:B------:R-:W-:Y:S02]  /*1730*/  @P0 SEL R13, R4, R13, !P3 ;  /* 0x0000000d040d0207 */ /* 0x000fe40005800000 */
[----:B------:R-:W-:-:S07]  /*1740*/  @P0 SEL R0, R7, R0, !P3 ;  /* 0x0000000007000207 */ /* 0x000fce0005800000 */
.L_x_353:
[----:B------:R-:W-:Y:S05]  /*1750*/  BSYNC.RECONVERGENT B1 ;  /* 0x0000000000017941 */ /* 0x000fea0003800200 */
.L_x_352:
        /* <DEDUP_REMOVED lines=20> */
.L_x_355:
[----:B------:R-:W-:Y:S05]  /*18a0*/  BSYNC.RECONVERGENT B1 ;  /* 0x0000000000017941 */ /* 0x000fea0003800200 */
.L_x_354:
[----:B------:R-:W-:Y:S04]  /*18b0*/  BSSY.RECONVERGENT B1, `(.L_x_356) ;  /* 0x000000c000017945 */ /* 0x000fe80003800200 */
[----:B------:R-:W-:Y:S05]  /*18c0*/  @P1 BRA `(.L_x_357) ;  /* 0x0000000000281947 */ /* 0x000fea0003800000 */
[----:B0-----:R-:W0:Y:S01]  /*18d0*/  S2R R5, SR_CgaCtaId ;  /* 0x0000000000057919 */ /* 0x001e220000008800 */
[----:B----4-:R-:W-:Y:S02]  /*18e0*/  MOV R4, 0x400 ;  /* 0x0000040000047802 */ /* 0x010fe40000000f00 */
[----:B------:R-:W-:-:S04]  /*18f0*/  SHF.R.U32.HI R2, RZ, 0x1, R3 ;  /* 0x00000001ff027819 */ /* 0x000fc80000011603 */
[----:B------:R-:W-:Y:S02]  /*1900*/  LOP3.LUT R2, R2, 0x1f0, RZ, 0xc0, !PT ;  /* 0x000001f002027812 */ /* 0x000fe400078ec0ff */
[----:B0-----:R-:W-:Y:S01]  /*1910*/  LEA R5, R5, R4, 0x18 ;  /* 0x0000000405057211 */ /* 0x001fe200078ec0ff */
[----:B------:R-:W-:-:S04]  /*1920*/  IMAD.MOV.U32 R4, RZ, RZ, R13 ;  /* 0x000000ffff047224 */ /* 0x000fc800078e000d */
[----:B--2---:R-:W-:Y:S02]  /*1930*/  IMAD.IADD R7, R2, 0x1, R5 ;  /* 0x0000000102077824 */ /* 0x004fe400078e0205 */
[----:B------:R-:W-:-:S03]  /*1940*/  IMAD.MOV.U32 R5, RZ, RZ, R0 ;  /* 0x000000ffff057224 */ /* 0x000fc600078e0000 */
[----:B------:R0:W-:Y:S04]  /*1950*/  STS.U8 [R7+0x8], R12 ;  /* 0x0000080c07007388 */ /* 0x0001e80000000000 */
[----:B------:R0:W-:Y:S02]  /*1960*/  STS.64 [R7+0x10], R4 ;  /* 0x0000100407007388 */ /* 0x0001e40000000a00 */
.L_x_357:
[----:B------:R-:W-:Y:S05]  /*1970*/  BSYNC.RECONVERGENT B1 ;  /* 0x0000000000017941 */ /* 0x000fea0003800200 */
.L_x_356:
        /* <DEDUP_REMOVED lines=8> */
[----:B0---4-:R-:W0:Y:S04]  /*1a00*/  LDS.64 R4, [UR5+0x20] ;  /* 0x00002005ff047984 */ /* 0x011e280008000a00 */
[----:B------:R-:W4:Y:S04]  /*1a10*/  LDS.U8 R15, [UR5+0x28] ;  /* 0x00002805ff0f7984 */ /* 0x000f280008000000 */
[----:B------:R-:W1:Y:S04]  /*1a20*/  LDS.64 R8, [UR5+0x30] ;  /* 0x00003005ff087984 */ /* 0x000e680008000a00 */
[----:B------:R-:W1:Y:S04]  /*1a30*/  LDS.U8 R16, [UR5+0x38] ;  /* 0x00003805ff107984 */ /* 0x000e680008000000 */
[----:B--2---:R-:W2:Y:S04]  /*1a40*/  LDS.64 R6, [UR5+0x40] ;  /* 0x00004005ff067984 */ /* 0x004ea80008000a00 */
[----:B------:R-:W2:Y:S04]  /*1a50*/  LDS.U8 R17, [UR5+0x48] ;  /* 0x00004805ff117984 */ /* 0x000ea80008000000 */
[----:B------:R-:W2:Y:S01]  /*1a60*/  LDS.64 R2, [UR5+0x50] ;  /* 0x00005005ff027984 */ /* 0x000ea20008000a00 */
[----:B-----5:R-:W-:-:S02]  /*1a70*/  ISETP.NE.AND P2, PT, R10, RZ, PT ;  /* 0x000000ff0a00720c */ /* 0x020fc40003f45270 */
[----:B0-----:R-:W-:Y:S02]  /*1a80*/  ISETP.LT.U32.AND P0, PT, R4, R13, PT ;  /* 0x0000000d0400720c */ /* 0x001fe40003f01070 */
[----:B------:R-:W-:Y:S02]  /*1a90*/  @P4 SEL R10, R12, 0x1, !P2 ;  /* 0x000000010c0a4807 */ /* 0x000fe40005000000 */
[----:B------:R-:W-:Y:S01]  /*1aa0*/  ISETP.LT.AND.EX P0, PT, R5, R0, PT, P0 ;  /* 0x000000000500720c */ /* 0x000fe20003f01300 */
[----:B------:R-:W-:Y:S01]  /*1ab0*/  LDS.U8 R12, [UR5+0x78] ;  /* 0x00007805ff0c7984 */ /* 0x000fe20008000000 */
[----:B------:R-:W-:Y:S02]  /*1ac0*/  LOP3.LUT P3, RZ, R10, 0xff, RZ, 0xc0, !PT ;  /* 0x000000ff0aff7812 */ /* 0x000fe4000786c0ff */
[----:B----4-:R-:W-:-:S03]  /*1ad0*/  ISETP.NE.AND P5, PT, R15, RZ, PT ;  /* 0x000000ff0f00720c */ /* 0x010fc60003fa5270 */
[C---:B-1-3--:R-:W-:Y:S02]  /*1ae0*/  @P2 SEL R13, R4.reuse, R13, P0 ;  /* 0x0000000d040d2207 */ /* 0x04afe40000000000 */
[C---:B------:R-:W-:Y:S02]  /*1af0*/  @P2 SEL R0, R5.reuse, R0, P0 ;  /* 0x0000000005002207 */ /* 0x040fe40000000000 */
[----:B------:R-:W-:Y:S02]  /*1b00*/  SEL R13, R4, R13, !P4 ;  /* 0x0000000d040d7207 */ /* 0x000fe40006000000 */
[----:B------:R-:W-:Y:S02]  /*1b10*/  SEL R11, R5, R0, !P4 ;  /* 0x00000000050b7207 */ /* 0x000fe40006000000 */
[----:B------:R-:W-:Y:S01]  /*1b20*/  ISETP.LT.U32.AND P0, PT, R8, R13, PT ;  /* 0x0000000d0800720c */ /* 0x000fe20003f01070 */
[----:B------:R-:W0:Y:S01]  /*1b30*/  LDS.U8 R0, [UR5+0x58] ;  /* 0x00005805ff007984 */ /* 0x000e220008000000 */
[----:B------:R-:W-:-:S02]  /*1b40*/  @P3 SEL R15, R10, 0x1, !P5 ;  /* 0x000000010a0f3807 */ /* 0x000fc40006800000 */
[----:B------:R-:W-:Y:S01]  /*1b50*/  ISETP.LT.AND.EX P0, PT, R9, R11, PT, P0 ;  /* 0x0000000b0900720c */ /* 0x000fe20003f01300 */
[----:B------:R-:W1:Y:S01]  /*1b60*/  LDS.64 R4, [UR5+0x60] ;  /* 0x00006005ff047984 */ /* 0x000e620008000a00 */
[----:B------:R-:W-:Y:S02]  /*1b70*/  LOP3.LUT P2, RZ, R15, 0xff, RZ, 0xc0, !PT ;  /* 0x000000ff0fff7812 */ /* 0x000fe4000784c0ff */
[----:B------:R-:W-:Y:S01]  /*1b80*/  @P5 SEL R13, R8, R13, P0 ;  /* 0x0000000d080d5207 */ /* 0x000fe20000000000 */
[----:B------:R-:W3:Y:S01]  /*1b90*/  LDS.U8 R10, [UR5+0x68] ;  /* 0x00006805ff0a7984 */ /* 0x000ee20008000000 */
[----:B------:R-:W-:Y:S02]  /*1ba0*/  ISETP.NE.AND P4, PT, R16, RZ, PT ;  /* 0x000000ff1000720c */ /* 0x000fe40003f85270 */
[----:B------:R-:W-:Y:S02]  /*1bb0*/  @P5 SEL R11, R9, R11, P0 ;  /* 0x0000000b090b5207 */ /* 0x000fe40000000000 */
[----:B------:R-:W-:-:S02]  /*1bc0*/  SEL R13, R8, R13, !P3 ;  /* 0x0000000d080d7207 */ /* 0x000fc40005800000 */
[----:B------:R-:W-:Y:S02]  /*1bd0*/  SEL R11, R9, R11, !P3 ;  /* 0x0000000b090b7207 */ /* 0x000fe40005800000 */
[C---:B--2---:R-:W-:Y:S01]  /*1be0*/  ISETP.LT.U32.AND P0, PT, R6.reuse, R13, PT ;  /* 0x0000000d0600720c */ /* 0x044fe20003f01070 */
[----:B------:R-:W2:Y:S01]  /*1bf0*/  LDS.64 R8, [UR5+0x70] ;  /* 0x00007005ff087984 */ /* 0x000ea20008000a00 */
[----:B------:R-:W-:Y:S02]  /*1c00*/  @P2 SEL R16, R15, 0x1, !P4 ;  /* 0x000000010f102807 */ /* 0x000fe40006000000 */
[----:B------:R-:W-:Y:S02]  /*1c10*/  ISETP.LT.AND.EX P0, PT, R7, R11, PT, P0 ;  /* 0x0000000b0700720c */ /* 0x000fe40003f01300 */
[----:B------:R-:W-:Y:S02]  /*1c20*/  ISETP.NE.AND P3, PT, R17, RZ, PT ;  /* 0x000000ff1100720c */ /* 0x000fe40003f65270 */
[----:B------:R-:W-:-:S02]  /*1c30*/  @P4 SEL R13, R6, R13, P0 ;  /* 0x0000000d060d4207 */ /* 0x000fc40000000000 */
[----:B------:R-:W-:Y:S02]  /*1c40*/  LOP3.LUT P5, RZ, R16, 0xff, RZ, 0xc0, !PT ;  /* 0x000000ff10ff7812 */ /* 0x000fe400078ac0ff */
[C---:B------:R-:W-:Y:S02]  /*1c50*/  @P4 SEL R11, R7.reuse, R11, P0 ;  /* 0x0000000b070b4207 */ /* 0x040fe40000000000 */
[----:B------:R-:W-:Y:S02]  /*1c60*/  SEL R13, R6, R13, !P2 ;  /* 0x0000000d060d7207 */ /* 0x000fe40005000000 */
[----:B------:R-:W-:Y:S02]  /*1c70*/  SEL R11, R7, R11, !P2 ;  /* 0x0000000b070b7207 */ /* 0x000fe40005000000 */
[----:B------:R-:W-:Y:S01]  /*1c80*/  ISETP.LT.U32.AND P0, PT, R2, R13, PT ;  /* 0x0000000d0200720c */ /* 0x000fe20003f01070 */
[----:B------:R-:W4:Y:S03]  /*1c90*/  LDS.64 R6, [UR5+0x80] ;  /* 0x00008005ff067984 */ /* 0x000f260008000a00 */
[----:B------:R-:W-:-:S02]  /*1ca0*/  ISETP.LT.AND.EX P0, PT, R3, R11, PT, P0 ;  /* 0x0000000b0300720c */ /* 0x000fc40003f01300 */
[----:B------:R-:W-:Y:S02]  /*1cb0*/  @P5 SEL R17, R16, 0x1, !P3 ;  /* 0x0000000110115807 */ /* 0x000fe40005800000 */
[----:B------:R-:W-:Y:S02]  /*1cc0*/  @P3 SEL R13, R2, R13, P0 ;  /* 0x0000000d020d3207 */ /* 0x000fe40000000000 */
[----:B0-----:R-:W-:Y:S02]  /*1cd0*/  ISETP.NE.AND P2, PT, R0, RZ, PT ;  /* 0x000000ff0000720c */ /* 0x001fe40003f45270 */
[----:B------:R-:W-:Y:S02]  /*1ce0*/  @P3 SEL R11, R3, R11, P0 ;  /* 0x0000000b030b3207 */ /* 0x000fe40000000000 */
[----:B------:R-:W-:Y:S02]  /*1cf0*/  SEL R13, R2, R13, !P5 ;  /* 0x0000000d020d7207 */ /* 0x000fe40006800000 */
[----:B------:R-:W-:-:S02]  /*1d00*/  LOP3.LUT P4, RZ, R17, 0xff, RZ, 0xc0, !PT ;  /* 0x000000ff11ff7812 */ /* 0x000fc4000788c0ff */
[----:B------:R-:W-:Y:S02]  /*1d10*/  SEL R3, R3, R11, !P5 ;  /* 0x0000000b03037207 */ /* 0x000fe40006800000 */
[----:B-1----:R-:W-:Y:S02]  /*1d20*/  ISETP.LT.U32.AND P0, PT, R4, R13, PT ;  /* 0x0000000d0400720c */ /* 0x002fe40003f01070 */
[----:B---3--:R-:W-:Y:S02]  /*1d30*/  ISETP.NE.AND P3, PT, R10, RZ, PT ;  /* 0x000000ff0a00720c */ /* 0x008fe40003f65270 */
[----:B------:R-:W-:-:S04]  /*1d40*/  ISETP.LT.AND.EX P0, PT, R5, R3, PT, P0 ;  /* 0x000000030500720c */ /* 0x000fc80003f01300 */
[C---:B------:R-:W-:Y:S02]  /*1d50*/  @P2 SEL R13, R4.reuse, R13, P0 ;  /* 0x0000000d040d2207 */ /* 0x040fe40000000000 */
[----:B------:R-:W-:Y:S02]  /*1d60*/  @P4 SEL R0, R17, 0x1, !P2 ;  /* 0x0000000111004807 */ /* 0x000fe40005000000 */
[C---:B------:R-:W-:Y:S02]  /*1d70*/  @P2 SEL R3, R5.reuse, R3, P0 ;  /* 0x0000000305032207 */ /* 0x040fe40000000000 */
[----:B------:R-:W-:Y:S02]  /*1d80*/  SEL R13, R4, R13, !P4 ;  /* 0x0000000d040d7207 */ /* 0x000fe40006000000 */
[----:B------:R-:W-:Y:S02]  /*1d90*/  LOP3.LUT P5, RZ, R0, 0xff, RZ, 0xc0, !PT ;  /* 0x000000ff00ff7812 */ /* 0x000fe400078ac0ff */
[----:B------:R-:W-:-:S02]  /*1da0*/  SEL R5, R5, R3, !P4 ;  /* 0x0000000305057207 */ /* 0x000fc40006000000 */
[----:B--2---:R-:W-:Y:S02]  /*1db0*/  ISETP.LT.U32.AND P0, PT, R8, R13, PT ;  /* 0x0000000d0800720c */ /* 0x004fe40003f01070 */
        /* <DEDUP_REMOVED lines=8> */
[----:B----4-:R-:W-:-:S04]  /*1e40*/  ISETP.LT.U32.AND P0, PT, R6, R13, PT ;  /* 0x0000000d0600720c */ /* 0x010fc80003f01070 */
[----:B------:R-:W-:-:S04]  /*1e50*/  ISETP.LT.AND.EX P0, PT, R7, R9, PT, P0 ;  /* 0x000000090700720c */ /* 0x000fc80003f01300 */
[----:B------:R-:W-:Y:S02]  /*1e60*/  @P4 SEL R13, R6, R13, P0 ;  /* 0x0000000d060d4207 */ /* 0x000fe40000000000 */
[C---:B------:R-:W-:Y:S02]  /*1e70*/  @P4 SEL R9, R7.reuse, R9, P0 ;  /* 0x0000000907094207 */ /* 0x040fe40000000000 */
[----:B------:R-:W-:Y:S02]  /*1e80*/  @P2 SEL R12, R10, 0x1, !P4 ;  /* 0x000000010a0c2807 */ /* 0x000fe40006000000 */
[----:B------:R-:W-:Y:S02]  /*1e90*/  SEL R13, R6, R13, !P2 ;  /* 0x0000000d060d7207 */ /* 0x000fe40005000000 */
[----:B------:R-:W-:Y:S01]  /*1ea0*/  SEL R0, R7, R9, !P2 ;  /* 0x0000000907007207 */ /* 0x000fe20005000000 */
[----:B------:R-:W-:Y:S06]  /*1eb0*/  BRA `(.L_x_358) ;  /* 0x00000034002c7947 */ /* 0x000fec0003800000 */
.L_x_345:
        /* <DEDUP_REMOVED lines=26> */
[-C--:B------:R-:W-:Y:S02]  /*2060*/  @!P0 ISETP.LT.U32.AND P4, PT, R6, R13.reuse, PT ;  /* 0x0000000d0600820c */ /* 0x080fe40003f81070 */
[----:B------:R-:W-:Y:S02]  /*2070*/  @P0 ISETP.NE.AND P6, PT, R4, RZ, PT ;  /* 0x000000ff0400020c */ /* 0x000fe40003fc5270 */
[----:B------:R-:W-:Y:S02]  /*2080*/  @!P0 PRMT R12, R8, 0x7610, R12 ;  /* 0x00007610080c8816 */ /* 0x000fe4000000000c */
[----:B0-----:R-:W-:Y:S02]  /*2090*/  @!P0 ISETP.LT.AND.EX P4, PT, R9, R0, PT, P4 ;  /* 0x000000000900820c */ /* 0x001fe40003f81340 */
[----:B------:R-:W-:Y:S02]  /*20a0*/  @P0 SEL R4, R7, R12, !P6 ;  /* 0x0000000c07040207 */ /* 0x000fe40007000000 */
[----:B--2---:R-:W-:-:S02]  /*20b0*/  @!P0 SEL R13, R6, R13, P4 ;  /* 0x0000000d060d8207 */ /* 0x004fc40002000000 */
[C---:B------:R-:W-:Y:S02]  /*20c0*/  @!P0 SEL R0, R9.reuse, R0, P4 ;  /* 0x0000000009008207 */ /* 0x040fe40002000000 */
[----:B------:R-:W-:Y:S02]  /*20d0*/  @P0 PRMT R12, R4, 0x7610, R12 ;  /* 0x00007610040c0816 */ /* 0x000fe4000000000c */
[----:B------:R-:W-:Y:S02]  /*20e0*/  @P0 SEL R13, R6, R13, !P6 ;  /* 0x0000000d060d0207 */ /* 0x000fe40007000000 */
[----:B------:R-:W-:-:S07]  /*20f0*/  @P0 SEL R0, R9, R0, !P6 ;  /* 0x0000000009000207 */ /* 0x000fce0007000000 */
.L_x_360:
[----:B------:R-:W-:Y:S05]  /*2100*/  BSYNC.RECONVERGENT B1 ;  /* 0x0000000000017941 */ /* 0x000fea0003800200 */
.L_x_359:
[----:B------:R-:W-:Y:S01]  /*2110*/  ISETP.GT.AND P4, PT, R5, R2, PT ;  /* 0x000000020500720c */ /* 0x000fe20003f84270 */
[----:B------:R3:W0:Y:S01]  /*2120*/  SHFL.DOWN PT, R6, R13, 0x2, R2 ;  /* 0x084000000d067989 */ /* 0x00062200000e0002 */
[----:B------:R-:W-:Y:S01]  /*2130*/  LOP3.LUT R5, R12, 0xff, RZ, 0xc0, !PT ;  /* 0x000000ff0c057812 */ /* 0x000fe200078ec0ff */
[----:B------:R-:W-:Y:S02]  /*2140*/  BSSY.RECONVERGENT B1, `(.L_x_361) ;  /* 0x0000012000017945 */ /* 0x000fe40003800200 */
[----:B----4-:R3:W4:Y:S04]  /*2150*/  SHFL.DOWN PT, R7, R0, 0x2, R2 ;  /* 0x0840000000077989 */ /* 0x01072800000e0002 */
[----:B------:R3:W0:Y:S01]  /*2160*/  SHFL.DOWN PT, R5, R5, 0x2, R2 ;  /* 0x0840000005057989 */ /* 0x00062200000e0002 */
[----:B------:R-:W-:Y:S05]  /*2170*/  @P5 BRA `(.L_x_362) ;  /* 0x0000000000385947 */ /* 0x000fea0003800000 */
[----:B0-----:R-:W-:Y:S01]  /*2180*/  LOP3.LUT P0, RZ, R5, 0xff, RZ, 0xc0, !PT ;  /* 0x000000ff05ff7812 */ /* 0x001fe2000780c0ff */
[----:B------:R-:W-:Y:S01]  /*2190*/  IMAD.MOV.U32 R8, RZ, RZ, 0x1 ;  /* 0x00000001ff087424 */ /* 0x000fe200078e00ff */
[----:B------:R-:W-:-:S04]  /*21a0*/  LOP3.LUT P5, R4, R12, 0xff, RZ, 0xc0, !PT ;  /* 0x000000ff0c047812 */ /* 0x000fc800078ac0ff */
[----:B------:R-:W-:-:S13]  /*21b0*/  PLOP3.LUT P0, PT, P5, P0, PT, 0x2f, 0xf2 ;  /* 0x0000000000f2781c */ /* 0x000fda0002f00577 */
[-C--:B------:R-:W-:Y:S02]  /*21c0*/  @!P0 ISETP.LT.U32.AND P5, PT, R6, R13.reuse, PT ;  /* 0x0000000d0600820c */ /* 0x080fe40003fa1070 */
[----:B------:R-:W-:Y:S02]  /*21d0*/  @P0 ISETP.NE.AND P6, PT, R4, RZ, PT ;  /* 0x000000ff0400020c */ /* 0x000fe40003fc5270 */
[----:B------:R-:W-:Y:S02]  /*21e0*/  @!P0 PRMT R12, R8, 0x7610, R12 ;  /* 0x00007610080c8816 */ /* 0x000fe4000000000c */
[----:B----4-:R-:W-:Y:S02]  /*21f0*/  @!P0 ISETP.LT.AND.EX P5, PT, R7, R0, PT, P5 ;  /* 0x000000000700820c */ /* 0x010fe40003fa1350 */
[----:B------:R-:W-:Y:S02]  /*2200*/  @P0 SEL R4, R5, R12, !P6 ;  /* 0x0000000c05040207 */ /* 0x000fe40007000000 */
[----:B--23--:R-:W-:-:S02]  /*2210*/  @!P0 SEL R13, R6, R13, P5 ;  /* 0x0000000d060d8207 */ /* 0x00cfc40002800000 */
[C---:B------:R-:W-:Y:S02]  /*2220*/  @!P0 SEL R0, R7.reuse, R0, P5 ;  /* 0x0000000007008207 */ /* 0x040fe40002800000 */
[----:B------:R-:W-:Y:S02]  /*2230*/  @P0 PRMT R12, R4, 0x7610, R12 ;  /* 0x00007610040c0816 */ /* 0x000fe4000000000c */
[----:B------:R-:W-:Y:S02]  /*2240*/  @P0 SEL R13, R6, R13, !P6 ;  /* 0x0000000d060d0207 */ /* 0x000fe40007000000 */
[----:B------:R-:W-:-:S07]  /*2250*/  @P0 SEL R0, R7, R0, !P6 ;  /* 0x0000000007000207 */ /* 0x000fce0007000000 */
.L_x_362:
[----:B------:R-:W-:Y:S05]  /*2260*/  BSYNC.RECONVERGENT B1 ;  /* 0x0000000000017941 */ /* 0x000fea0003800200 */
.L_x_361:
[----:B0-----:R-:W-:Y:S01]  /*2270*/  LOP3.LUT R5, R12, 0xff, RZ, 0xc0, !PT ;  /* 0x000000ff0c057812 */ /* 0x001fe200078ec0ff */
[----:B------:R0:W0:Y:S01]  /*2280*/  SHFL.DOWN PT, R6, R13, 0x4, R2 ;  /* 0x088000000d067989 */ /* 0x00002200000e0002 */
[----:B------:R-:W-:Y:S03]  /*2290*/  BSSY.RECONVERGENT B1, `(.L_x_363) ;  /* 0x0000012000017945 */ /* 0x000fe60003800200 */
[----:B----4-:R4:W0:Y:S04]  /*22a0*/  SHFL.DOWN PT, R7, R0, 0x4, R2 ;  /* 0x0880000000077989 */ /* 0x01082800000e0002 */
        /* <DEDUP_REMOVED lines=11> */
[----:B--23--:R-:W-:-:S02]  /*2360*/  @!P0 SEL R13, R6, R13, P3 ;  /* 0x0000000d060d8207 */ /* 0x00cfc40001800000 */
[C---:B----4-:R-:W-:Y:S02]  /*2370*/  @!P0 SEL R0, R7.reuse, R0, P3 ;  /* 0x0000000007008207 */ /* 0x050fe40001800000 */
[----:B------:R-:W-:Y:S02]  /*2380*/  @P0 PRMT R12, R4, 0x7610, R12 ;  /* 0x00007610040c0816 */ /* 0x000fe4000000000c */
[----:B------:R-:W-:Y:S02]  /*2390*/  @P0 SEL R13, R6, R13, !P5 ;  /* 0x0000000d060d0207 */ /* 0x000fe40006800000 */
[----:B------:R-:W-:-:S07]  /*23a0*/  @P0 SEL R0, R7, R0, !P5 ;  /* 0x0000000007000207 */ /* 0x000fce0006800000 */
.L_x_364:
[----:B------:R-:W-:Y:S05]  /*23b0*/  BSYNC.RECONVERGENT B1 ;  /* 0x0000000000017941 */ /* 0x000fea0003800200 */
.L_x_363:
        /* <DEDUP_REMOVED lines=20> */
.L_x_366:
[----:B------:R-:W-:Y:S05]  /*2500*/  BSYNC.RECONVERGENT B1 ;  /* 0x0000000000017941 */ /* 0x000fea0003800200 */
.L_x_365:
        /* <DEDUP_REMOVED lines=8> */
[----:B--234-:R-:W-:-:S04]  /*2590*/  LOP3.LUT P2, R2, R12, 0xff, RZ, 0xc0, !PT ;  /* 0x000000ff0c027812 */ /* 0x01cfc8000784c0ff */
        /* <DEDUP_REMOVED lines=11> */
.L_x_368:
[----:B------:R-:W-:Y:S05]  /*2650*/  BSYNC.RECONVERGENT B1 ;  /* 0x0000000000017941 */ /* 0x000fea0003800200 */
.L_x_367:
[----:B------:R-:W-:Y:S04]  /*2660*/  BSSY.RECONVERGENT B1, `(.L_x_369) ;  /* 0x000000c000017945 */ /* 0x000fe80003800200 */
[----:B------:R-:W-:Y:S05]  /*2670*/  @P1 BRA `(.L_x_370) ;  /* 0x0000000000281947 */ /* 0x000fea0003800000 */
[----:B0-----:R-:W0:Y:S01]  /*2680*/  S2R R5, SR_CgaCtaId ;  /* 0x0000000000057919 */ /* 0x001e220000008800 */
[----:B------:R-:W-:Y:S02]  /*2690*/  MOV R4, 0x400 ;  /* 0x0000040000047802 */ /* 0x000fe40000000f00 */
[----:B--234-:R-:W-:-:S04]  /*26a0*/  SHF.R.U32.HI R2, RZ, 0x1, R3 ;  /* 0x00000001ff027819 */ /* 0x01cfc80000011603 */
[----:B------:R-:W-:Y:S02]  /*26b0*/  LOP3.LUT R2, R2, 0x1f0, RZ, 0xc0, !PT ;  /* 0x000001f002027812 */ /* 0x000fe400078ec0ff */
[----:B0-----:R-:W-:Y:S01]  /*26c0*/  LEA R5, R5, R4, 0x18 ;  /* 0x0000000405057211 */ /* 0x001fe200078ec0ff */
[----:B------:R-:W-:-:S04]  /*26d0*/  IMAD.MOV.U32 R4, RZ, RZ, R13 ;  /* 0x000000ffff047224 */ /* 0x000fc800078e000d */
[----:B------:R-:W-:Y:S02]  /*26e0*/  IMAD.IADD R7, R2, 0x1, R5 ;  /* 0x0000000102077824 */ /* 0x000fe400078e0205 */
[----:B------:R-:W-:-:S03]  /*26f0*/  IMAD.MOV.U32 R5, RZ, RZ, R0 ;  /* 0x000000ffff057224 */ /* 0x000fc600078e0000 */
[----:B------:R0:W-:Y:S04]  /*2700*/  STS.U8 [R7+0x8], R12 ;  /* 0x0000080c07007388 */ /* 0x0001e80000000000 */
[----:B------:R0:W-:Y:S02]  /*2710*/  STS.64 [R7+0x10], R4 ;  /* 0x0000100407007388 */ /* 0x0001e40000000a00 */
.L_x_370:
[----:B------:R-:W-:Y:S05]  /*2720*/  BSYNC.RECONVERGENT B1 ;  /* 0x0000000000017941 */ /* 0x000fea0003800200 */
.L_x_369:
[----:B------:R-:W-:Y:S01]  /*2730*/  BAR.SYNC.DEFER_BLOCKING 0x0 ;  /* 0x0000000000007b1d */ /* 0x000fe20000010000 */
[----:B------:R-:W-:-:S13]  /*2740*/  ISETP.NE.AND P1, PT, R3, RZ, PT ;  /* 0x000000ff0300720c */ /* 0x000fda0003f25270 */
[----:B------:R-:W-:Y:S05]  /*2750*/  @P1 BRA `(.L_x_358) ;  /* 0x0000002c00041947 */ /* 0x000fea0003800000 */
[----:B------:R-:W-:Y:S02]  /*2760*/  UISETP.GE.U32.AND UP0, UPT, UR4, 0x21, UPT ;  /* 0x000000210400788c */ /* 0x000fe4000bf06070 */
[----:B------:R-:W-:Y:S02]  /*2770*/  UISETP.GE.U32.AND UP1, UPT, UR4, 0x41, UPT ;  /* 0x000000410400788c */ /* 0x000fe4000bf26070 */
[----:B------:R-:W-:Y:S02]  /*2780*/  UISETP.GE.U32.AND UP2, UPT, UR4, 0x61, UPT ;  /* 0x000000610400788c */ /* 0x000fe4000bf46070 */
[----:B------:R-:W-:Y:S02]  /*2790*/  UISETP.GE.U32.AND UP3, UPT, UR4, 0x81, UPT ;  /* 0x000000810400788c */ /* 0x000fe4000bf66070 */
[----:B------:R-:W-:Y:S02]  /*27a0*/  UISETP.GE.U32.AND UP4, UPT, UR4, 0xa1, UPT ;  /* 0x000000a10400788c */ /* 0x000fe4000bf86070 */
[----:B------:R-:W-:-:S02]  /*27b0*/  UISETP.GE.U32.AND UP5, UPT, UR4, 0xc1, UPT ;  /* 0x000000c10400788c */ /* 0x000fc4000bfa6070 */
[----:B------:R-:W-:Y:S01]  /*27c0*/  UISETP.GE.U32.AND UP6, UPT, UR4, 0xe1, UPT ;  /* 0x000000e10400788c */ /* 0x000fe2000bfc6070 */
[----:B------:R-:W-:Y:S10]  /*27d0*/  BRA.U !UP0, `(.L_x_371) ;  /* 0x00000001083c7547 */ /* 0x000ff4000b800000 */
[----:B------:R-:W5:Y:S01]  /*27e0*/  S2UR UR6, SR_CgaCtaId ;  /* 0x00000000000679c3 */ /* 0x000f620000008800 */
[----:B------:R-:W-:Y:S01]  /*27f0*/  UMOV UR5, 0x400 ;  /* 0x0000040000057882 */ /* 0x000fe20000000000 */
[----:B------:R-:W-:Y:S01]  /*2800*/  LOP3.LUT P3, RZ, R12, 0xff, RZ, 0xc0, !PT ;  /* 0x000000ff0cff7812 */ /* 0x000fe2000786c0ff */
[----:B-----5:R-:W-:-:S09]  /*2810*/  ULEA UR5, UR6, UR5, 0x18 ;  /* 0x0000000506057291 */ /* 0x020fd2000f8ec0ff */
[----:B0-----:R-:W0:Y:S04]  /*2820*/  LDS.U8 R4, [UR5+0x18] ;  /* 0x00001805ff047984 */ /* 0x001e280008000000 */
[----:B--234-:R-:W2:Y:S01]  /*2830*/  LDS.64 R2, [UR5+0x20] ;  /* 0x00002005ff027984 */ /* 0x01cea20008000a00 */
        /* <DEDUP_REMOVED lines=9> */
.L_x_371:
[----:B------:R-:W-:Y:S05]  /*28d0*/  BRA.U !UP1, `(.L_x_372) ;  /* 0x00000001093c7547 */ /* 0x000fea000b800000 */
        /* <DEDUP_REMOVED lines=15> */
.L_x_372:
        /* <DEDUP_REMOVED lines=16> */
.L_x_373:
        /* <DEDUP_REMOVED lines=16> */
.L_x_374:
        /* <DEDUP_REMOVED lines=16> */
.L_x_375:
        /* <DEDUP_REMOVED lines=16> */
.L_x_376:
        /* <DEDUP_REMOVED lines=17> */
.L_x_335:
        /* <DEDUP_REMOVED lines=9> */
[----:B------:R-:W-:Y:S01]  /*2f70*/  UIADD3 UR5, UPT, UPT, UR4, -0x400, URZ ;  /* 0xfffffc0004057890 */ /* 0x000fe2000fffe0ff */
[----:B------:R-:W-:-:S03]  /*2f80*/  IMAD.MOV.U32 R16, RZ, RZ, 0x400 ;  /* 0x00000400ff107424 */ /* 0x000fc600078e00ff */
[----:B------:R-:W-:Y:S01]  /*2f90*/  UISETP.GE.U32.AND UP0, UPT, UR5, 0x400, UPT ;  /* 0x000004000500788c */ /* 0x000fe2000bf06070 */
        /* <DEDUP_REMOVED lines=15> */
[----:B------:R-:W-:Y:S02]  /*3090*/  SEL R13, R13, R10, P0 ;  /* 0x0000000a0d0d7207 */ /* 0x000fe40000000000 */
[----:B------:R-:W-:Y:S01]  /*30a0*/  SEL R0, R4, R7, P0 ;  /* 0x0000000704007207 */ /* 0x000fe20000000000 */
[----:B------:R-:W-:Y:S01]  /*30b0*/  IMAD.X R7, RZ, RZ, R7, P4 ;  /* 0x000000ffff077224 */ /* 0x000fe200020e0607 */
[----:B------:R-:W-:Y:S02]  /*30c0*/  ISETP.LT.U32.AND P1, PT, R8, R13, PT ;  /* 0x0000000d0800720c */ /* 0x000fe40003f21070 */
[----:B------:R-:W-:-:S02]  /*30d0*/  ISETP.LT.OR P0, PT, R5, 0x5, P0 ;  /* 0x000000050500780c */ /* 0x000fc40000701670 */
[CC--:B------:R-:W-:Y:S02]  /*30e0*/  ISETP.LT.AND.EX P1, PT, R7.reuse, R0.reuse, PT, P1 ;  /* 0x000000000700720c */ /* 0x0c0fe40003f21310 */
[----:B------:R-:W-:Y:S02]  /*30f0*/  ISETP.LT.OR P2, PT, R6, 0x5, P0 ;  /* 0x000000050600780c */ /* 0x000fe40000741670 */
[----:B------:R-:W-:Y:S02]  /*3100*/  @!P3 SEL R13, R8, R13, P1 ;  /* 0x0000000d080db207 */ /* 0x000fe40000800000 */
[----:B------:R-:W-:Y:S02]  /*3110*/  @!P3 SEL R0, R7, R0, P1 ;  /* 0x000000000700b207 */ /* 0x000fe40000800000 */
[----:B------:R-:W-:Y:S02]  /*3120*/  SEL R12, RZ, 0x1, !P2 ;  /* 0x00000001ff0c7807 */ /* 0x000fe40005000000 */
[----:B------:R-:W-:-:S02]  /*3130*/  SEL R13, R13, R8, P0 ;  /* 0x000000080d0d7207 */ /* 0x000fc40000000000 */
[----:B------:R-:W-:Y:S01]  /*3140*/  SEL R0, R0, R7, P0 ;  /* 0x0000000700007207 */ /* 0x000fe20000000000 */
[----:B------:R-:W-:Y:S06]  /*3150*/  BRA.U !UP0, `(.L_x_377) ;  /* 0x0000000508007547 */ /* 0x000fec000b800000 */
[----:B------:R-:W-:Y:S01]  /*3160*/  IMAD.MOV.U32 R16, RZ, RZ, 0x400 ;  /* 0x00000400ff107424 */ /* 0x000fe200078e00ff */
[----:B------:R-:W0:Y:S01]  /*3170*/  LDCU UR4, c[0x0][0x3a0] ;  /* 0x00007400ff0477ac */ /* 0x000e220008000800 */
[----:B------:R-:W2:Y:S01]  /*3180*/  LDCU.64 UR6, c[0x0][0x390] ;  /* 0x00007200ff0677ac */ /* 0x000ea20008000a00 */
[----:B------:R-:W-:-:S04]  /*3190*/  NOP ;  /* 0x0000000000007918 */ /* 0x000fc80000000000 */
.L_x_379:
[----:B------:R-:W-:-:S05]  /*31a0*/  IMAD.WIDE.U32 R4, R16, 0x4, R2 ;  /* 0x0000000410047825 */ /* 0x000fca00078e0002 */
[----:B------:R-:W3:Y:S04]  /*31b0*/  LDG.E R9, desc[UR8][R4.64] ;  /* 0x0000000804097981 */ /* 0x000ee8000c1e1900 */
[----:B------:R-:W4:Y:S04]  /*31c0*/  LDG.E R6, desc[UR8][R4.64+0x400] ;  /* 0x0004000804067981 */ /* 0x000f28000c1e1900 */
[----:B------:R-:W5:Y:S04]  /*31d0*/  LDG.E R7, desc[UR8][R4.64+0x800] ;  /* 0x0008000804077981 */ /* 0x000f68000c1e1900 */
[----:B------:R1:W5:Y:S01]  /*31e0*/  LDG.E R8, desc[UR8][R4.64+0xc00] ;  /* 0x000c000804087981 */ /* 0x000362000c1e1900 */
[----:B------:R-:W-:Y:S01]  /*31f0*/  LOP3.LUT P2, RZ, R12, 0xff, RZ, 0xc0, !PT ;  /* 0x000000ff0cff7812 */ /* 0x000fe2000784c0ff */
[----:B------:R-:W-:Y:S01]  /*3200*/  IMAD.MOV.U32 R18, RZ, RZ, R0 ;  /* 0x000000ffff127224 */ /* 0x000fe200078e0000 */
[----:B---3--:R-:W-:-:S02]  /*3210*/  ISETP.GE.AND P3, PT, R9, 0x5, PT ;  /* 0x000000050900780c */ /* 0x008fc40003f66270 */
[----:B--2---:R-:W-:Y:S02]  /*3220*/  IADD3 R9, P1, P4, R15, UR6, R16 ;  /* 0x000000060f097c10 */ /* 0x004fe4000fc3e010 */
[----:B------:R-:W-:Y:S02]  /*3230*/  SEL R0, RZ, 0x1, P3 ;  /* 0x00000001ff007807 */ /* 0x000fe40001800000 */
[C---:B------:R-:W-:Y:S02]  /*3240*/  ISETP.LT.U32.AND P0, PT, R9.reuse, R13, PT ;  /* 0x0000000d0900720c */ /* 0x040fe40003f01070 */
[----:B------:R-:W-:Y:S02]  /*3250*/  IADD3.X R11, PT, PT, RZ, UR7, RZ, P1, P4 ;  /* 0x00000007ff0b7c10 */ /* 0x000fe40008fe84ff */
[----:B------:R-:W-:Y:S02]  /*3260*/  IADD3 R10, P4, PT, R9, 0x100, RZ ;  /* 0x00000100090a7810 */ /* 0x000fe40007f9e0ff */
[----:B------:R-:W-:-:S02]  /*3270*/  ISETP.LT.AND.EX P0, PT, R11, R18, PT, P0 ;  /* 0x000000120b00720c */ /* 0x000fc40003f01300 */
[----:B----4-:R-:W-:Y:S01]  /*3280*/  ISETP.GE.AND P1, PT, R6, 0x5, PT ;  /* 0x000000050600780c */ /* 0x010fe20003f26270 */
[----:B-1----:R-:W-:Y:S01]  /*3290*/  IMAD.X R5, RZ, RZ, R11, P4 ;  /* 0x000000ffff057224 */ /* 0x002fe200020e060b */
[----:B------:R-:W-:Y:S02]  /*32a0*/  @!P3 SEL R13, R9, R13, P0 ;  /* 0x0000000d090db207 */ /* 0x000fe40000000000 */
[----:B------:R-:W-:Y:S02]  /*32b0*/  @P2 SEL R0, R12, 0x1, P3 ;  /* 0x000000010c002807 */ /* 0x000fe40001800000 */
[----:B------:R-:W-:Y:S02]  /*32c0*/  @!P3 SEL R18, R11, R18, P0 ;  /* 0x000000120b12b207 */ /* 0x000fe40000000000 */
[----:B------:R-:W-:Y:S02]  /*32d0*/  SEL R13, R9, R13, !P2 ;  /* 0x0000000d090d7207 */ /* 0x000fe40005000000 */
[----:B------:R-:W-:-:S02]  /*32e0*/  LOP3.LUT P3, RZ, R0, 0xff, RZ, 0xc0, !PT ;  /* 0x000000ff00ff7812 */ /* 0x000fc4000786c0ff */
[----:B------:R-:W-:Y:S02]  /*32f0*/  SEL R4, R11, R18, !P2 ;  /* 0x000000120b047207 */ /* 0x000fe40005000000 */
[CC--:B------:R-:W-:Y:S02]  /*3300*/  ISETP.LT.U32.AND P0, PT, R10.reuse, R13.reuse, PT ;  /* 0x0000000d0a00720c */ /* 0x0c0fe40003f01070 */
[----:B-----5:R-:W-:Y:S02]  /*3310*/  ISETP.GE.AND P2, PT, R7, 0x5, PT ;  /* 0x000000050700780c */ /* 0x020fe40003f46270 */
[----:B------:R-:W-:Y:S02]  /*3320*/  ISETP.LT.AND.EX P0, PT, R5, R4, PT, P0 ;  /* 0x000000040500720c */ /* 0x000fe40003f01300 */
[----:B------:R-:W-:Y:S02]  /*3330*/  SEL R12, RZ, 0x1, P1 ;  /* 0x00000001ff0c7807 */ /* 0x000fe40000800000 */
[----:B------:R-:W-:-:S02]  /*3340*/  @!P1 SEL R13, R10, R13, P0 ;  /* 0x0000000d0a0d9207 */ /* 0x000fc40000000000 */
[----:B------:R-:W-:Y:S02]  /*3350*/  @!P1 SEL R4, R5, R4, P0 ;  /* 0x0000000405049207 */ /* 0x000fe40000000000 */
[----:B------:R-:W-:Y:S02]  /*3360*/  IADD3 R6, P0, PT, R9, 0x200, RZ ;  /* 0x0000020009067810 */ /* 0x000fe40007f1e0ff */
[----:B------:R-:W-:Y:S02]  /*3370*/  SEL R13, R10, R13, !P3 ;  /* 0x0000000d0a0d7207 */ /* 0x000fe40005800000 */
[----:B------:R-:W-:Y:S02]  /*3380*/  @P3 SEL R12, R0, 0x1, P1 ;  /* 0x00000001000c3807 */ /* 0x000fe40000800000 */
[----:B------:R-:W-:Y:S01]  /*3390*/  SEL R0, R5, R4, !P3 ;  /* 0x0000000405007207 */ /* 0x000fe20005800000 */
[----:B------:R-:W-:Y:S01]  /*33a0*/  IMAD.X R5, RZ, RZ, R11, P0 ;  /* 0x000000ffff057224 */ /* 0x000fe200000e060b */
[----:B------:R-:W-:-:S02]  /*33b0*/  ISETP.LT.U32.AND P0, PT, R6, R13, PT ;  /* 0x0000000d0600720c */ /* 0x000fc40003f01070 */
[----:B------:R-:W-:Y:S02]  /*33c0*/  LOP3.LUT P4, RZ, R12, 0xff, RZ, 0xc0, !PT ;  /* 0x000000ff0cff7812 */ /* 0x000fe4000788c0ff */
[CC--:B------:R-:W-:Y:S02]  /*33d0*/  ISETP.LT.AND.EX P0, PT, R5.reuse, R0.reuse, PT, P0 ;  /* 0x000000000500720c */ /* 0x0c0fe40003f01300 */
[----:B------:R-:W-:Y:S02]  /*33e0*/  SEL R7, RZ, 0x1, P2 ;  /* 0x00000001ff077807 */ /* 0x000fe40001000000 */
[C---:B------:R-:W-:Y:S02]  /*33f0*/  @!P2 SEL R13, R6.reuse, R13, P0 ;  /* 0x0000000d060da207 */ /* 0x040fe40000000000 */
[----:B------:R-:W-:Y:S02]  /*3400*/  @!P2 SEL R0, R5, R0, P0 ;  /* 0x000000000500a207 */ /* 0x000fe40000000000 */
[----:B------:R-:W-:-:S02]  /*3410*/  SEL R13, R6, R13, !P4 ;  /* 0x0000000d060d7207 */ /* 0x000fc40006000000 */
[----:B0-----:R-:W-:Y:S02]  /*3420*/  IADD3 R6, PT, PT, -R16, UR4, RZ ;  /* 0x0000000410067c10 */ /* 0x001fe4000fffe1ff */
[----:B------:R-:W-:Y:S02]  /*3430*/  IADD3 R4, P0, PT, R9, 0x300, RZ ;  /* 0x0000030009047810 */ /* 0x000fe40007f1e0ff */
[----:B------:R-:W-:Y:S02]  /*3440*/  ISETP.GE.AND P1, PT, R8, 0x5, PT ;  /* 0x000000050800780c */ /* 0x000fe40003f26270 */
[----:B------:R-:W-:Y:S02]  /*3450*/  @P4 SEL R7, R12, 0x1, P2 ;  /* 0x000000010c074807 */ /* 0x000fe40001000000 */
[----:B------:R-:W-:Y:S02]  /*3460*/  ISETP.GE.U32.AND P3, PT, R6, 0x400, PT ;  /* 0x000004000600780c */ /* 0x000fe40003f66070 */
[----:B------:R-:W-:Y:S01]  /*3470*/  SEL R0, R5, R0, !P4 ;  /* 0x0000000005007207 */ /* 0x000fe20006000000 */
[----:B------:R-:W-:Y:S01]  /*3480*/  IMAD.X R5, RZ, RZ, R11, P0 ;  /* 0x000000ffff057224 */ /* 0x000fe200000e060b */
[----:B------:R-:W-:-:S02]  /*3490*/  LOP3.LUT P2, RZ, R7, 0xff, RZ, 0xc0, !PT ;  /* 0x000000ff07ff7812 */ /* 0x000fc4000784c0ff */
[----:B------:R-:W-:Y:S02]  /*34a0*/  ISETP.LT.U32.AND P0, PT, R4, R13, PT ;  /* 0x0000000d0400720c */ /* 0x000fe40003f01070 */
[----:B------:R-:W-:Y:S02]  /*34b0*/  SEL R12, RZ, 0x1, P1 ;  /* 0x00000001ff0c7807 */ /* 0x000fe40000800000 */
[----:B------:R-:W-:-:S04]  /*34c0*/  ISETP.LT.AND.EX P0, PT, R5, R0, PT, P0 ;  /* 0x000000000500720c */ /* 0x000fc80003f01300 */
[C---:B------:R-:W-:Y:S02]  /*34d0*/  @!P1 SEL R13, R4.reuse, R13, P0 ;  /* 0x0000000d040d9207 */ /* 0x040fe40000000000 */
[----:B------:R-:W-:Y:S02]  /*34e0*/  @!P1 SEL R0, R5, R0, P0 ;  /* 0x0000000005009207 */ /* 0x000fe40000000000 */
[----:B------:R-:W-:Y:S02]  /*34f0*/  @P2 SEL R12, R7, 0x1, P1 ;  /* 0x00000001070c2807 */ /* 0x000fe40000800000 */
[----:B------:R-:W-:Y:S02]  /*3500*/  SEL R13, R4, R13, !P2 ;  /* 0x0000000d040d7207 */ /* 0x000fe40005000000 */
[----:B------:R-:W-:Y:S01]  /*3510*/  SEL R0, R5, R0, !P2 ;  /* 0x0000000005007207 */ /* 0x000fe20005000000 */
[----:B------:R-:W-:Y:S06]  /*3520*/  @!P3 BRA `(.L_x_378) ;  /* 0x000000100050b947 */ /* 0x000fec0003800000 */
[----:B------:R-:W-:-:S05]  /*3530*/  VIADD R16, R16, 0x400 ;  /* 0x0000040010107836 */ /* 0x000fca0000000000 */
[----:B------:R-:W-:-:S13]  /*3540*/  ISETP.GT.U32.AND P0, PT, R16, UR5, PT ;  /* 0x0000000510007c0c */ /* 0x000fda000bf04070 */
[----:B------:R-:W-:Y:S05]  /*3550*/  @!P0 BRA `(.L_x_379) ;  /* 0xfffffffc00108947 */ /* 0x000fea000383ffff */
.L_x_377:
[----:B------:R-:W-:Y:S01]  /*3560*/  IADD3 R2, PT, PT, -R16, UR4, RZ ;  /* 0x0000000410027c10 */ /* 0x000fe2000fffe1ff */
[----:B------:R-:W-:Y:S03]  /*3570*/  BSSY.RECONVERGENT B1, `(.L_x_378) ;  /* 0x000010f000017945 */ /* 0x000fe60003800200 */
[----:B------:R-:W-:-:S04]  /*3580*/  ISETP.GE.AND P0, PT, R15, R2, PT ;  /* 0x000000020f00720c */ /* 0x000fc80003f06270 */
[----:B------:R-:W-:-:S13]  /*3590*/  ISETP.GE.U32.OR P0, PT, R16, UR4, P0 ;  /* 0x0000000410007c0c */ /* 0x000fda0008706470 */
[----:B------:R-:W-:Y:S05]  /*35a0*/  @P0 BRA `(.L_x_380) ;  /* 0x00000010002c0947 */ /* 0x000fea0003800000 */
[----:B------:R-:W-:Y:S01]  /*35b0*/  LOP3.LUT R17, RZ, R15, RZ, 0x33, !PT ;  /* 0x0000000fff117212 */ /* 0x000fe200078e33ff */
[----:B------:R-:W-:Y:S01]  /*35c0*/  BSSY.RECONVERGENT B2, `(.L_x_381) ;  /* 0x000008c000027945 */ /* 0x000fe20003800200 */
[----:B------:R-:W-:Y:S02]  /*35d0*/  IMAD.MOV.U32 R5, RZ, RZ, R15 ;  /* 0x000000ffff057224 */ /* 0x000fe400078e000f */
[----:B------:R-:W-:-:S04]  /*35e0*/  IADD3 R17, PT, PT, -R16, UR4, R17 ;  /* 0x0000000410117c10 */ /* 0x000fc8000fffe111 */
[C---:B------:R-:W-:Y:S02]  /*35f0*/  ISETP.GE.U32.AND P0, PT, R17.reuse, 0x700, PT ;  /* 0x000007001100780c */ /* 0x040fe40003f06070 */
[----:B------:R-:W-:-:S04]  /*3600*/  LEA.HI R18, R17, 0x1, RZ, 0x18 ;  /* 0x0000000111127811 */ /* 0x000fc800078fc0ff */
[----:B------:R-:W-:-:S07]  /*3610*/  LOP3.LUT R30, R18, 0x7, RZ, 0xc0, !PT ;  /* 0x00000007121e7812 */ /* 0x000fce00078ec0ff */
[----:B------:R-:W-:Y:S05]  /*3620*/  @!P0 BRA `(.L_x_382) ;  /* 0x0000000800148947 */ /* 0x000fea0003800000 */
[----:B------:R-:W0:Y:S01]  /*3630*/  LDC.64 R2, c[0x0][0x380] ;  /* 0x0000e000ff027b82 */ /* 0x000e220000000a00 */
[----:B------:R-:W-:Y:S01]  /*3640*/  LOP3.LUT R22, R18, 0x1fffff8, RZ, 0xc0, !PT ;  /* 0x01fffff812167812 */ /* 0x000fe200078ec0ff */
[----:B------:R-:W-:Y:S01]  /*3650*/  BSSY.RECONVERGENT B3, `(.L_x_383) ;  /* 0x0000081000037945 */ /* 0x000fe20003800200 */
[C---:B------:R-:W-:Y:S01]  /*3660*/  LOP3.LUT R20, R15.reuse, 0x400, RZ, 0xfc, !PT ;  /* 0x000004000f147812 */ /* 0x040fe200078efcff */
[----:B------:R-:W-:Y:S02]  /*3670*/  IMAD.IADD R21, R15, 0x1, R16 ;  /* 0x000000010f157824 */ /* 0x000fe400078e0210 */
[----:B------:R-:W-:-:S07]  /*3680*/  IMAD.MOV R22, RZ, RZ, -R22 ;  /* 0x000000ffff167224 */ /* 0x000fce00078e0a16 */
.L_x_384:
[----:B0-----:R-:W-:-:S05]  /*3690*/  IMAD.WIDE.U32 R6, R21, 0x4, R2 ;  /* 0x0000000415067825 */ /* 0x001fca00078e0002 */
[----:B------:R0:W2:Y:S01]  /*36a0*/  LDG.E R23, desc[UR8][R6.64] ;  /* 0x0000000806177981 */ /* 0x0000a2000c1e1900 */
[----:B------:R-:W-:-:S04]  /*36b0*/  VIADD R19, R21, 0x100 ;  /* 0x0000010015137836 */ /* 0x000fc80000000000 */
[----:B------:R-:W-:-:S05]  /*36c0*/  IMAD.WIDE.U32 R8, R19, 0x4, R2 ;  /* 0x0000000413087825 */ /* 0x000fca00078e0002 */
[----:B------:R3:W4:Y:S01]  /*36d0*/  LDG.E R26, desc[UR8][R8.64] ;  /* 0x00000008081a7981 */ /* 0x000722000c1e1900 */
[----:B------:R-:W-:-:S04]  /*36e0*/  VIADD R25, R21, 0x200 ;  /* 0x0000020015197836 */ /* 0x000fc80000000000 */
[----:B------:R-:W-:-:S05]  /*36f0*/  IMAD.WIDE.U32 R10, R25, 0x4, R2 ;  /* 0x00000004190a7825 */ /* 0x000fca00078e0002 */
[----:B------:R5:W4:Y:S01]  /*3700*/  LDG.E R24, desc[UR8][R10.64] ;  /* 0x000000080a187981 */ /* 0x000b22000c1e1900 */
[----:B------:R-:W-:-:S04]  /*3710*/  VIADD R27, R21, 0x300 ;  /* 0x00000300151b7836 */ /* 0x000fc80000000000 */
[----:B------:R-:W-:-:S05]  /*3720*/  IMAD.WIDE.U32 R4, R27, 0x4, R2 ;  /* 0x000000041b047825 */ /* 0x000fca00078e0002 */
[----:B------:R1:W4:Y:S01]  /*3730*/  LDG.E R28, desc[UR8][R4.64] ;  /* 0x00000008041c7981 */ /* 0x000322000c1e1900 */
[----:B------:R-:W-:-:S04]  /*3740*/  VIADD R29, R21, 0x400 ;  /* 0x00000400151d7836 */ /* 0x000fc80000000000 */
[----:B0-----:R-:W-:-:S06]  /*3750*/  IMAD.WIDE.U32 R6, R29, 0x4, R2 ;  /* 0x000000041d067825 */ /* 0x001fcc00078e0002 */
[----:B------:R-:W4:Y:S01]  /*3760*/  LDG.E R6, desc[UR8][R6.64] ;  /* 0x0000000806067981 */ /* 0x000f22000c1e1900 */
[----:B------:R-:W-:-:S04]  /*3770*/  VIADD R35, R21, 0x500 ;  /* 0x0000050015237836 */ /* 0x000fc80000000000 */
[----:B---3--:R-:W-:-:S06]  /*3780*/  IMAD.WIDE.U32 R8, R35, 0x4, R2 ;  /* 0x0000000423087825 */ /* 0x008fcc00078e0002 */
[----:B------:R0:W3:Y:S01]  /*3790*/  LDG.E R8, desc[UR8][R8.64] ;  /* 0x0000000808087981 */ /* 0x0000e2000c1e1900 */
[----:B------:R-:W-:-:S04]  /*37a0*/  VIADD R33, R21, 0x600 ;  /* 0x0000060015217836 */ /* 0x000fc80000000000 */
[----:B-----5:R-:W-:-:S06]  /*37b0*/  IMAD.WIDE.U32 R10, R33, 0x4, R2 ;  /* 0x00000004210a7825 */ /* 0x020fcc00078e0002 */
[----:B------:R-:W5:Y:S01]  /*37c0*/  LDG.E R10, desc[UR8][R10.64] ;  /* 0x000000080a0a7981 */ /* 0x000f62000c1e1900 */
[----:B------:R-:W-:-:S04]  /*37d0*/  VIADD R31, R21, 0x700 ;  /* 0x00000700151f7836 */ /* 0x000fc80000000000 */
[----:B-1----:R-:W-:-:S06]  /*37e0*/  IMAD.WIDE.U32 R4, R31, 0x4, R2 ;  /* 0x000000041f047825 */ /* 0x002fcc00078e0002 */
[----:B------:R1:W5:Y:S01]  /*37f0*/  LDG.E R4, desc[UR8][R4.64] ;  /* 0x0000000804047981 */ /* 0x000362000c1e1900 */
[----:B------:R-:W-:Y:S01]  /*3800*/  IMAD.MOV.U32 R32, RZ, RZ, R13 ;  /* 0x000000ffff207224 */ /* 0x000fe200078e000d */
[----:B------:R-:W-:Y:S01]  /*3810*/  IADD3 R13, P3, PT, R21, UR6, RZ ;  /* 0x00000006150d7c10 */ /* 0x000fe2000ff7e0ff */
[----:B------:R-:W-:Y:S01]  /*3820*/  VIADD R22, R22, 0x8 ;  /* 0x0000000816167836 */ /* 0x000fe20000000000 */
[----:B------:R-:W-:Y:S01]  /*3830*/  LOP3.LUT P1, RZ, R12, 0xff, RZ, 0xc0, !PT ;  /* 0x000000ff0cff7812 */ /* 0x000fe2000782c0ff */
[----:B------:R-:W-:Y:S01]  /*3840*/  VIADD R20, R20, 0x800 ;  /* 0x0000080014147836 */ /* 0x000fe20000000000 */
[----:B------:R-:W-:Y:S01]  /*3850*/  ISETP.LT.U32.AND P0, PT, R13, R32, PT ;  /* 0x000000200d00720c */ /* 0x000fe20003f01070 */
[----:B0-----:R-:W-:Y:S02]  /*3860*/  IMAD.X R9, RZ, RZ, UR7, P3 ;  /* 0x00000007ff097e24 */ /* 0x001fe400098e06ff */
[----:B------:R-:W-:-:S03]  /*3870*/  VIADD R21, R21, 0x800 ;  /* 0x0000080015157836 */ /* 0x000fc60000000000 */
[----:B------:R-:W-:Y:S02]  /*3880*/  ISETP.LT.AND.EX P0, PT, R9, R0, PT, P0 ;  /* 0x000000000900720c */ /* 0x000fe40003f01300 */
[----:B--2---:R-:W-:-:S04]  /*3890*/  ISETP.GE.AND P2, PT, R23, 0x5, PT ;  /* 0x000000051700780c */ /* 0x004fc80003f46270 */
[----:B------:R-:W-:Y:S02]  /*38a0*/  SEL R7, RZ, 0x1, P2 ;  /* 0x00000001ff077807 */ /* 0x000fe40001000000 */
[----:B------:R-:W-:Y:S02]  /*38b0*/  @P1 SEL R7, R12, 0x1, P2 ;  /* 0x000000010c071807 */ /* 0x000fe40001000000 */
[----:B----4-:R-:W-:Y:S02]  /*38c0*/  ISETP.GE.AND P4, PT, R26, 0x5, PT ;  /* 0x000000051a00780c */ /* 0x010fe40003f86270 */
[----:B------:R-:W-:-:S03]  /*38d0*/  LOP3.LUT P3, RZ, R7, 0xff, RZ, 0xc0, !PT ;  /* 0x000000ff07ff7812 */ /* 0x000fc6000786c0ff */
[----:B------:R-:W-:Y:S02]  /*38e0*/  @!P2 SEL R32, R13, R32, P0 ;  /* 0x000000200d20a207 */ /* 0x000fe40000000000 */
[----:B------:R-:W-:Y:S02]  /*38f0*/  @!P2 SEL R0, R9, R0, P0 ;  /* 0x000000000900a207 */ /* 0x000fe40000000000 */
[----:B-1----:R-:W-:Y:S02]  /*3900*/  IADD3 R5, P0, PT, R19, UR6, RZ ;  /* 0x0000000613057c10 */ /* 0x002fe4000ff1e0ff */
[----:B------:R-:W-:Y:S02]  /*3910*/  SEL R26, R13, R32, !P1 ;  /* 0x000000200d1a7207 */ /* 0x000fe40004800000 */
[----:B------:R-:W-:Y:S01]  /*3920*/  SEL R9, R9, R0, !P1 ;  /* 0x0000000009097207 */ /* 0x000fe20004800000 */
[----:B------:R-:W-:Y:S01]  /*3930*/  IMAD.X R12, RZ, RZ, UR7, P0 ;  /* 0x00000007ff0c7e24 */ /* 0x000fe200080e06ff */
[----:B------:R-:W-:-:S02]  /*3940*/  ISETP.LT.U32.AND P0, PT, R5, R26, PT ;  /* 0x0000001a0500720c */ /* 0x000fc40003f01070 */
[----:B------:R-:W-:Y:S02]  /*3950*/  SEL R11, RZ, 0x1, P4 ;  /* 0x00000001ff0b7807 */ /* 0x000fe40002000000 */
[CC--:B------:R-:W-:Y:S02]  /*3960*/  ISETP.LT.AND.EX P0, PT, R12.reuse, R9.reuse, PT, P0 ;  /* 0x000000090c00720c */ /* 0x0c0fe40003f01300 */
[----:B------:R-:W-:Y:S02]  /*3970*/  @P3 SEL R11, R7, 0x1, P4 ;  /* 0x00000001070b3807 */ /* 0x000fe40002000000 */
[----:B------:R-:W-:Y:S02]  /*3980*/  @!P4 SEL R26, R5, R26, P0 ;  /* 0x0000001a051ac207 */ /* 0x000fe40000000000 */
[----:B------:R-:W-:Y:S02]  /*3990*/  @!P4 SEL R9, R12, R9, P0 ;  /* 0x000000090c09c207 */ /* 0x000fe40000000000 */
[----:B------:R-:W-:-:S02]  /*39a0*/  IADD3 R0, P0, PT, R25, UR6, RZ ;  /* 0x0000000619007c10 */ /* 0x000fc4000ff1e0ff */
[----:B------:R-:W-:Y:S02]  /*39b0*/  ISETP.GE.AND P2, PT, R24, 0x5, PT ;  /* 0x000000051800780c */ /* 0x000fe40003f46270 */
[----:B------:R-:W-:Y:S01]  /*39c0*/  SEL R5, R5, R26, !P3 ;  /* 0x0000001a05057207 */ /* 0x000fe20005800000 */
[----:B------:R-:W-:Y:S01]  /*39d0*/  IMAD.X R7, RZ, RZ, UR7, P0 ;  /* 0x00000007ff077e24 */ /* 0x000fe200080e06ff */
[----:B------:R-:W-:Y:S02]  /*39e0*/  LOP3.LUT P1, RZ, R11, 0xff, RZ, 0xc0, !PT ;  /* 0x000000ff0bff7812 */ /* 0x000fe4000782c0ff */
[----:B------:R-:W-:Y:S02]  /*39f0*/  SEL R12, R12, R9, !P3 ;  /* 0x000000090c0c7207 */ /* 0x000fe40005800000 */
[----:B------:R-:W-:Y:S02]  /*3a00*/  ISETP.LT.U32.AND P0, PT, R0, R5, PT ;  /* 0x000000050000720c */ /* 0x000fe40003f01070 */
[----:B------:R-:W-:-:S02]  /*3a10*/  SEL R13, RZ, 0x1, P2 ;  /* 0x00000001ff0d7807 */ /* 0x000fc40001000000 */
[CC--:B------:R-:W-:Y:S02]  /*3a20*/  ISETP.LT.AND.EX P0, PT, R7.reuse, R12.reuse, PT, P0 ;  /* 0x0000000c0700720c */ /* 0x0c0fe40003f01300 */
[----:B------:R-:W-:Y:S02]  /*3a30*/  ISETP.GE.AND P4, PT, R6, 0x5, PT ;  /* 0x000000050600780c */ /* 0x000fe40003f86270 */
[----:B------:R-:W-:Y:S02]  /*3a40*/  @!P2 SEL R5, R0, R5, P0 ;  /* 0x000000050005a207 */ /* 0x000fe40000000000 */
[----:B------:R-:W-:Y:S02]  /*3a50*/  @!P2 SEL R12, R7, R12, P0 ;  /* 0x0000000c070ca207 */ /* 0x000fe40000000000 */
[----:B------:R-:W-:Y:S02]  /*3a60*/  @P1 SEL R13, R11, 0x1, P2 ;  /* 0x000000010b0d1807 */ /* 0x000fe40001000000 */
[----:B------:R-:W-:-:S02]  /*3a70*/  IADD3 R27, P0, PT, R27, UR6, RZ ;  /* 0x000000061b1b7c10 */ /* 0x000fc4000ff1e0ff */
[----:B------:R-:W-:Y:S02]  /*3a80*/  ISETP.GE.AND P2, PT, R28, 0x5, PT ;  /* 0x000000051c00780c */ /* 0x000fe40003f46270 */
[----:B------:R-:W-:Y:S02]  /*3a90*/  SEL R0, R0, R5, !P1 ;  /* 0x0000000500007207 */ /* 0x000fe40004800000 */
[----:B------:R-:W-:Y:S01]  /*3aa0*/  SEL R7, R7, R12, !P1 ;  /* 0x0000000c07077207 */ /* 0x000fe20004800000 */
[----:B------:R-:W-:Y:S01]  /*3ab0*/  IMAD.X R12, RZ, RZ, UR7, P0 ;  /* 0x00000007ff0c7e24 */ /* 0x000fe200080e06ff */
[----:B------:R-:W-:Y:S02]  /*3ac0*/  ISETP.LT.U32.AND P0, PT, R27, R0, PT ;  /* 0x000000001b00720c */ /* 0x000fe40003f01070 */
[----:B------:R-:W-:Y:S02]  /*3ad0*/  LOP3.LUT P3, RZ, R13, 0xff, RZ, 0xc0, !PT ;  /* 0x000000ff0dff7812 */ /* 0x000fe4000786c0ff */
[----:B------:R-:W-:-:S02]  /*3ae0*/  ISETP.LT.AND.EX P0, PT, R12, R7, PT, P0 ;  /* 0x000000070c00720c */ /* 0x000fc40003f01300 */
[----:B------:R-:W-:Y:S02]  /*3af0*/  SEL R9, RZ, 0x1, P2 ;  /* 0x00000001ff097807 */ /* 0x000fe40001000000 */
[----:B------:R-:W-:Y:S02]  /*3b00*/  @!P2 SEL R0, R27, R0, P0 ;  /* 0x000000001b00a207 */ /* 0x000fe40000000000 */
[C---:B------:R-:W-:Y:S02]  /*3b10*/  @!P2 SEL R7, R12.reuse, R7, P0 ;  /* 0x000000070c07a207 */ /* 0x040fe40000000000 */
[----:B------:R-:W-:Y:S02]  /*3b20*/  IADD3 R5, P0, PT, R29, UR6, RZ ;  /* 0x000000061d057c10 */ /* 0x000fe4000ff1e0ff */
[----:B------:R-:W-:Y:S02]  /*3b30*/  SEL R6, R27, R0, !P3 ;  /* 0x000000001b067207 */ /* 0x000fe40005800000 */
[----:B------:R-:W-:Y:S01]  /*3b40*/  SEL R12, R12, R7, !P3 ;  /* 0x000000070c0c7207 */ /* 0x000fe20005800000 */
[----:B------:R-:W-:Y:S01]  /*3b50*/  IMAD.X R7, RZ, RZ, UR7, P0 ;  /* 0x00000007ff077e24 */ /* 0x000fe200080e06ff */
[----:B------:R-:W-:-:S02]  /*3b60*/  ISETP.LT.U32.AND P0, PT, R5, R6, PT ;  /* 0x000000060500720c */ /* 0x000fc40003f01070 */
[----:B------:R-:W-:Y:S02]  /*3b70*/  @P3 SEL R9, R13, 0x1, P2 ;  /* 0x000000010d093807 */ /* 0x000fe40001000000 */
[----:B------:R-:W-:Y:S02]  /*3b80*/  ISETP.LT.AND.EX P0, PT, R7, R12, PT, P0 ;  /* 0x0000000c0700720c */ /* 0x000fe40003f01300 */
[----:B------:R-:W-:Y:S02]  /*3b90*/  LOP3.LUT P1, RZ, R9, 0xff, RZ, 0xc0, !PT ;  /* 0x000000ff09ff7812 */ /* 0x000fe4000782c0ff */
[----:B------:R-:W-:Y:S02]  /*3ba0*/  @!P4 SEL R6, R5, R6, P0 ;  /* 0x000000060506c207 */ /* 0x000fe40000000000 */
[----:B------:R-:W-:Y:S02]  /*3bb0*/  @!P4 SEL R12, R7, R12, P0 ;  /* 0x0000000c070cc207 */ /* 0x000fe40000000000 */
[----:B------:R-:W-:-:S02]  /*3bc0*/  IADD3 R0, P0, PT, R35, UR6, RZ ;  /* 0x0000000623007c10 */ /* 0x000fc4000ff1e0ff */
[----:B---3--:R-:W-:Y:S02]  /*3bd0*/  ISETP.GE.AND P3, PT, R8, 0x5, PT ;  /* 0x000000050800780c */ /* 0x008fe40003f66270 */
[----:B------:R-:W-:Y:S01]  /*3be0*/  SEL R5, R5, R6, !P1 ;  /* 0x0000000605057207 */ /* 0x000fe20004800000 */
[----:B------:R-:W-:Y:S01]  /*3bf0*/  IMAD.X R6, RZ, RZ, UR7, P0 ;  /* 0x00000007ff067e24 */ /* 0x000fe200080e06ff */
[----:B------:R-:W-:Y:S02]  /*3c00*/  SEL R7, R7, R12, !P1 ;  /* 0x0000000c07077207 */ /* 0x000fe40004800000 */
[----:B------:R-:W-:Y:S02]  /*3c10*/  ISETP.LT.U32.AND P0, PT, R0, R5, PT ;  /* 0x000000050000720c */ /* 0x000fe40003f01070 */
[----:B------:R-:W-:Y:S02]  /*3c20*/  SEL R11, RZ, 0x1, P4 ;  /* 0x00000001ff0b7807 */ /* 0x000fe40002000000 */
[----:B------:R-:W-:-:S02]  /*3c30*/  @P1 SEL R11, R9, 0x1, P4 ;  /* 0x00000001090b1807 */ /* 0x000fc40002000000 */
[----:B------:R-:W-:Y:S02]  /*3c40*/  ISETP.LT.AND.EX P0, PT, R6, R7, PT, P0 ;  /* 0x000000070600720c */ /* 0x000fe40003f01300 */
[----:B------:R-:W-:Y:S02]  /*3c50*/  LOP3.LUT P2, RZ, R11, 0xff, RZ, 0xc0, !PT ;  /* 0x000000ff0bff7812 */ /* 0x000fe4000784c0ff */
[----:B------:R-:W-:Y:S02]  /*3c60*/  @!P3 SEL R5, R0, R5, P0 ;  /* 0x000000050005b207 */ /* 0x000fe40000000000 */
[----:B------:R-:W-:Y:S02]  /*3c70*/  @!P3 SEL R7, R6, R7, P0 ;  /* 0x000000070607b207 */ /* 0x000fe40000000000 */
[----:B------:R-:W-:Y:S02]  /*3c80*/  IADD3 R33, P0, PT, R33, UR6, RZ ;  /* 0x0000000621217c10 */ /* 0x000fe4000ff1e0ff */
[----:B-----5:R-:W-:-:S02]  /*3c90*/  ISETP.GE.AND P4, PT, R10, 0x5, PT ;  /* 0x000000050a00780c */ /* 0x020fc40003f86270 */
[----:B------:R-:W-:Y:S01]  /*3ca0*/  SEL R0, R0, R5, !P2 ;  /* 0x0000000500007207 */ /* 0x000fe20005000000 */
        /* <DEDUP_REMOVED lines=28> */
.L_x_383:
[----:B------:R-:W-:-:S07]  /*3e70*/  VIADD R5, R20, 0xfffffc00 ;  /* 0xfffffc0014057836 */ /* 0x000fce0000000000 */
.L_x_382:
[----:B------:R-:W-:Y:S05]  /*3e80*/  BSYNC.RECONVERGENT B2 ;  /* 0x0000000000027941 */ /* 0x000fea0003800200 */
.L_x_381:
        /* <DEDUP_REMOVED lines=15> */
[----:B------:R-:W4:Y:S01]  /*3f80*/  LDG.E R10, desc[UR8][R10.64] ;  /* 0x000000080a0a7981 */ /* 0x000f22000c1e1900 */
[----:B------:R-:W-:-:S04]  /*3f90*/  VIADD R25, R19, 0x300 ;  /* 0x0000030013197836 */ /* 0x000fc80000000000 */
[----:B------:R-:W-:-:S06]  /*3fa0*/  IMAD.WIDE.U32 R2, R25, 0x4, R2 ;  /* 0x0000000419027825 */ /* 0x000fcc00078e0002 */
[----:B------:R0:W5:Y:S01]  /*3fb0*/  LDG.E R2, desc[UR8][R2.64] ;  /* 0x0000000802027981 */ /* 0x000162000c1e1900 */
[----:B------:R-:W-:Y:S01]  /*3fc0*/  LOP3.LUT P5, RZ, R12, 0xff, RZ, 0xc0, !PT ;  /* 0x000000ff0cff7812 */ /* 0x000fe200078ac0ff */
[----:B------:R-:W-:Y:S01]  /*3fd0*/  VIADD R5, R5, 0x400 ;  /* 0x0000040005057836 */ /* 0x000fe20000000000 */
[----:B--2---:R-:W-:Y:S02]  /*3fe0*/  ISETP.GE.AND P4, PT, R6, 0x5, PT ;  /* 0x000000050600780c */ /* 0x004fe40003f86270 */
[----:B------:R-:W-:Y:S02]  /*3ff0*/  IADD3 R6, P2, PT, R19, UR6, RZ ;  /* 0x0000000613067c10 */ /* 0x000fe4000ff5e0ff */
[----:B------:R-:W-:Y:S02]  /*4000*/  SEL R4, RZ, 0x1, P4 ;  /* 0x00000001ff047807 */ /* 0x000fe40002000000 */
[----:B------:R-:W-:Y:S01]  /*4010*/  ISETP.LT.U32.AND P0, PT, R6, R13, PT ;  /* 0x0000000d0600720c */ /* 0x000fe20003f01070 */
[----:B------:R-:W-:-:S04]  /*4020*/  IMAD.X R7, RZ, RZ, UR7, P2 ;  /* 0x00000007ff077e24 */ /* 0x000fc800090e06ff */
[----:B------:R-:W-:Y:S02]  /*4030*/  @P5 SEL R4, R12, 0x1, P4 ;  /* 0x000000010c045807 */ /* 0x000fe40002000000 */
[----:B---3--:R-:W-:Y:S02]  /*4040*/  ISETP.GE.AND P2, PT, R8, 0x5, PT ;  /* 0x000000050800780c */ /* 0x008fe40003f46270 */
[CC--:B------:R-:W-:Y:S02]  /*4050*/  ISETP.LT.AND.EX P0, PT, R7.reuse, R0.reuse, PT, P0 ;  /* 0x000000000700720c */ /* 0x0c0fe40003f01300 */
[----:B------:R-:W-:Y:S02]  /*4060*/  LOP3.LUT P3, RZ, R4, 0xff, RZ, 0xc0, !PT ;  /* 0x000000ff04ff7812 */ /* 0x000fe4000786c0ff */
[----:B------:R-:W-:Y:S02]  /*4070*/  @!P4 SEL R13, R6, R13, P0 ;  /* 0x0000000d060dc207 */ /* 0x000fe40000000000 */
[----:B------:R-:W-:-:S02]  /*4080*/  @!P4 SEL R0, R7, R0, P0 ;  /* 0x000000000700c207 */ /* 0x000fc40000000000 */
[----:B------:R-:W-:Y:S02]  /*4090*/  IADD3 R21, P0, PT, R21, UR6, RZ ;  /* 0x0000000615157c10 */ /* 0x000fe4000ff1e0ff */
[----:B------:R-:W-:Y:S02]  /*40a0*/  SEL R6, R6, R13, !P5 ;  /* 0x0000000d06067207 */ /* 0x000fe40006800000 */
[----:B------:R-:W-:Y:S01]  /*40b0*/  SEL R8, R7, R0, !P5 ;  /* 0x0000000007087207 */ /* 0x000fe20006800000 */
[----:B0-----:R-:W-:Y:S01]  /*40c0*/  IMAD.X R3, RZ, RZ, UR7, P0 ;  /* 0x00000007ff037e24 */ /* 0x001fe200080e06ff */
[----:B------:R-:W-:Y:S02]  /*40d0*/  ISETP.LT.U32.AND P0, PT, R21, R6, PT ;  /* 0x000000061500720c */ /* 0x000fe40003f01070 */
[----:B------:R-:W-:Y:S02]  /*40e0*/  SEL R7, RZ, 0x1, P2 ;  /* 0x00000001ff077807 */ /* 0x000fe40001000000 */
[----:B------:R-:W-:-:S02]  /*40f0*/  ISETP.LT.AND.EX P0, PT, R3, R8, PT, P0 ;  /* 0x000000080300720c */ /* 0x000fc40003f01300 */
[----:B------:R-:W-:Y:S02]  /*4100*/  @P3 SEL R7, R4, 0x1, P2 ;  /* 0x0000000104073807 */ /* 0x000fe40001000000 */
[----:B------:R-:W-:Y:S02]  /*4110*/  @!P2 SEL R6, R21, R6, P0 ;  /* 0x000000061506a207 */ /* 0x000fe40000000000 */
[----:B------:R-:W-:Y:S02]  /*4120*/  @!P2 SEL R8, R3, R8, P0 ;  /* 0x000000080308a207 */ /* 0x000fe40000000000 */
[----:B------:R-:W-:Y:S02]  /*4130*/  IADD3 R23, P0, PT, R23, UR6, RZ ;  /* 0x0000000617177c10 */ /* 0x000fe4000ff1e0ff */
[----:B----4-:R-:W-:Y:S02]  /*4140*/  ISETP.GE.AND P4, PT, R10, 0x5, PT ;  /* 0x000000050a00780c */ /* 0x010fe40003f86270 */
[----:B------:R-:W-:-:S02]  /*4150*/  SEL R0, R21, R6, !P3 ;  /* 0x0000000615007207 */ /* 0x000fc40005800000 */
[----:B------:R-:W-:Y:S02]  /*4160*/  LOP3.LUT P2, RZ, R7, 0xff, RZ, 0xc0, !PT ;  /* 0x000000ff07ff7812 */ /* 0x000fe4000784c0ff */
[----:B------:R-:W-:Y:S01]  /*4170*/  SEL R4, R3, R8, !P3 ;  /* 0x0000000803047207 */ /* 0x000fe20005800000 */
[----:B------:R-:W-:Y:S01]  /*4180*/  IMAD.X R3, RZ, RZ, UR7, P0 ;  /* 0x00000007ff037e24 */ /* 0x000fe200080e06ff */
        /* <DEDUP_REMOVED lines=20> */
.L_x_386:
[----:B------:R-:W-:Y:S05]  /*42d0*/  BSYNC.RECONVERGENT B2 ;  /* 0x0000000000027941 */ /* 0x000fea0003800200 */
.L_x_385:
        /* <DEDUP_REMOVED lines=23> */
[C---:B------:R-:W-:Y:S02]  /*4450*/  @!P4 SEL R13, R4.reuse, R13, P0 ;  /* 0x0000000d040dc207 */ /* 0x040fe40000000000 */
[----:B------:R-:W-:Y:S02]  /*4460*/  @!P4 SEL R0, R9, R0, P0 ;  /* 0x000000000900c207 */ /* 0x000fe40000000000 */
[----:B------:R-:W-:Y:S02]  /*4470*/  IADD3 R2, P0, PT, R11, UR6, RZ ;  /* 0x000000060b027c10 */ /* 0x000fe4000ff1e0ff */
[----:B------:R-:W-:Y:S02]  /*4480*/  SEL R13, R4, R13, !P2 ;  /* 0x0000000d040d7207 */ /* 0x000fe40005000000 */
[----:B------:R-:W-:Y:S01]  /*4490*/  SEL R0, R9, R0, !P2 ;  /* 0x0000000009007207 */ /* 0x000fe20005000000 */
[----:B------:R-:W-:Y:S01]  /*44a0*/  IMAD.X R3, RZ, RZ, UR7, P0 ;  /* 0x00000007ff037e24 */ /* 0x000fe200080e06ff */
[----:B------:R-:W-:-:S02]  /*44b0*/  LOP3.LUT P2, RZ, R8, 0xff, RZ, 0xc0, !PT ;  /* 0x000000ff08ff7812 */ /* 0x000fc4000784c0ff */
[----:B------:R-:W-:-:S04]  /*44c0*/  ISETP.LT.U32.AND P0, PT, R2, R13, PT ;  /* 0x0000000d0200720c */ /* 0x000fc80003f01070 */
[----:B------:R-:W-:-:S04]  /*44d0*/  ISETP.LT.AND.EX P0, PT, R3, R0, PT, P0 ;  /* 0x000000000300720c */ /* 0x000fc80003f01300 */
[----:B------:R-:W-:Y:S02]  /*44e0*/  @!P3 SEL R13, R2, R13, P0 ;  /* 0x0000000d020db207 */ /* 0x000fe40000000000 */
[C---:B------:R-:W-:Y:S02]  /*44f0*/  @!P3 SEL R0, R3.reuse, R0, P0 ;  /* 0x000000000300b207 */ /* 0x040fe40000000000 */
[----:B------:R-:W-:Y:S02]  /*4500*/  @P2 SEL R12, R8, 0x1, P3 ;  /* 0x00000001080c2807 */ /* 0x000fe40001800000 */
[----:B------:R-:W-:Y:S02]  /*4510*/  SEL R13, R2, R13, !P2 ;  /* 0x0000000d020d7207 */ /* 0x000fe40005000000 */
[----:B------:R-:W-:-:S07]  /*4520*/  SEL R0, R3, R0, !P2 ;  /* 0x0000000003007207 */ /* 0x000fce0005000000 */
.L_x_388:
[----:B------:R-:W-:Y:S05]  /*4530*/  BSYNC.RECONVERGENT B2 ;  /* 0x0000000000027941 */ /* 0x000fea0003800200 */
.L_x_387:
[----:B------:R-:W-:Y:S05]  /*4540*/  @P1 BRA `(.L_x_380) ;  /* 0x0000000000441947 */ /* 0x000fea0003800000 */
[----:B------:R-:W0:Y:S01]  /*4550*/  LDC.64 R2, c[0x0][0x380] ;  /* 0x0000e000ff027b82 */ /* 0x000e220000000a00 */
[----:B------:R-:W-:-:S04]  /*4560*/  IMAD.IADD R5, R5, 0x1, R16 ;  /* 0x0000000105057824 */ /* 0x000fc800078e0210 */
[----:B0-----:R-:W-:-:S06]  /*4570*/  IMAD.WIDE.U32 R2, R5, 0x4, R2 ;  /* 0x0000000405027825 */ /* 0x001fcc00078e0002 */
[----:B------:R-:W2:Y:S01]  /*4580*/  LDG.E R2, desc[UR8][R2.64] ;  /* 0x0000000802027981 */ /* 0x000ea2000c1e1900 */
[----:B------:R-:W-:Y:S02]  /*4590*/  IADD3 R6, P2, PT, R5, UR6, RZ ;  /* 0x0000000605067c10 */ /* 0x000fe4000ff5e0ff */
[----:B------:R-:W-:Y:S02]  /*45a0*/  LOP3.LUT P3, RZ, R12, 0xff, RZ, 0xc0, !PT ;  /* 0x000000ff0cff7812 */ /* 0x000fe4000786c0ff */
[----:B------:R-:W-:Y:S01]  /*45b0*/  ISETP.LT.U32.AND P0, PT, R6, R13, PT ;  /* 0x0000000d0600720c */ /* 0x000fe20003f01070 */
[----:B------:R-:W-:-:S05]  /*45c0*/  IMAD.X R5, RZ, RZ, UR7, P2 ;  /* 0x00000007ff057e24 */ /* 0x000fca00090e06ff */
        /* <DEDUP_REMOVED lines=9> */
.L_x_380:
[----:B------:R-:W-:Y:S05]  /*4660*/  BSYNC.RECONVERGENT B1 ;  /* 0x0000000000017941 */ /* 0x000fea0003800200 */
.L_x_378:
        /* <DEDUP_REMOVED lines=24> */
.L_x_390:
[----:B------:R-:W-:Y:S05]  /*47f0*/  BSYNC.RECONVERGENT B1 ;  /* 0x0000000000017941 */ /* 0x000fea0003800200 */
.L_x_389:
        /* <DEDUP_REMOVED lines=23> */
.L_x_392:
[----:B------:R-:W-:Y:S05]  /*4970*/  BSYNC.RECONVERGENT B1 ;  /* 0x0000000000017941 */ /* 0x000fea0003800200 */
.L_x_391:
        /* <DEDUP_REMOVED lines=20> */
.L_x_394:
[----:B------:R-:W-:Y:S05]  /*4ac0*/  BSYNC.RECONVERGENT B1 ;  /* 0x0000000000017941 */ /* 0x000fea0003800200 */
.L_x_393:
        /* <DEDUP_REMOVED lines=20> */
.L_x_396:
[----:B------:R-:W-:Y:S05]  /*4c10*/  BSYNC.RECONVERGENT B1 ;  /* 0x0000000000017941 */ /* 0x000fea0003800200 */
.L_x_395:
        /* <DEDUP_REMOVED lines=20> */
.L_x_398:
[----:B------:R-:W-:Y:S05]  /*4d60*/  BSYNC.RECONVERGENT B1 ;  /* 0x0000000000017941 */ /* 0x000fea0003800200 */
.L_x_397:
[----:B------:R-:W-:Y:S04]  /*4d70*/  BSSY.RECONVERGENT B1, `(.L_x_399) ;  /* 0x000000c000017945 */ /* 0x000fe80003800200 */
[----:B------:R-:W-:Y:S05]  /*4d80*/  @P1 BRA `(.L_x_400) ;  /* 0x0000000000281947 */ /* 0x000fea0003800000 */
[----:B----4-:R-:W4:Y:S01]  /*4d90*/  S2R R4, SR_CgaCtaId ;  /* 0x0000000000047919 */ /* 0x010f220000008800 */
[----:B0-----:R-:W-:Y:S02]  /*4da0*/  MOV R3, 0x400 ;  /* 0x0000040000037802 */ /* 0x001fe40000000f00 */
[----:B------:R-:W-:-:S04]  /*4db0*/  SHF.R.U32.HI R2, RZ, 0x1, R15 ;  /* 0x00000001ff027819 */ /* 0x000fc8000001160f */
[----:B------:R-:W-:Y:S02]  /*4dc0*/  LOP3.LUT R2, R2, 0x1f0, RZ, 0xc0, !PT ;  /* 0x000001f002027812 */ /* 0x000fe400078ec0ff */
[----:B----4-:R-:W-:-:S05]  /*4dd0*/  LEA R3, R4, R3, 0x18 ;  /* 0x0000000304037211 */ /* 0x010fca00078ec0ff */
[----:B--2---:R-:W-:Y:S02]  /*4de0*/  IMAD.IADD R5, R2, 0x1, R3 ;  /* 0x0000000102057824 */ /* 0x004fe400078e0203 */
[----:B------:R-:W-:Y:S02]  /*4df0*/  IMAD.MOV.U32 R2, RZ, RZ, R13 ;  /* 0x000000ffff027224 */ /* 0x000fe400078e000d */
[----:B------:R-:W-:Y:S01]  /*4e00*/  IMAD.MOV.U32 R3, RZ, RZ, R0 ;  /* 0x000000ffff037224 */ /* 0x000fe200078e0000 */
[----:B------:R0:W-:Y:S04]  /*4e10*/  STS.U8 [R5+0x8], R12 ;  /* 0x0000080c05007388 */ /* 0x0001e80000000000 */
[----:B------:R0:W-:Y:S02]  /*4e20*/  STS.64 [R5+0x10], R2 ;  /* 0x0000100205007388 */ /* 0x0001e40000000a00 */
.L_x_400:
[----:B------:R-:W-:Y:S05]  /*4e30*/  BSYNC.RECONVERGENT B1 ;  /* 0x0000000000017941 */ /* 0x000fea0003800200 */
.L_x_399:
        /* <DEDUP_REMOVED lines=8> */
[----:B0-2-4-:R-:W0:Y:S04]  /*4ec0*/  LDS.64 R4, [UR5+0x20] ;  /* 0x00002005ff047984 */ /* 0x015e280008000a00 */
[----:B------:R-:W2:Y:S04]  /*4ed0*/  LDS.U8 R15, [UR5+0x28] ;  /* 0x00002805ff0f7984 */ /* 0x000ea80008000000 */
[----:B------:R-:W4:Y:S04]  /*4ee0*/  LDS.64 R8, [UR5+0x30] ;  /* 0x00003005ff087984 */ /* 0x000f280008000a00 */
[----:B------:R-:W4:Y:S04]  /*4ef0*/  LDS.U8 R16, [UR5+0x38] ;  /* 0x00003805ff107984 */ /* 0x000f280008000000 */
[----:B------:R-:W4:Y:S04]  /*4f00*/  LDS.64 R6, [UR5+0x40] ;  /* 0x00004005ff067984 */ /* 0x000f280008000a00 */
[----:B------:R-:W4:Y:S04]  /*4f10*/  LDS.U8 R17, [UR5+0x48] ;  /* 0x00004805ff117984 */ /* 0x000f280008000000 */
[----:B------:R-:W4:Y:S01]  /*4f20*/  LDS.64 R2, [UR5+0x50] ;  /* 0x00005005ff027984 */ /* 0x000f220008000a00 */
[----:B-----5:R-:W-:-:S02]  /*4f30*/  ISETP.NE.AND P2, PT, R10, RZ, PT ;  /* 0x000000ff0a00720c */ /* 0x020fc40003f45270 */
[----:B0-----:R-:W-:Y:S02]  /*4f40*/  ISETP.LT.U32.AND P0, PT, R4, R13, PT ;  /* 0x0000000d0400720c */ /* 0x001fe40003f01070 */
[----:B------:R-:W-:Y:S02]  /*4f50*/  @P4 SEL R10, R12, 0x1, !P2 ;  /* 0x000000010c0a4807 */ /* 0x000fe40005000000 */
[----:B------:R-:W-:Y:S01]  /*4f60*/  ISETP.LT.AND.EX P0, PT, R5, R0, PT, P0 ;  /* 0x000000000500720c */ /* 0x000fe20003f01300 */
[----:B------:R-:W-:Y:S01]  /*4f70*/  LDS.U8 R12, [UR5+0x78] ;  /* 0x00007805ff0c7984 */ /* 0x000fe20008000000 */
[----:B------:R-:W-:Y:S02]  /*4f80*/  LOP3.LUT P3, RZ, R10, 0xff, RZ, 0xc0, !PT ;  /* 0x000000ff0aff7812 */ /* 0x000fe4000786c0ff */
[----:B--2---:R-:W-:-:S03]  /*4f90*/  ISETP.NE.AND P5, PT, R15, RZ, PT ;  /* 0x000000ff0f00720c */ /* 0x004fc60003fa5270 */
[C---:B-1-3--:R-:W-:Y:S02]  /*4fa0*/  @P2 SEL R13, R4.reuse, R13, P0 ;  /* 0x0000000d040d2207 */ /* 0x04afe40000000000 */
[C---:B------:R-:W-:Y:S02]  /*4fb0*/  @P2 SEL R0, R5.reuse, R0, P0 ;  /* 0x0000000005002207 */ /* 0x040fe40000000000 */
[----:B------:R-:W-:Y:S02]  /*4fc0*/  SEL R13, R4, R13, !P4 ;  /* 0x0000000d040d7207 */ /* 0x000fe40006000000 */
[----:B------:R-:W-:Y:S02]  /*4fd0*/  SEL R11, R5, R0, !P4 ;  /* 0x00000000050b7207 */ /* 0x000fe40006000000 */
[----:B----4-:R-:W-:Y:S01]  /*4fe0*/  ISETP.LT.U32.AND P0, PT, R8, R13, PT ;  /* 0x0000000d0800720c */ /* 0x010fe20003f01070 */
[----:B------:R-:W0:Y:S01]  /*4ff0*/  LDS.U8 R0, [UR5+0x58] ;  /* 0x00005805ff007984 */ /* 0x000e220008000000 */
[----:B------:R-:W-:-:S02]  /*5000*/  @P3 SEL R15, R10, 0x1, !P5 ;  /* 0x000000010a0f3807 */ /* 0x000fc40006800000 */
[----:B------:R-:W-:Y:S01]  /*5010*/  ISETP.LT.AND.EX P0, PT, R9, R11, PT, P0 ;  /* 0x0000000b0900720c */ /* 0x000fe20003f01300 */
[----:B------:R-:W1:Y:S01]  /*5020*/  LDS.64 R4, [UR5+0x60] ;  /* 0x00006005ff047984 */ /* 0x000e620008000a00 */
[----:B------:R-:W-:Y:S02]  /*5030*/  LOP3.LUT P2, RZ, R15, 0xff, RZ, 0xc0, !PT ;  /* 0x000000ff0fff7812 */ /* 0x000fe4000784c0ff */
[----:B------:R-:W-:Y:S01]  /*5040*/  @P5 SEL R13, R8, R13, P0 ;  /* 0x0000000d080d5207 */ /* 0x000fe20000000000 */
[----:B------:R-:W2:Y:S01]  /*5050*/  LDS.U8 R10, [UR5+0x68] ;  /* 0x00006805ff0a7984 */ /* 0x000ea20008000000 */
[----:B------:R-:W-:Y:S02]  /*5060*/  ISETP.NE.AND P4, PT, R16, RZ, PT ;  /* 0x000000ff1000720c */ /* 0x000fe40003f85270 */
[----:B------:R-:W-:Y:S02]  /*5070*/  @P5 SEL R11, R9, R11, P0 ;  /* 0x0000000b090b5207 */ /* 0x000fe40000000000 */
[----:B------:R-:W-:-:S02]  /*5080*/  SEL R13, R8, R13, !P3 ;  /* 0x0000000d080d7207 */ /* 0x000fc40005800000 */
[----:B------:R-:W-:Y:S02]  /*5090*/  SEL R11, R9, R11, !P3 ;  /* 0x0000000b090b7207 */ /* 0x000fe40005800000 */
[C---:B------:R-:W-:Y:S01]  /*50a0*/  ISETP.LT.U32.AND P0, PT, R6.reuse, R13, PT ;  /* 0x0000000d0600720c */ /* 0x040fe20003f01070 */
[----:B------:R-:W3:Y:S01]  /*50b0*/  LDS.64 R8, [UR5+0x70] ;  /* 0x00007005ff087984 */ /* 0x000ee20008000a00 */
        /* <DEDUP_REMOVED lines=19> */
[----:B--2---:R-:W-:Y:S02]  /*51f0*/  ISETP.NE.AND P3, PT, R10, RZ, PT ;  /* 0x000000ff0a00720c */ /* 0x004fe40003f65270 */
[----:B------:R-:W-:-:S04]  /*5200*/  ISETP.LT.AND.EX P0, PT, R5, R3, PT, P0 ;  /* 0x000000030500720c */ /* 0x000fc80003f01300 */
[C---:B------:R-:W-:Y:S02]  /*5210*/  @P2 SEL R13, R4.reuse, R13, P0 ;  /* 0x0000000d040d2207 */ /* 0x040fe40000000000 */
[----:B------:R-:W-:Y:S02]  /*5220*/  @P4 SEL R0, R17, 0x1, !P2 ;  /* 0x0000000111004807 */ /* 0x000fe40005000000 */
[C---:B------:R-:W-:Y:S02]  /*5230*/  @P2 SEL R3, R5.reuse, R3, P0 ;  /* 0x0000000305032207 */ /* 0x040fe40000000000 */
[----:B------:R-:W-:Y:S02]  /*5240*/  SEL R13, R4, R13, !P4 ;  /* 0x0000000d040d7207 */ /* 0x000fe40006000000 */
[----:B------:R-:W-:Y:S02]  /*5250*/  LOP3.LUT P5, RZ, R0, 0xff, RZ, 0xc0, !PT ;  /* 0x000000ff00ff7812 */ /* 0x000fe400078ac0ff */
[----:B------:R-:W-:-:S02]  /*5260*/  SEL R5, R5, R3, !P4 ;  /* 0x0000000305057207 */ /* 0x000fc40006000000 */
[----:B---3--:R-:W-:Y:S02]  /*5270*/  ISETP.LT.U32.AND P0, PT, R8, R13, PT ;  /* 0x0000000d0800720c */ /* 0x008fe40003f01070 */
        /* <DEDUP_REMOVED lines=14> */
[----:B------:R-:W-:-:S07]  /*5360*/  SEL R0, R7, R9, !P2 ;  /* 0x0000000907007207 */ /* 0x000fce0005000000 */
.L_x_358:
[----:B------:R-:W-:Y:S05]  /*5370*/  BSYNC.RECONVERGENT B0 ;  /* 0x0000000000007941 */ /* 0x000fea0003800200 */
.L_x_334:
        /* <DEDUP_REMOVED lines=16> */
.L_x_401:
        /* <DEDUP_REMOVED lines=16> */
.L_x_408:


//--------------------- .text._ZN3cub18CUB_300001_SM_10006detail11EmptyKernelIvEEvv --------------------------
	.section	.text._ZN3cub18CUB_300001_SM_10006detail11EmptyKernelIvEEvv,"ax",@progbits
	.align	128
        .global         _ZN3cub18CUB_300001_SM_10006detail11EmptyKernelIvEEvv
        .type           _ZN3cub18CUB_300001_SM_10006detail11EmptyKernelIvEEvv,@function
        .size           _ZN3cub18CUB_300001_SM_10006detail11EmptyKernelIvEEvv,(.L_x_409 - _ZN3cub18CUB_300001_SM_10006detail11EmptyKernelIvEEvv)
        .other          _ZN3cub18CUB_300001_SM_10006detail11EmptyKernelIvEEvv,@"STO_CUDA_ENTRY STV_DEFAULT"
_ZN3cub18CUB_300001_SM_10006detail11EmptyKernelIvEEvv:
.text._ZN3cub18CUB_300001_SM_10006detail11EmptyKernelIvEEvv:
[----:B------:R-:W-:Y:S01]  /*0000*/  LDC R1, c[0x0][0x37c] ;  /* 0x0000df00ff017b82 */ /* 0x000fe20000000800 */
[----:B------:R-:W-:Y:S05]  /*0010*/  EXIT ;  /* 0x000000000000794d */ /* 0x000fea0003800000 */
.L_x_402:
        /* <DEDUP_REMOVED lines=14> */
.L_x_409:


//--------------------- .nv.shared._ZN3cub18CUB_300001_SM_10006detail6reduce28DeviceReduceSingleTileKernelINS2_10policy_hubIN4cuda3std3__45tupleIJblEEEyN6thrust24THRUST_300001_SM_1000_NS8cuda_cub9__find_if7functorIS9_EEE10Policy1000EPS9_SI_iSF_S9_S9_NS7_10__identityEEEvT0_T1_T2_T3_T4_T6_ --------------------------
	.section	.nv.shared._ZN3cub18CUB_300001_SM_10006detail6reduce28DeviceReduceSingleTileKernelINS2_10policy_hubIN4cuda3std3__45tupleIJblEEEyN6thrust24THRUST_300001_SM_1000_NS8cuda_cub9__find_if7functorIS9_EEE10Policy1000EPS9_SI_iSF_S9_S9_NS7_10__identityEEEvT0_T1_T2_T3_T4_T6_,"aw",@nobits
	.sectionflags	@""
	.align	8
.nv.shared._ZN3cub18CUB_300001_SM_10006detail6reduce28DeviceReduceSingleTileKernelINS2_10policy_hubIN4cuda3std3__45tupleIJblEEEyN6thrust24THRUST_300001_SM_1000_NS8cuda_cub9__find_if7functorIS9_EEE10Policy1000EPS9_SI_iSF_S9_S9_NS7_10__identityEEEvT0_T1_T2_T3_T4_T6_:
	.zero		1176


//--------------------- .nv.shared.reserved.0     --------------------------
	.section	.nv.shared.reserved.0,"aw",@nobits
	.weak		__nv_reservedSMEM_offset_0_alias
	.size		__nv_reservedSMEM_offset_0_alias, 0, 64
	.other		__nv_reservedSMEM_offset_0_alias,@"STO_CUDA_RESERVED_SHARED STV_DEFAULT"
__nv_reservedSMEM_offset_0_alias:
	.zero		0
	.zero		64


//--------------------- .nv.global                --------------------------
	.section	.nv.global,"aw",@nobits
.nv.global:
	.type		_ZN34_INTERNAL_b8eea6ef_4_k_cu__Z4testv6thrust24THRUST_300001_SM_1000_NS12placeholders2_8E,@object
	.size		_ZN34_INTERNAL_b8eea6ef_4_k_cu__Z4testv6thrust24THRUST_300001_SM_1000_NS12placeholders2_8E,(_ZN34_INTERNAL_b8eea6ef_4_k_cu__Z4testv4cuda3std3__436_GLOBAL__N__b8eea6ef_4_k_cu__Z4testv6ignoreE - _ZN34_INTERNAL_b8eea6ef_4_k_cu__Z4testv6thrust24THRUST_300001_SM_1000_NS12placeholders2_8E)
_ZN34_INTERNAL_b8eea6ef_4_k_cu__Z4testv6thrust24THRUST_300001_SM_1000_NS12placeholders2_8E:
	.zero		1
	.type		_ZN34_INTERNAL_b8eea6ef_4_k_cu__Z4testv4cuda3std3__436_GLOBAL__N__b8eea6ef_4_k_cu__Z4testv6ignoreE,@object
	.size		_ZN34_INTERNAL_b8eea6ef_4_k_cu__Z4testv4cuda3std3__436_GLOBAL__N__b8eea6ef_4_k_cu__Z4testv6ignoreE,(_ZN34_INTERNAL_b8eea6ef_4_k_cu__Z4testv4cuda3std6ranges3__45__cpo4dataE - _ZN34_INTERNAL_b8eea6ef_4_k_cu__Z4testv4cuda3std3__436_GLOBAL__N__b8eea6ef_4_k_cu__Z4testv6ignoreE)
_ZN34_INTERNAL_b8eea6ef_4_k_cu__Z4testv4cuda3std3__436_GLOBAL__N__b8eea6ef_4_k_cu__Z4testv6ignoreE:
	.zero		1
	.type		_ZN34_INTERNAL_b8eea6ef_4_k_cu__Z4testv4cuda3std6ranges3__45__cpo4dataE,@object
	.size		_ZN34_INTERNAL_b8eea6ef_4_k_cu__Z4testv4cuda3std6ranges3__45__cpo4dataE,(_ZN34_INTERNAL_b8eea6ef_4_k_cu__Z4testv6thrust24THRUST_300001_SM_1000_NS6system3cpp3parE - _ZN34_INTERNAL_b8eea6ef_4_k_cu__Z4testv4cuda3std6ranges3__45__cpo4dataE)
_ZN34_INTERNAL_b8eea6ef_4_k_cu__Z4testv4cuda3std6ranges3__45__cpo4dataE:
	.zero		1
	.type		_ZN34_INTERNAL_b8eea6ef_4_k_cu__Z4testv6thrust24THRUST_300001_SM_1000_NS6system3cpp3parE,@object
	.size		_ZN34_INTERNAL_b8eea6ef_4_k_cu__Z4testv6thrust24THRUST_300001_SM_1000_NS6system3cpp3parE,(_ZN34_INTERNAL_b8eea6ef_4_k_cu__Z4testv4cuda3std3__45__cpo5beginE - _ZN34_INTERNAL_b8eea6ef_4_k_cu__Z4testv6thrust24THRUST_300001_SM_1000_NS6system3cpp3parE)
_ZN34_INTERNAL_b8eea6ef_4_k_cu__Z4testv6thrust24THRUST_300001_SM_1000_NS6system3cpp3parE:
	.zero		1
	.type		_ZN34_INTERNAL_b8eea6ef_4_k_cu__Z4testv4cuda3std3__45__cpo5beginE,@object
	.size		_ZN34_INTERNAL_b8eea6ef_4_k_cu__Z4testv4cuda3std3__45__cpo5beginE,(_ZN34_INTERNAL_b8eea6ef_4_k_cu__Z4testv4cuda3std6ranges3__45__cpo5beginE - _ZN34_INTERNAL_b8eea6ef_4_k_cu__Z4testv4cuda3std3__45__cpo5beginE)
_ZN34_INTERNAL_b8eea6ef_4_k_cu__Z4testv4cuda3std3__45__cpo5beginE:
	.zero		1
	.type		_ZN34_INTERNAL_b8eea6ef_4_k_cu__Z4testv4cuda3std6ranges3__45__cpo5beginE,@object
	.size		_ZN34_INTERNAL_b8eea6ef_4_k_cu__Z4testv4cuda3std6ranges3__45__cpo5beginE,(_ZN34_INTERNAL_b8eea6ef_4_k_cu__Z4testv6thrust24THRUST_300001_SM_1000_NS6deviceE - _ZN34_INTERNAL_b8eea6ef_4_k_cu__Z4testv4cuda3std6ranges3__45__cpo5beginE)
_ZN34_INTERNAL_b8eea6ef_4_k_cu__Z4testv4cuda3std6ranges3__45__cpo5beginE:
	.zero		1
	.type		_ZN34_INTERNAL_b8eea6ef_4_k_cu__Z4testv6thrust24THRUST_300001_SM_1000_NS6deviceE,@object
	.size		_ZN34_INTERNAL_b8eea6ef_4_k_cu__Z4testv6thrust24THRUST_300001_SM_1000_NS6deviceE,(_ZN34_INTERNAL_b8eea6ef_4_k_cu__Z4testv4cuda3std3__47nulloptE - _ZN34_INTERNAL_b8eea6ef_4_k_cu__Z4testv6thrust24THRUST_300001_SM_1000_NS6deviceE)
_ZN34_INTERNAL_b8eea6ef_4_k_cu__Z4testv6thrust24THRUST_300001_SM_1000_NS6deviceE:
	.zero		1
	.type		_ZN34_INTERNAL_b8eea6ef_4_k_cu__Z4testv4cuda3std3__47nulloptE,@object
	.size		_ZN34_INTERNAL_b8eea6ef_4_k_cu__Z4testv4cuda3std3__47nulloptE,(_ZN34_INTERNAL_b8eea6ef_4_k_cu__Z4testv4cuda3std6ranges3__45__cpo8distanceE - _ZN34_INTERNAL_b8eea6ef_4_k_cu__Z4testv4cuda3std3__47nulloptE)
_ZN34_INTERNAL_b8eea6ef_4_k_cu__Z4testv4cuda3std3__47nulloptE:
	.zero		1
	.type		_ZN34_INTERNAL_b8eea6ef_4_k_cu__Z4testv4cuda3std6ranges3__45__cpo8distanceE,@object
	.size		_ZN34_INTERNAL_b8eea6ef_4_k_cu__Z4testv4cuda3std6ranges3__45__cpo8distanceE,(_ZN34_INTERNAL_b8eea6ef_4_k_cu__Z4testv6thrust24THRUST_300001_SM_1000_NS12placeholders2_4E - _ZN34_INTERNAL_b8eea6ef_4_k_cu__Z4testv4cuda3std6ranges3__45__cpo8distanceE)
_ZN34_INTERNAL_b8eea6ef_4_k_cu__Z4testv4cuda3std6ranges3__45__cpo8distanceE:
	.zero		1
	.type		_ZN34_INTERNAL_b8eea6ef_4_k_cu__Z4testv6thrust24THRUST_300001_SM_1000_NS12placeholders2_4E,@object
	.size		_ZN34_INTERNAL_b8eea6ef_4_k_cu__Z4testv6thrust24THRUST_300001_SM_1000_NS12placeholders2_4E,(_ZN34_INTERNAL_b8eea6ef_4_k_cu__Z4testv4cuda3std3__45__cpo6rbeginE - _ZN34_INTERNAL_b8eea6ef_4_k_cu__Z4testv6thrust24THRUST_300001_SM_1000_NS12placeholders2_4E)
_ZN34_INTERNAL_b8eea6ef_4_k_cu__Z4testv6thrust24THRUST_300001_SM_1000_NS12placeholders2_4E:
	.zero		1
	.type		_ZN34_INTERNAL_b8eea6ef_4_k_cu__Z4testv4cuda3std3__45__cpo6rbeginE,@object
	.size		_ZN34_INTERNAL_b8eea6ef_4_k_cu__Z4testv4cuda3std3__45__cpo6rbeginE,(_ZN34_INTERNAL_b8eea6ef_4_k_cu__Z4testv4cuda3std6ranges3__45__cpo7advanceE - _ZN34_INTERNAL_b8eea6ef_4_k_cu__Z4testv4cuda3std3__45__cpo6rbeginE)
_ZN34_INTERNAL_b8eea6ef_4_k_cu__Z4testv4cuda3std3__45__cpo6rbeginE:
	.zero		1
	.type		_ZN34_INTERNAL_b8eea6ef_4_k_cu__Z4testv4cuda3std6ranges3__45__cpo7advanceE,@object
	.size		_ZN34_INTERNAL_b8eea6ef_4_k_cu__Z4testv4cuda3std6ranges3__45__cpo7advanceE,(_ZN34_INTERNAL_b8eea6ef_4_k_cu__Z4testv6thrust24THRUST_300001_SM_1000_NS12placeholders3_10E - _ZN34_INTERNAL_b8eea6ef_4_k_cu__Z4testv4cuda3std6ranges3__45__cpo7advanceE)
_ZN34_INTERNAL_b8eea6ef_4_k_cu__Z4testv4cuda3std6ranges3__45__cpo7advanceE:
	.zero		1
	.type		_ZN34_INTERNAL_b8eea6ef_4_k_cu__Z4testv6thrust24THRUST_300001_SM_1000_NS12placeholders3_10E,@object
	.size		_ZN34_INTERNAL_b8eea6ef_4_k_cu__Z4testv6thrust24THRUST_300001_SM_1000_NS12placeholders3_10E,(_ZN34_INTERNAL_b8eea6ef_4_k_cu__Z4testv4cuda3std3__48in_placeE - _ZN34_INTERNAL_b8eea6ef_4_k_cu__Z4testv6thrust24THRUST_300001_SM_1000_NS12placeholders3_10E)
_ZN34_INTERNAL_b8eea6ef_4_k_cu__Z4testv6thrust24THRUST_300001_SM_1000_NS12placeholders3_10E:
	.zero		1
	.type		_ZN34_INTERNAL_b8eea6ef_4_k_cu__Z4testv4cuda3std3__48in_placeE,@object
	.size		_ZN34_INTERNAL_b8eea6ef_4_k_cu__Z4testv4cuda3std3__48in_placeE,(_ZN34_INTERNAL_b8eea6ef_4_k_cu__Z4testv4cuda3std6ranges3__45__cpo4sizeE - _ZN34_INTERNAL_b8eea6ef_4_k_cu__Z4testv4cuda3std3__48in_placeE)
_ZN34_INTERNAL_b8eea6ef_4_k_cu__Z4testv4cuda3std3__48in_placeE:
	.zero		1
	.type		_ZN34_INTERNAL_b8eea6ef_4_k_cu__Z4testv4cuda3std6ranges3__45__cpo4sizeE,@object
	.size		_ZN34_INTERNAL_b8eea6ef_4_k_cu__Z4testv4cuda3std6ranges3__45__cpo4sizeE,(_ZN34_INTERNAL_b8eea6ef_4_k_cu__Z4testv6thrust24THRUST_300001_SM_1000_NS12placeholders2_2E - _ZN34_INTERNAL_b8eea6ef_4_k_cu__Z4testv4cuda3std6ranges3__45__cpo4sizeE)
_ZN34_INTERNAL_b8eea6ef_4_k_cu__Z4testv4cuda3std6ranges3__45__cpo4sizeE:
	.zero		1
	.type		_ZN34_INTERNAL_b8eea6ef_4_k_cu__Z4testv6thrust24THRUST_300001_SM_1000_NS12placeholders2_2E,@object
	.size		_ZN34_INTERNAL_b8eea6ef_4_k_cu__Z4testv6thrust24THRUST_300001_SM_1000_NS12placeholders2_2E,(_ZN34_INTERNAL_b8eea6ef_4_k_cu__Z4testv4cuda3std3__45__cpo6cbeginE - _ZN34_INTERNAL_b8eea6ef_4_k_cu__Z4testv6thrust24THRUST_300001_SM_1000_NS12placeholders2_2E)
_ZN34_INTERNAL_b8eea6ef_4_k_cu__Z4testv6thrust24THRUST_300001_SM_1000_NS12placeholders2_2E:
	.zero		1
	.type		_ZN34_INTERNAL_b8eea6ef_4_k_cu__Z4testv4cuda3std3__45__cpo6cbeginE,@object
	.size		_ZN34_INTERNAL_b8eea6ef_4_k_cu__Z4testv4cuda3std3__45__cpo6cbeginE,(_ZN34_INTERNAL_b8eea6ef_4_k_cu__Z4testv4cuda3std6ranges3__45__cpo6cbeginE - _ZN34_INTERNAL_b8eea6ef_4_k_cu__Z4testv4cuda3std3__45__cpo6cbeginE)
_ZN34_INTERNAL_b8eea6ef_4_k_cu__Z4testv4cuda3std3__45__cpo6cbeginE:
	.zero		1
	.type		_ZN34_INTERNAL_b8eea6ef_4_k_cu__Z4testv4cuda3std6ranges3__45__cpo6cbeginE,@object
	.size		_ZN34_INTERNAL_b8eea6ef_4_k_cu__Z4testv4cuda3std6ranges3__45__cpo6cbeginE,(_ZN34_INTERNAL_b8eea6ef_4_k_cu__Z4testv6thrust24THRUST_300001_SM_1000_NS12placeholders2_6E - _ZN34_INTERNAL_b8eea6ef_4_k_cu__Z4testv4cuda3std6ranges3__45__cpo6cbeginE)
_ZN34_INTERNAL_b8eea6ef_4_k_cu__Z4testv4cuda3std6ranges3__45__cpo6cbeginE:
	.zero		1
	.type		_ZN34_INTERNAL_b8eea6ef_4_k_cu__Z4testv6thrust24THRUST_300001_SM_1000_NS12placeholders2_6E,@object
	.size		_ZN34_INTERNAL_b8eea6ef_4_k_cu__Z4testv6thrust24THRUST_300001_SM_1000_NS12placeholders2_6E,(_ZN34_INTERNAL_b8eea6ef_4_k_cu__Z4testv4cuda3std3__45__cpo7crbeginE - _ZN34_INTERNAL_b8eea6ef_4_k_cu__Z4testv6thrust24THRUST_300001_SM_1000_NS12placeholders2_6E)
_ZN34_INTERNAL_b8eea6ef_4_k_cu__Z4testv6thrust24THRUST_300001_SM_1000_NS12placeholders2_6E:
	.zero		1
	.type		_ZN34_INTERNAL_b8eea6ef_4_k_cu__Z4testv4cuda3std3__45__cpo7crbeginE,@object
	.size		_ZN34_INTERNAL_b8eea6ef_4_k_cu__Z4testv4cuda3std3__45__cpo7crbeginE,(_ZN34_INTERNAL_b8eea6ef_4_k_cu__Z4testv4cuda3std6ranges3__45__cpo4nextE - _ZN34_INTERNAL_b8eea6ef_4_k_cu__Z4testv4cuda3std3__45__cpo7crbeginE)
_ZN34_INTERNAL_b8eea6ef_4_k_cu__Z4testv4cuda3std3__45__cpo7crbeginE:
	.zero		1
	.type		_ZN34_INTERNAL_b8eea6ef_4_k_cu__Z4testv4cuda3std6ranges3__45__cpo4nextE,@object
	.size		_ZN34_INTERNAL_b8eea6ef_4_k_cu__Z4testv4cuda3std6ranges3__45__cpo4nextE,(_ZN34_INTERNAL_b8eea6ef_4_k_cu__Z4testv4cuda3std6ranges3__45__cpo4swapE - _ZN34_INTERNAL_b8eea6ef_4_k_cu__Z4testv4cuda3std6ranges3__45__cpo4nextE)
_ZN34_INTERNAL_b8eea6ef_4_k_cu__Z4testv4cuda3std6ranges3__45__cpo4nextE:
	.zero		1
	.type		_ZN34_INTERNAL_b8eea6ef_4_k_cu__Z4testv4cuda3std6ranges3__45__cpo4swapE,@object
	.size		_ZN34_INTERNAL_b8eea6ef_4_k_cu__Z4testv4cuda3std6ranges3__45__cpo4swapE,(_ZN34_INTERNAL_b8eea6ef_4_k_cu__Z4testv6thrust24THRUST_300001_SM_1000_NS8cuda_cub10par_nosyncE - _ZN34_INTERNAL_b8eea6ef_4_k_cu__Z4testv4cuda3std6ranges3__45__cpo4swapE)
_ZN34_INTERNAL_b8eea6ef_4_k_cu__Z4testv4cuda3std6ranges3__45__cpo4swapE:
	.zero		1
	.type		_ZN34_INTERNAL_b8eea6ef_4_k_cu__Z4testv6thrust24THRUST_300001_SM_1000_NS8cuda_cub10par_nosyncE,@object
	.size		_ZN34_INTERNAL_b8eea6ef_4_k_cu__Z4testv6thrust24THRUST_300001_SM_1000_NS8cuda_cub10par_nosyncE,(_ZN34_INTERNAL_b8eea6ef_4_k_cu__Z4testv6thrust24THRUST_300001_SM_1000_NS3seqE - _ZN34_INTERNAL_b8eea6ef_4_k_cu__Z4testv6thrust24THRUST_300001_SM_1000_NS8cuda_cub10par_nosyncE)
_ZN34_INTERNAL_b8eea6ef_4_k_cu__Z4testv6thrust24THRUST_300001_SM_1000_NS8cuda_cub10par_nosyncE:
	.zero		1
	.type		_ZN34_INTERNAL_b8eea6ef_4_k_cu__Z4testv6thrust24THRUST_300001_SM_1000_NS3seqE,@object
	.size		_ZN34_INTERNAL_b8eea6ef_4_k_cu__Z4testv6thrust24THRUST_300001_SM_1000_NS3seqE,(_ZN34_INTERNAL_b8eea6ef_4_k_cu__Z4testv4cuda3std3__420unreachable_sentinelE - _ZN34_INTERNAL_b8eea6ef_4_k_cu__Z4testv6thrust24THRUST_300001_SM_1000_NS3seqE)
_ZN34_INTERNAL_b8eea6ef_4_k_cu__Z4testv6thrust24THRUST_300001_SM_1000_NS3seqE:
	.zero		1
	.type		_ZN34_INTERNAL_b8eea6ef_4_k_cu__Z4testv4cuda3std3__420unreachable_sentinelE,@object
	.size		_ZN34_INTERNAL_b8eea6ef_4_k_cu__Z4testv4cuda3std3__420unreachable_sentinelE,(_ZN34_INTERNAL_b8eea6ef_4_k_cu__Z4testv4cuda3std6ranges3__45__cpo5ssizeE - _ZN34_INTERNAL_b8eea6ef_4_k_cu__Z4testv4cuda3std3__420unreachable_sentinelE)
_ZN34_INTERNAL_b8eea6ef_4_k_cu__Z4testv4cuda3std3__420unreachable_sentinelE:
	.zero		1
	.type		_ZN34_INTERNAL_b8eea6ef_4_k_cu__Z4testv4cuda3std6ranges3__45__cpo5ssizeE,@object
	.size		_ZN34_INTERNAL_b8eea6ef_4_k_cu__Z4testv4cuda3std6ranges3__45__cpo5ssizeE,(_ZN34_INTERNAL_b8eea6ef_4_k_cu__Z4testv6thrust24THRUST_300001_SM_1000_NS12placeholders2_3E - _ZN34_INTERNAL_b8eea6ef_4_k_cu__Z4testv4cuda3std6ranges3__45__cpo5ssizeE)
_ZN34_INTERNAL_b8eea6ef_4_k_cu__Z4testv4cuda3std6ranges3__45__cpo5ssizeE:
	.zero		1
	.type		_ZN34_INTERNAL_b8eea6ef_4_k_cu__Z4testv6thrust24THRUST_300001_SM_1000_NS12placeholders2_3E,@object
	.size		_ZN34_INTERNAL_b8eea6ef_4_k_cu__Z4testv6thrust24THRUST_300001_SM_1000_NS12placeholders2_3E,(_ZN34_INTERNAL_b8eea6ef_4_k_cu__Z4testv4cuda3std3__45__cpo4cendE - _ZN34_INTERNAL_b8eea6ef_4_k_cu__Z4testv6thrust24THRUST_300001_SM_1000_NS12placeholders2_3E)
_ZN34_INTERNAL_b8eea6ef_4_k_cu__Z4testv6thrust24THRUST_300001_SM_1000_NS12placeholders2_3E:
	.zero		1
	.type		_ZN34_INTERNAL_b8eea6ef_4_k_cu__Z4testv4cuda3std3__45__cpo4cendE,@object
	.size		_ZN34_INTERNAL_b8eea6ef_4_k_cu__Z4testv4cuda3std3__45__cpo4cendE,(_ZN34_INTERNAL_b8eea6ef_4_k_cu__Z4testv4cuda3std6ranges3__45__cpo4cendE - _ZN34_INTERNAL_b8eea6ef_4_k_cu__Z4testv4cuda3std3__45__cpo4cendE)
_ZN34_INTERNAL_b8eea6ef_4_k_cu__Z4testv4cuda3std3__45__cpo4cendE:
	.zero		1
	.type		_ZN34_INTERNAL_b8eea6ef_4_k_cu__Z4testv4cuda3std6ranges3__45__cpo4cendE,@object
	.size		_ZN34_INTERNAL_b8eea6ef_4_k_cu__Z4testv4cuda3std6ranges3__45__cpo4cendE,(_ZN34_INTERNAL_b8eea6ef_4_k_cu__Z4testv6thrust24THRUST_300001_SM_1000_NS12placeholders2_7E - _ZN34_INTERNAL_b8eea6ef_4_k_cu__Z4testv4cuda3std6ranges3__45__cpo4cendE)
_ZN34_INTERNAL_b8eea6ef_4_k_cu__Z4testv4cuda3std6ranges3__45__cpo4cendE:
	.zero		1
	.type		_ZN34_INTERNAL_b8eea6ef_4_k_cu__Z4testv6thrust24THRUST_300001_SM_1000_NS12placeholders2_7E,@object
	.size		_ZN34_INTERNAL_b8eea6ef_4_k_cu__Z4testv6thrust24THRUST_300001_SM_1000_NS12placeholders2_7E,(_ZN34_INTERNAL_b8eea6ef_4_k_cu__Z4testv4cuda3std3__45__cpo5crendE - _ZN34_INTERNAL_b8eea6ef_4_k_cu__Z4testv6thrust24THRUST_300001_SM_1000_NS12placeholders2_7E)
_ZN34_INTERNAL_b8eea6ef_4_k_cu__Z4testv6thrust24THRUST_300001_SM_1000_NS12placeholders2_7E:
	.zero		1
	.type		_ZN34_INTERNAL_b8eea6ef_4_k_cu__Z4testv4cuda3std3__45__cpo5crendE,@object
	.size		_ZN34_INTERNAL_b8eea6ef_4_k_cu__Z4testv4cuda3std3__45__cpo5crendE,(_ZN34_INTERNAL_b8eea6ef_4_k_cu__Z4testv4cuda3std6ranges3__45__cpo4prevE - _ZN34_INTERNAL_b8eea6ef_4_k_cu__Z4testv4cuda3std3__45__cpo5crendE)
_ZN34_INTERNAL_b8eea6ef_4_k_cu__Z4testv4cuda3std3__45__cpo5crendE:
	.zero		1
	.type		_ZN34_INTERNAL_b8eea6ef_4_k_cu__Z4testv4cuda3std6ranges3__45__cpo4prevE,@object
	.size		_ZN34_INTERNAL_b8eea6ef_4_k_cu__Z4testv4cuda3std6ranges3__45__cpo4prevE,(_ZN34_INTERNAL_b8eea6ef_4_k_cu__Z4testv4cuda3std6ranges3__45__cpo9iter_moveE - _ZN34_INTERNAL_b8eea6ef_4_k_cu__Z4testv4cuda3std6ranges3__45__cpo4prevE)
_ZN34_INTERNAL_b8eea6ef_4_k_cu__Z4testv4cuda3std6ranges3__45__cpo4prevE:
	.zero		1
	.type		_ZN34_INTERNAL_b8eea6ef_4_k_cu__Z4testv4cuda3std6ranges3__45__cpo9iter_moveE,@object
	.size		_ZN34_INTERNAL_b8eea6ef_4_k_cu__Z4testv4cuda3std6ranges3__45__cpo9iter_moveE,(_ZN34_INTERNAL_b8eea6ef_4_k_cu__Z4testv6thrust24THRUST_300001_SM_1000_NS6system6detail10sequential3seqE - _ZN34_INTERNAL_b8eea6ef_4_k_cu__Z4testv4cuda3std6ranges3__45__cpo9iter_moveE)
_ZN34_INTERNAL_b8eea6ef_4_k_cu__Z4testv4cuda3std6ranges3__45__cpo9iter_moveE:
	.zero		1
	.type		_ZN34_INTERNAL_b8eea6ef_4_k_cu__Z4testv6thrust24THRUST_300001_SM_1000_NS6system6detail10sequential3seqE,@object
	.size		_ZN34_INTERNAL_b8eea6ef_4_k_cu__Z4testv6thrust24THRUST_300001_SM_1000_NS6system6detail10sequential3seqE,(_ZN34_INTERNAL_b8eea6ef_4_k_cu__Z4testv6thrust24THRUST_300001_SM_1000_NS12placeholders2_9E - _ZN34_INTERNAL_b8eea6ef_4_k_cu__Z4testv6thrust24THRUST_300001_SM_1000_NS6system6detail10sequential3seqE)
_ZN34_INTERNAL_b8eea6ef_4_k_cu__Z4testv6thrust24THRUST_300001_SM_1000_NS6system6detail10sequential3seqE:
	.zero		1
	.type		_ZN34_INTERNAL_b8eea6ef_4_k_cu__Z4testv6thrust24THRUST_300001_SM_1000_NS12placeholders2_9E,@object
	.size		_ZN34_INTERNAL_b8eea6ef_4_k_cu__Z4testv6thrust24THRUST_300001_SM_1000_NS12placeholders2_9E,(_ZN34_INTERNAL_b8eea6ef_4_k_cu__Z4testv4cuda3std3__419piecewise_constructE - _ZN34_INTERNAL_b8eea6ef_4_k_cu__Z4testv6thrust24THRUST_300001_SM_1000_NS12placeholders2_9E)
_ZN34_INTERNAL_b8eea6ef_4_k_cu__Z4testv6thrust24THRUST_300001_SM_1000_NS12placeholders2_9E:
	.zero		1
	.type		_ZN34_INTERNAL_b8eea6ef_4_k_cu__Z4testv4cuda3std3__419piecewise_constructE,@object
	.size		_ZN34_INTERNAL_b8eea6ef_4_k_cu__Z4testv4cuda3std3__419piecewise_constructE,(_ZN34_INTERNAL_b8eea6ef_4_k_cu__Z4testv4cuda3std6ranges3__45__cpo5cdataE - _ZN34_INTERNAL_b8eea6ef_4_k_cu__Z4testv4cuda3std3__419piecewise_constructE)
_ZN34_INTERNAL_b8eea6ef_4_k_cu__Z4testv4cuda3std3__419piecewise_constructE:
	.zero		1
	.type		_ZN34_INTERNAL_b8eea6ef_4_k_cu__Z4testv4cuda3std6ranges3__45__cpo5cdataE,@object
	.size		_ZN34_INTERNAL_b8eea6ef_4_k_cu__Z4testv4cuda3std6ranges3__45__cpo5cdataE,(_ZN34_INTERNAL_b8eea6ef_4_k_cu__Z4testv6thrust24THRUST_300001_SM_1000_NS12placeholders2_1E - _ZN34_INTERNAL_b8eea6ef_4_k_cu__Z4testv4cuda3std6ranges3__45__cpo5cdataE)
_ZN34_INTERNAL_b8eea6ef_4_k_cu__Z4testv4cuda3std6ranges3__45__cpo5cdataE:
	.zero		1
	.type		_ZN34_INTERNAL_b8eea6ef_4_k_cu__Z4testv6thrust24THRUST_300001_SM_1000_NS12placeholders2_1E,@object
	.size		_ZN34_INTERNAL_b8eea6ef_4_k_cu__Z4testv6thrust24THRUST_300001_SM_1000_NS12placeholders2_1E,(_ZN34_INTERNAL_b8eea6ef_4_k_cu__Z4testv4cuda3std3__45__cpo3endE - _ZN34_INTERNAL_b8eea6ef_4_k_cu__Z4testv6thrust24THRUST_300001_SM_1000_NS12placeholders2_1E)
_ZN34_INTERNAL_b8eea6ef_4_k_cu__Z4testv6thrust24THRUST_300001_SM_1000_NS12placeholders2_1E:
	.zero		1
	.type		_ZN34_INTERNAL_b8eea6ef_4_k_cu__Z4testv4cuda3std3__45__cpo3endE,@object
	.size		_ZN34_INTERNAL_b8eea6ef_4_k_cu__Z4testv4cuda3std3__45__cpo3endE,(_ZN34_INTERNAL_b8eea6ef_4_k_cu__Z4testv4cuda3std6ranges3__45__cpo3endE - _ZN34_INTERNAL_b8eea6ef_4_k_cu__Z4testv4cuda3std3__45__cpo3endE)
_ZN34_INTERNAL_b8eea6ef_4_k_cu__Z4testv4cuda3std3__45__cpo3endE:
	.zero		1
	.type		_ZN34_INTERNAL_b8eea6ef_4_k_cu__Z4testv4cuda3std6ranges3__45__cpo3endE,@object
	.size		_ZN34_INTERNAL_b8eea6ef_4_k_cu__Z4testv4cuda3std6ranges3__45__cpo3endE,(_ZN34_INTERNAL_b8eea6ef_4_k_cu__Z4testv6thrust24THRUST_300001_SM_1000_NS12placeholders2_5E - _ZN34_INTERNAL_b8eea6ef_4_k_cu__Z4testv4cuda3std6ranges3__45__cpo3endE)
_ZN34_INTERNAL_b8eea6ef_4_k_cu__Z4testv4cuda3std6ranges3__45__cpo3endE:
	.zero		1
	.type		_ZN34_INTERNAL_b8eea6ef_4_k_cu__Z4testv6thrust24THRUST_300001_SM_1000_NS12placeholders2_5E,@object
	.size		_ZN34_INTERNAL_b8eea6ef_4_k_cu__Z4testv6thrust24THRUST_300001_SM_1000_NS12placeholders2_5E,(_ZN34_INTERNAL_b8eea6ef_4_k_cu__Z4testv4cuda3std3__45__cpo4rendE - _ZN34_INTERNAL_b8eea6ef_4_k_cu__Z4testv6thrust24THRUST_300001_SM_1000_NS12placeholders2_5E)
_ZN34_INTERNAL_b8eea6ef_4_k_cu__Z4testv6thrust24THRUST_300001_SM_1000_NS12placeholders2_5E:
	.zero		1
	.type		_ZN34_INTERNAL_b8eea6ef_4_k_cu__Z4testv4cuda3std3__45__cpo4rendE,@object
	.size		_ZN34_INTERNAL_b8eea6ef_4_k_cu__Z4testv4cuda3std3__45__cpo4rendE,(_ZN34_INTERNAL_b8eea6ef_4_k_cu__Z4testv4cuda3std6ranges3__45__cpo9iter_swapE - _ZN34_INTERNAL_b8eea6ef_4_k_cu__Z4testv4cuda3std3__45__cpo4rendE)
_ZN34_INTERNAL_b8eea6ef_4_k_cu__Z4testv4cuda3std3__45__cpo4rendE:
	.zero		1
	.type		_ZN34_INTERNAL_b8eea6ef_4_k_cu__Z4testv4cuda3std6ranges3__45__cpo9iter_swapE,@object
	.size		_ZN34_INTERNAL_b8eea6ef_4_k_cu__Z4testv4cuda3std6ranges3__45__cpo9iter_swapE,(_ZN34_INTERNAL_b8eea6ef_4_k_cu__Z4testv4cuda3std3__48unexpectE - _ZN34_INTERNAL_b8eea6ef_4_k_cu__Z4testv4cuda3std6ranges3__45__cpo9iter_swapE)
_ZN34_INTERNAL_b8eea6ef_4_k_cu__Z4testv4cuda3std6ranges3__45__cpo9iter_swapE:
	.zero		1
	.type		_ZN34_INTERNAL_b8eea6ef_4_k_cu__Z4testv4cuda3std3__48unexpectE,@object
	.size		_ZN34_INTERNAL_b8eea6ef_4_k_cu__Z4testv4cuda3std3__48unexpectE,(_ZN34_INTERNAL_b8eea6ef_4_k_cu__Z4testv6thrust24THRUST_300001_SM_1000_NS8cuda_cub3parE - _ZN34_INTERNAL_b8eea6ef_4_k_cu__Z4testv4cuda3std3__48unexpectE)
_ZN34_INTERNAL_b8eea6ef_4_k_cu__Z4testv4cuda3std3__48unexpectE:
	.zero		1
	.type		_ZN34_INTERNAL_b8eea6ef_4_k_cu__Z4testv6thrust24THRUST_300001_SM_1000_NS8cuda_cub3parE,@object
	.size		_ZN34_INTERNAL_b8eea6ef_4_k_cu__Z4testv6thrust24THRUST_300001_SM_1000_NS8cuda_cub3parE,(.L_29 - _ZN34_INTERNAL_b8eea6ef_4_k_cu__Z4testv6thrust24THRUST_300001_SM_1000_NS8cuda_cub3parE)
_ZN34_INTERNAL_b8eea6ef_4_k_cu__Z4testv6thrust24THRUST_300001_SM_1000_NS8cuda_cub3parE:
	.zero		1
.L_29:


//--------------------- .nv.shared._ZN3cub18CUB_300001_SM_10006detail6reduce18DeviceReduceKernelINS2_10policy_hubIN4cuda3std3__45tupleIJblEEEyN6thrust24THRUST_300001_SM_1000_NS8cuda_cub9__find_if7functorIS9_EEE10Policy1000ENSB_12zip_iteratorINS8_IJNSD_26transform_input_iterator_tIbNSB_6detail15normal_iteratorINSB_10device_ptrIiEEEENS7_10__not_fn_tI17greater_than_fourEEEENSB_17counting_iteratorIlNSB_11use_defaultESU_SU_EEEEEEEySF_S9_NS7_10__identityEEEvT0_PT3_T1_NS0_13GridEvenShareIS12_EET2_T4_ --------------------------
	.section	.nv.shared._ZN3cub18CUB_300001_SM_10006detail6reduce18DeviceReduceKernelINS2_10policy_hubIN4cuda3std3__45tupleIJblEEEyN6thrust24THRUST_300001_SM_1000_NS8cuda_cub9__find_if7functorIS9_EEE10Policy1000ENSB_12zip_iteratorINS8_IJNSD_26transform_input_iterator_tIbNSB_6detail15normal_iteratorINSB_10device_ptrIiEEEENS7_10__not_fn_tI17greater_than_fourEEEENSB_17counting_iteratorIlNSB_11use_defaultESU_SU_EEEEEEEySF_S9_NS7_10__identityEEEvT0_PT3_T1_NS0_13GridEvenShareIS12_EET2_T4_,"aw",@nobits
	.sectionflags	@""
	.align	8
.nv.shared._ZN3cub18CUB_300001_SM_10006detail6reduce18DeviceReduceKernelINS2_10policy_hubIN4cuda3std3__45tupleIJblEEEyN6thrust24THRUST_300001_SM_1000_NS8cuda_cub9__find_if7functorIS9_EEE10Policy1000ENSB_12zip_iteratorINS8_IJNSD_26transform_input_iterator_tIbNSB_6detail15normal_iteratorINSB_10device_ptrIiEEEENS7_10__not_fn_tI17greater_than_fourEEEENSB_17counting_iteratorIlNSB_11use_defaultESU_SU_EEEEEEEySF_S9_NS7_10__identityEEEvT0_PT3_T1_NS0_13GridEvenShareIS12_EET2_T4_:
	.zero		1176


//--------------------- .nv.shared._ZN3cub18CUB_300001_SM_10006detail6reduce28DeviceReduceSingleTileKernelINS2_10policy_hubIN4cuda3std3__45tupleIJblEEEyN6thrust24THRUST_300001_SM_1000_NS8cuda_cub9__find_if7functorIS9_EEE10Policy1000ENSB_12zip_iteratorINS8_IJNSD_26transform_input_iterator_tIbNSB_6detail15normal_iteratorINSB_10device_ptrIiEEEENS7_10__not_fn_tI17greater_than_fourEEEENSB_17counting_iteratorIlNSB_11use_defaultESU_SU_EEEEEEEPS9_ySF_S9_S9_NS7_10__identityEEEvT0_T1_T2_T3_T4_T6_ --------------------------
	.section	.nv.shared._ZN3cub18CUB_300001_SM_10006detail6reduce28DeviceReduceSingleTileKernelINS2_10policy_hubIN4cuda3std3__45tupleIJblEEEyN6thrust24THRUST_300001_SM_1000_NS8cuda_cub9__find_if7functorIS9_EEE10Policy1000ENSB_12zip_iteratorINS8_IJNSD_26transform_input_iterator_tIbNSB_6detail15normal_iteratorINSB_10device_ptrIiEEEENS7_10__not_fn_tI17greater_than_fourEEEENSB_17counting_iteratorIlNSB_11use_defaultESU_SU_EEEEEEEPS9_ySF_S9_S9_NS7_10__identityEEEvT0_T1_T2_T3_T4_T6_,"aw",@nobits
	.sectionflags	@""
	.align	8
.nv.shared._ZN3cub18CUB_300001_SM_10006detail6reduce28DeviceReduceSingleTileKernelINS2_10policy_hubIN4cuda3std3__45tupleIJblEEEyN6thrust24THRUST_300001_SM_1000_NS8cuda_cub9__find_if7functorIS9_EEE10Policy1000ENSB_12zip_iteratorINS8_IJNSD_26transform_input_iterator_tIbNSB_6detail15normal_iteratorINSB_10device_ptrIiEEEENS7_10__not_fn_tI17greater_than_fourEEEENSB_17counting_iteratorIlNSB_11use_defaultESU_SU_EEEEEEEPS9_ySF_S9_S9_NS7_10__identityEEEvT0_T1_T2_T3_T4_T6_:
	.zero		1176


//--------------------- .nv.shared._ZN3cub18CUB_300001_SM_10006detail6reduce28DeviceReduceSingleTileKernelINS2_10policy_hubIN4cuda3std3__45tupleIJblEEEjN6thrust24THRUST_300001_SM_1000_NS8cuda_cub9__find_if7functorIS9_EEE10Policy1000EPS9_SI_iSF_S9_S9_NS7_10__identityEEEvT0_T1_T2_T3_T4_T6_ --------------------------
	.section	.nv.shared._ZN3cub18CUB_300001_SM_10006detail6reduce28DeviceReduceSingleTileKernelINS2_10policy_hubIN4cuda3std3__45tupleIJblEEEjN6thrust24THRUST_300001_SM_1000_NS8cuda_cub9__find_if7functorIS9_EEE10Policy1000EPS9_SI_iSF_S9_S9_NS7_10__identityEEEvT0_T1_T2_T3_T4_T6_,"aw",@nobits
	.sectionflags	@""
	.align	8
.nv.shared._ZN3cub18CUB_300001_SM_10006detail6reduce28DeviceReduceSingleTileKernelINS2_10policy_hubIN4cuda3std3__45tupleIJblEEEjN6thrust24THRUST_300001_SM_1000_NS8cuda_cub9__find_if7functorIS9_EEE10Policy1000EPS9_SI_iSF_S9_S9_NS7_10__identityEEEvT0_T1_T2_T3_T4_T6_:
	.zero		1176


//--------------------- .nv.shared._ZN3cub18CUB_300001_SM_10006detail6reduce18DeviceReduceKernelINS2_10policy_hubIN4cuda3std3__45tupleIJblEEEjN6thrust24THRUST_300001_SM_1000_NS8cuda_cub9__find_if7functorIS9_EEE10Policy1000ENSB_12zip_iteratorINS8_IJNSD_26transform_input_iterator_tIbNSB_6detail15normal_iteratorINSB_10device_ptrIiEEEENS7_10__not_fn_tI17greater_than_fourEEEENSB_17counting_iteratorIlNSB_11use_defaultESU_SU_EEEEEEEjSF_S9_NS7_10__identityEEEvT0_PT3_T1_NS0_13GridEvenShareIS12_EET2_T4_ --------------------------
	.section	.nv.shared._ZN3cub18CUB_300001_SM_10006detail6reduce18DeviceReduceKernelINS2_10policy_hubIN4cuda3std3__45tupleIJblEEEjN6thrust24THRUST_300001_SM_1000_NS8cuda_cub9__find_if7functorIS9_EEE10Policy1000ENSB_12zip_iteratorINS8_IJNSD_26transform_input_iterator_tIbNSB_6detail15normal_iteratorINSB_10device_ptrIiEEEENS7_10__not_fn_tI17greater_than_fourEEEENSB_17counting_iteratorIlNSB_11use_defaultESU_SU_EEEEEEEjSF_S9_NS7_10__identityEEEvT0_PT3_T1_NS0_13GridEvenShareIS12_EET2_T4_,"aw",@nobits
	.sectionflags	@""
	.align	8
.nv.shared._ZN3cub18CUB_300001_SM_10006detail6reduce18DeviceReduceKernelINS2_10policy_hubIN4cuda3std3__45tupleIJblEEEjN6thrust24THRUST_300001_SM_1000_NS8cuda_cub9__find_if7functorIS9_EEE10Policy1000ENSB_12zip_iteratorINS8_IJNSD_26transform_input_iterator_tIbNSB_6detail15normal_iteratorINSB_10device_ptrIiEEEENS7_10__not_fn_tI17greater_than_fourEEEENSB_17counting_iteratorIlNSB_11use_defaultESU_SU_EEEEEEEjSF_S9_NS7_10__identityEEEvT0_PT3_T1_NS0_13GridEvenShareIS12_EET2_T4_:
	.zero		1176


//--------------------- .nv.shared._ZN3cub18CUB_300001_SM_10006detail6reduce28DeviceReduceSingleTileKernelINS2_10policy_hubIN4cuda3std3__45tupleIJblEEEjN6thrust24THRUST_300001_SM_1000_NS8cuda_cub9__find_if7functorIS9_EEE10Policy1000ENSB_12zip_iteratorINS8_IJNSD_26transform_input_iterator_tIbNSB_6detail15normal_iteratorINSB_10device_ptrIiEEEENS7_10__not_fn_tI17greater_than_fourEEEENSB_17counting_iteratorIlNSB_11use_defaultESU_SU_EEEEEEEPS9_jSF_S9_S9_NS7_10__identityEEEvT0_T1_T2_T3_T4_T6_ --------------------------
	.section	.nv.shared._ZN3cub18CUB_300001_SM_10006detail6reduce28DeviceReduceSingleTileKernelINS2_10policy_hubIN4cuda3std3__45tupleIJblEEEjN6thrust24THRUST_300001_SM_1000_NS8cuda_cub9__find_if7functorIS9_EEE10Policy1000ENSB_12zip_iteratorINS8_IJNSD_26transform_input_iterator_tIbNSB_6detail15normal_iteratorINSB_10device_ptrIiEEEENS7_10__not_fn_tI17greater_than_fourEEEENSB_17counting_iteratorIlNSB_11use_defaultESU_SU_EEEEEEEPS9_jSF_S9_S9_NS7_10__identityEEEvT0_T1_T2_T3_T4_T6_,"aw",@nobits
	.sectionflags	@""
	.align	8
.nv.shared._ZN3cub18CUB_300001_SM_10006detail6reduce28DeviceReduceSingleTileKernelINS2_10policy_hubIN4cuda3std3__45tupleIJblEEEjN6thrust24THRUST_300001_SM_1000_NS8cuda_cub9__find_if7functorIS9_EEE10Policy1000ENSB_12zip_iteratorINS8_IJNSD_26transform_input_iterator_tIbNSB_6detail15normal_iteratorINSB_10device_ptrIiEEEENS7_10__not_fn_tI17greater_than_fourEEEENSB_17counting_iteratorIlNSB_11use_defaultESU_SU_EEEEEEEPS9_jSF_S9_S9_NS7_10__identityEEEvT0_T1_T2_T3_T4_T6_:
	.zero		1176


//--------------------- .nv.constant0._ZN3cub18CUB_300001_SM_10006detail6reduce28DeviceReduceSingleTileKernelINS2_10policy_hubIN4cuda3std3__45tupleIJblEEEyN6thrust24THRUST_300001_SM_1000_NS8cuda_cub9__find_if7functorIS9_EEE10Policy1000EPS9_SI_iSF_S9_S9_NS7_10__identityEEEvT0_T1_T2_T3_T4_T6_ --------------------------
	.section	.nv.constant0._ZN3cub18CUB_300001_SM_10006detail6reduce28DeviceReduceSingleTileKernelINS2_10policy_hubIN4cuda3std3__45tupleIJblEEEyN6thrust24THRUST_300001_SM_1000_NS8cuda_cub9__find_if7functorIS9_EEE10Policy1000EPS9_SI_iSF_S9_S9_NS7_10__identityEEEvT0_T1_T2_T3_T4_T6_,"a",@progbits
	.sectionflags	@""
	.align	4
.nv.constant0._ZN3cub18CUB_300001_SM_10006detail6reduce28DeviceReduceSingleTileKernelINS2_10policy_hubIN4cuda3std3__45tupleIJblEEEyN6thrust24THRUST_300001_SM_1000_NS8cuda_cub9__find_if7functorIS9_EEE10Policy1000EPS9_SI_iSF_S9_S9_NS7_10__identityEEEvT0_T1_T2_T3_T4_T6_:
	.zero		937


//--------------------- .nv.constant0._ZN3cub18CUB_300001_SM_10006detail6reduce18DeviceReduceKernelINS2_10policy_hubIN4cuda3std3__45tupleIJblEEEyN6thrust24THRUST_300001_SM_1000_NS8cuda_cub9__find_if7functorIS9_EEE10Policy1000ENSB_12zip_iteratorINS8_IJNSD_26transform_input_iterator_tIbNSB_6detail15normal_iteratorINSB_10device_ptrIiEEEENS7_10__not_fn_tI17greater_than_fourEEEENSB_17counting_iteratorIlNSB_11use_defaultESU_SU_EEEEEEEySF_S9_NS7_10__identityEEEvT0_PT3_T1_NS0_13GridEvenShareIS12_EET2_T4_ --------------------------
	.section	.nv.constant0._ZN3cub18CUB_300001_SM_10006detail6reduce18DeviceReduceKernelINS2_10policy_hubIN4cuda3std3__45tupleIJblEEEyN6thrust24THRUST_300001_SM_1000_NS8cuda_cub9__find_if7functorIS9_EEE10Policy1000ENSB_12zip_iteratorINS8_IJNSD_26transform_input_iterator_tIbNSB_6detail15normal_iteratorINSB_10device_ptrIiEEEENS7_10__not_fn_tI17greater_than_fourEEEENSB_17counting_iteratorIlNSB_11use_defaultESU_SU_EEEEEEEySF_S9_NS7_10__identityEEEvT0_PT3_T1_NS0_13GridEvenShareIS12_EET2_T4_,"a",@progbits
	.sectionflags	@""
	.align	4
.nv.constant0._ZN3cub18CUB_300001_SM_10006detail6reduce18DeviceReduceKernelINS2_10policy_hubIN4cuda3std3__45tupleIJblEEEyN6thrust24THRUST_300001_SM_1000_NS8cuda_cub9__find_if7functorIS9_EEE10Policy1000ENSB_12zip_iteratorINS8_IJNSD_26transform_input_iterator_tIbNSB_6detail15normal_iteratorINSB_10device_ptrIiEEEENS7_10__not_fn_tI17greater_than_fourEEEENSB_17counting_iteratorIlNSB_11use_defaultESU_SU_EEEEEEEySF_S9_NS7_10__identityEEEvT0_PT3_T1_NS0_13GridEvenShareIS12_EET2_T4_:
	.zero		1010


//--------------------- .nv.constant0._ZN3cub18CUB_300001_SM_10006detail6reduce28DeviceReduceSingleTileKernelINS2_10policy_hubIN4cuda3std3__45tupleIJblEEEyN6thrust24THRUST_300001_SM_1000_NS8cuda_cub9__find_if7functorIS9_EEE10Policy1000ENSB_12zip_iteratorINS8_IJNSD_26transform_input_iterator_tIbNSB_6detail15normal_iteratorINSB_10device_ptrIiEEEENS7_10__not_fn_tI17greater_than_fourEEEENSB_17counting_iteratorIlNSB_11use_defaultESU_SU_EEEEEEEPS9_ySF_S9_S9_NS7_10__identityEEEvT0_T1_T2_T3_T4_T6_ --------------------------
	.section	.nv.constant0._ZN3cub18CUB_300001_SM_10006detail6reduce28DeviceReduceSingleTileKernelINS2_10policy_hubIN4cuda3std3__45tupleIJblEEEyN6thrust24THRUST_300001_SM_1000_NS8cuda_cub9__find_if7functorIS9_EEE10Policy1000ENSB_12zip_iteratorINS8_IJNSD_26transform_input_iterator_tIbNSB_6detail15normal_iteratorINSB_10device_ptrIiEEEENS7_10__not_fn_tI17greater_than_fourEEEENSB_17counting_iteratorIlNSB_11use_defaultESU_SU_EEEEEEEPS9_ySF_S9_S9_NS7_10__identityEEEvT0_T1_T2_T3_T4_T6_,"a",@progbits
	.sectionflags	@""
	.align	4
.nv.constant0._ZN3cub18CUB_300001_SM_10006detail6reduce28DeviceReduceSingleTileKernelINS2_10policy_hubIN4cuda3std3__45tupleIJblEEEyN6thrust24THRUST_300001_SM_1000_NS8cuda_cub9__find_if7functorIS9_EEE10Policy1000ENSB_12zip_iteratorINS8_IJNSD_26transform_input_iterator_tIbNSB_6detail15normal_iteratorINSB_10device_ptrIiEEEENS7_10__not_fn_tI17greater_than_fourEEEENSB_17counting_iteratorIlNSB_11use_defaultESU_SU_EEEEEEEPS9_ySF_S9_S9_NS7_10__identityEEEvT0_T1_T2_T3_T4_T6_:
	.zero		961


//--------------------- .nv.constant0._ZN3cub18CUB_300001_SM_10006detail6reduce28DeviceReduceSingleTileKernelINS2_10policy_hubIN4cuda3std3__45tupleIJblEEEjN6thrust24THRUST_300001_SM_1000_NS8cuda_cub9__find_if7functorIS9_EEE10Policy1000EPS9_SI_iSF_S9_S9_NS7_10__identityEEEvT0_T1_T2_T3_T4_T6_ --------------------------
	.section	.nv.constant0._ZN3cub18CUB_300001_SM_10006detail6reduce28DeviceReduceSingleTileKernelINS2_10policy_hubIN4cuda3std3__45tupleIJblEEEjN6thrust24THRUST_300001_SM_1000_NS8cuda_cub9__find_if7functorIS9_EEE10Policy1000EPS9_SI_iSF_S9_S9_NS7_10__identityEEEvT0_T1_T2_T3_T4_T6_,"a",@progbits
	.sectionflags	@""
	.align	4
.nv.constant0._ZN3cub18CUB_300001_SM_10006detail6reduce28DeviceReduceSingleTileKernelINS2_10policy_hubIN4cuda3std3__45tupleIJblEEEjN6thrust24THRUST_300001_SM_1000_NS8cuda_cub9__find_if7functorIS9_EEE10Policy1000EPS9_SI_iSF_S9_S9_NS7_10__identityEEEvT0_T1_T2_T3_T4_T6_:
	.zero		937


//--------------------- .nv.constant0._ZN3cub18CUB_300001_SM_10006detail6reduce18DeviceReduceKernelINS2_10policy_hubIN4cuda3std3__45tupleIJblEEEjN6thrust24THRUST_300001_SM_1000_NS8cuda_cub9__find_if7functorIS9_EEE10Policy1000ENSB_12zip_iteratorINS8_IJNSD_26transform_input_iterator_tIbNSB_6detail15normal_iteratorINSB_10device_ptrIiEEEENS7_10__not_fn_tI17greater_than_fourEEEENSB_17counting_iteratorIlNSB_11use_defaultESU_SU_EEEEEEEjSF_S9_NS7_10__identityEEEvT0_PT3_T1_NS0_13GridEvenShareIS12_EET2_T4_ --------------------------
	.section	.nv.constant0._ZN3cub18CUB_300001_SM_10006detail6reduce18DeviceReduceKernelINS2_10policy_hubIN4cuda3std3__45tupleIJblEEEjN6thrust24THRUST_300001_SM_1000_NS8cuda_cub9__find_if7functorIS9_EEE10Policy1000ENSB_12zip_iteratorINS8_IJNSD_26transform_input_iterator_tIbNSB_6detail15normal_iteratorINSB_10device_ptrIiEEEENS7_10__not_fn_tI17greater_than_fourEEEENSB_17counting_iteratorIlNSB_11use_defaultESU_SU_EEEEEEEjSF_S9_NS7_10__identityEEEvT0_PT3_T1_NS0_13GridEvenShareIS12_EET2_T4_,"a",@progbits
	.sectionflags	@""
	.align	4
.nv.constant0._ZN3cub18CUB_300001_SM_10006detail6reduce18DeviceReduceKernelINS2_10policy_hubIN4cuda3std3__45tupleIJblEEEjN6thrust24THRUST_300001_SM_1000_NS8cuda_cub9__find_if7functorIS9_EEE10Policy1000ENSB_12zip_iteratorINS8_IJNSD_26transform_input_iterator_tIbNSB_6detail15normal_iteratorINSB_10device_ptrIiEEEENS7_10__not_fn_tI17greater_than_fourEEEENSB_17counting_iteratorIlNSB_11use_defaultESU_SU_EEEEEEEjSF_S9_NS7_10__identityEEEvT0_PT3_T1_NS0_13GridEvenShareIS12_EET2_T4_:
	.zero		974


//--------------------- .nv.constant0._ZN3cub18CUB_300001_SM_10006detail6reduce28DeviceReduceSingleTileKernelINS2_10policy_hubIN4cuda3std3__45tupleIJblEEEjN6thrust24THRUST_300001_SM_1000_NS8cuda_cub9__find_if7functorIS9_EEE10Policy1000ENSB_12zip_iteratorINS8_IJNSD_26transform_input_iterator_tIbNSB_6detail15normal_iteratorINSB_10device_ptrIiEEEENS7_10__not_fn_tI17greater_than_fourEEEENSB_17counting_iteratorIlNSB_11use_defaultESU_SU_EEEEEEEPS9_jSF_S9_S9_NS7_10__identityEEEvT0_T1_T2_T3_T4_T6_ --------------------------
	.section	.nv.constant0._ZN3cub18CUB_300001_SM_10006detail6reduce28DeviceReduceSingleTileKernelINS2_10policy_hubIN4cuda3std3__45tupleIJblEEEjN6thrust24THRUST_300001_SM_1000_NS8cuda_cub9__find_if7functorIS9_EEE10Policy1000ENSB_12zip_iteratorINS8_IJNSD_26transform_input_iterator_tIbNSB_6detail15normal_iteratorINSB_10device_ptrIiEEEENS7_10__not_fn_tI17greater_than_fourEEEENSB_17counting_iteratorIlNSB_11use_defaultESU_SU_EEEEEEEPS9_jSF_S9_S9_NS7_10__identityEEEvT0_T1_T2_T3_T4_T6_,"a",@progbits
	.sectionflags	@""
	.align	4
.nv.constant0._ZN3cub18CUB_300001_SM_10006detail6reduce28DeviceReduceSingleTileKernelINS2_10policy_hubIN4cuda3std3__45tupleIJblEEEjN6thrust24THRUST_300001_SM_1000_NS8cuda_cub9__find_if7functorIS9_EEE10Policy1000ENSB_12zip_iteratorINS8_IJNSD_26transform_input_iterator_tIbNSB_6detail15normal_iteratorINSB_10device_ptrIiEEEENS7_10__not_fn_tI17greater_than_fourEEEENSB_17counting_iteratorIlNSB_11use_defaultESU_SU_EEEEEEEPS9_jSF_S9_S9_NS7_10__identityEEEvT0_T1_T2_T3_T4_T6_:
	.zero		953


//--------------------- .nv.constant0._ZN3cub18CUB_300001_SM_10006detail11EmptyKernelIvEEvv --------------------------
	.section	.nv.constant0._ZN3cub18CUB_300001_SM_10006detail11EmptyKernelIvEEvv,"a",@progbits
	.sectionflags	@""
	.align	4
.nv.constant0._ZN3cub18CUB_300001_SM_10006detail11EmptyKernelIvEEvv:
	.zero		896


//--------------------- SYMBOLS --------------------------

	.type		.nv.reservedSmem.offset0,@object
	.size		.nv.reservedSmem.offset0,0x4
	.type		.nv.reservedSmem.cap,@object
	.size		.nv.reservedSmem.cap,0x4
